//
// Generated by NVIDIA NVVM Compiler
//
// Compiler Build ID: CL-36424714
// Cuda compilation tools, release 13.0, V13.0.88
// Based on NVVM 20.0.0
//

.version 9.0
.target sm_100
.address_size 64

	// .globl	_Z5test0PdiS_
// sumtab has been demoted

.visible .entry _Z5test0PdiS_(
	.param .u64 .ptr .align 1 _Z5test0PdiS__param_0,
	.param .u32 _Z5test0PdiS__param_1,
	.param .u64 .ptr .align 1 _Z5test0PdiS__param_2
)
{
	.reg .pred 	%p<2>;
	.reg .b32 	%r<11>;
	.reg .b64 	%rd<14>;
	.reg .b64 	%fd<6>;

	ld.param.u64 	%rd5, [_Z5test0PdiS__param_0];
	ld.param.u64 	%rd6, [_Z5test0PdiS__param_2];
	cvta.to.global.u64 	%rd7, %rd6;
	cvta.to.global.u64 	%rd8, %rd5;
	mov.u32 	%r1, %tid.x;
	mov.u32 	%r2, %ntid.x;
	mov.u32 	%r3, %tid.y;
	mov.u32 	%r4, %ntid.y;
	mov.u32 	%r5, %ctaid.x;
	mad.lo.s32 	%r6, %r4, %r5, %r3;
	mad.lo.s32 	%r7, %r6, %r2, %r1;
	mul.wide.s32 	%rd9, %r7, 8;
	add.s64 	%rd10, %rd8, %rd9;
	ld.global.f64 	%fd1, [%rd10];
	mul.f64 	%fd2, %fd1, 0d4024000000000000;
	cvt.rmi.f64.f64 	%fd3, %fd2;
	cvt.rzi.s32.f64 	%r8, %fd3;
	min.s32 	%r9, %r8, 9;
	max.s32 	%r10, %r9, 0;
	mul.wide.u32 	%rd11, %r10, 8;
	add.s64 	%rd1, %rd7, %rd11;
	ld.global.u64 	%rd13, [%rd1];
$L__BB0_1:
	mov.b64 	%fd4, %rd13;
	add.f64 	%fd5, %fd4, 0d3FF0000000000000;
	mov.b64 	%rd12, %fd5;
	atom.relaxed.global.cas.b64 	%rd4, [%rd1], %rd13, %rd12;
	setp.ne.s64 	%p1, %rd13, %rd4;
	mov.u64 	%rd13, %rd4;
	@%p1 bra 	$L__BB0_1;
	ret;

}
	// .globl	_Z5test1PdiS_
.visible .entry _Z5test1PdiS_(
	.param .u64 .ptr .align 1 _Z5test1PdiS__param_0,
	.param .u32 _Z5test1PdiS__param_1,
	.param .u64 .ptr .align 1 _Z5test1PdiS__param_2
)
{
	.reg .pred 	%p<21>;
	.reg .b32 	%r<9>;
	.reg .b64 	%rd<57>;
	.reg .b64 	%fd<24>;

	ld.param.u64 	%rd32, [_Z5test1PdiS__param_0];
	ld.param.u64 	%rd33, [_Z5test1PdiS__param_2];
	cvta.to.global.u64 	%rd1, %rd33;
	cvta.to.global.u64 	%rd34, %rd32;
	mov.u32 	%r2, %tid.x;
	mov.u32 	%r3, %ntid.x;
	mov.u32 	%r4, %tid.y;
	mov.u32 	%r5, %ntid.y;
	mov.u32 	%r6, %ctaid.x;
	mad.lo.s32 	%r7, %r5, %r6, %r4;
	mad.lo.s32 	%r8, %r7, %r3, %r2;
	mul.wide.s32 	%rd35, %r8, 8;
	add.s64 	%rd36, %rd34, %rd35;
	ld.global.f64 	%fd1, [%rd36];
	mul.f64 	%fd2, %fd1, 0d4024000000000000;
	cvt.rmi.f64.f64 	%fd3, %fd2;
	cvt.rzi.s32.f64 	%r1, %fd3;
	setp.gt.s32 	%p1, %r1, 0;
	@%p1 bra 	$L__BB1_3;
	ld.global.u64 	%rd47, [%rd1];
$L__BB1_2:
	mov.b64 	%fd4, %rd47;
	add.f64 	%fd5, %fd4, 0d3FF0000000000000;
	mov.b64 	%rd37, %fd5;
	atom.relaxed.global.cas.b64 	%rd4, [%rd1], %rd47, %rd37;
	setp.ne.s64 	%p2, %rd47, %rd4;
	mov.u64 	%rd47, %rd4;
	@%p2 bra 	$L__BB1_2;
$L__BB1_3:
	setp.ne.s32 	%p3, %r1, 1;
	@%p3 bra 	$L__BB1_6;
	ld.global.u64 	%rd48, [%rd1+8];
$L__BB1_5:
	mov.b64 	%fd6, %rd48;
	add.f64 	%fd7, %fd6, 0d3FF0000000000000;
	mov.b64 	%rd38, %fd7;
	atom.relaxed.global.cas.b64 	%rd7, [%rd1+8], %rd48, %rd38;
	setp.ne.s64 	%p4, %rd48, %rd7;
	mov.u64 	%rd48, %rd7;
	@%p4 bra 	$L__BB1_5;
$L__BB1_6:
	setp.ne.s32 	%p5, %r1, 2;
	@%p5 bra 	$L__BB1_9;
	ld.global.u64 	%rd49, [%rd1+16];
$L__BB1_8:
	mov.b64 	%fd8, %rd49;
	add.f64 	%fd9, %fd8, 0d3FF0000000000000;
	mov.b64 	%rd39, %fd9;
	atom.relaxed.global.cas.b64 	%rd10, [%rd1+16], %rd49, %rd39;
	setp.ne.s64 	%p6, %rd49, %rd10;
	mov.u64 	%rd49, %rd10;
	@%p6 bra 	$L__BB1_8;
$L__BB1_9:
	setp.ne.s32 	%p7, %r1, 3;
	@%p7 bra 	$L__BB1_12;
	ld.global.u64 	%rd50, [%rd1+24];
$L__BB1_11:
	mov.b64 	%fd10, %rd50;
	add.f64 	%fd11, %fd10, 0d3FF0000000000000;
	mov.b64 	%rd40, %fd11;
	atom.relaxed.global.cas.b64 	%rd13, [%rd1+24], %rd50, %rd40;
	setp.ne.s64 	%p8, %rd50, %rd13;
	mov.u64 	%rd50, %rd13;
	@%p8 bra 	$L__BB1_11;
$L__BB1_12:
	setp.ne.s32 	%p9, %r1, 4;
	@%p9 bra 	$L__BB1_15;
	ld.global.u64 	%rd51, [%rd1+32];
$L__BB1_14:
	mov.b64 	%fd12, %rd51;
	add.f64 	%fd13, %fd12, 0d3FF0000000000000;
	mov.b64 	%rd41, %fd13;
	atom.relaxed.global.cas.b64 	%rd16, [%rd1+32], %rd51, %rd41;
	setp.ne.s64 	%p10, %rd51, %rd16;
	mov.u64 	%rd51, %rd16;
	@%p10 bra 	$L__BB1_14;
$L__BB1_15:
	setp.ne.s32 	%p11, %r1, 5;
	@%p11 bra 	$L__BB1_18;
	ld.global.u64 	%rd52, [%rd1+40];
$L__BB1_17:
	mov.b64 	%fd14, %rd52;
	add.f64 	%fd15, %fd14, 0d3FF0000000000000;
	mov.b64 	%rd42, %fd15;
	atom.relaxed.global.cas.b64 	%rd19, [%rd1+40], %rd52, %rd42;
	setp.ne.s64 	%p12, %rd52, %rd19;
	mov.u64 	%rd52, %rd19;
	@%p12 bra 	$L__BB1_17;
$L__BB1_18:
	setp.ne.s32 	%p13, %r1, 6;
	@%p13 bra 	$L__BB1_21;
	ld.global.u64 	%rd53, [%rd1+48];
$L__BB1_20:
	mov.b64 	%fd16, %rd53;
	add.f64 	%fd17, %fd16, 0d3FF0000000000000;
	mov.b64 	%rd43, %fd17;
	atom.relaxed.global.cas.b64 	%rd22, [%rd1+48], %rd53, %rd43;
	setp.ne.s64 	%p14, %rd53, %rd22;
	mov.u64 	%rd53, %rd22;
	@%p14 bra 	$L__BB1_20;
$L__BB1_21:
	setp.ne.s32 	%p15, %r1, 7;
	@%p15 bra 	$L__BB1_24;
	ld.global.u64 	%rd54, [%rd1+56];
$L__BB1_23:
	mov.b64 	%fd18, %rd54;
	add.f64 	%fd19, %fd18, 0d3FF0000000000000;
	mov.b64 	%rd44, %fd19;
	atom.relaxed.global.cas.b64 	%rd25, [%rd1+56], %rd54, %rd44;
	setp.ne.s64 	%p16, %rd54, %rd25;
	mov.u64 	%rd54, %rd25;
	@%p16 bra 	$L__BB1_23;
$L__BB1_24:
	setp.ne.s32 	%p17, %r1, 8;
	@%p17 bra 	$L__BB1_27;
	ld.global.u64 	%rd55, [%rd1+64];
$L__BB1_26:
	mov.b64 	%fd20, %rd55;
	add.f64 	%fd21, %fd20, 0d3FF0000000000000;
	mov.b64 	%rd45, %fd21;
	atom.relaxed.global.cas.b64 	%rd28, [%rd1+64], %rd55, %rd45;
	setp.ne.s64 	%p18, %rd55, %rd28;
	mov.u64 	%rd55, %rd28;
	@%p18 bra 	$L__BB1_26;
$L__BB1_27:
	setp.lt.s32 	%p19, %r1, 9;
	@%p19 bra 	$L__BB1_30;
	ld.global.u64 	%rd56, [%rd1+72];
$L__BB1_29:
	mov.b64 	%fd22, %rd56;
	add.f64 	%fd23, %fd22, 0d3FF0000000000000;
	mov.b64 	%rd46, %fd23;
	atom.relaxed.global.cas.b64 	%rd31, [%rd1+72], %rd56, %rd46;
	setp.ne.s64 	%p20, %rd56, %rd31;
	mov.u64 	%rd56, %rd31;
	@%p20 bra 	$L__BB1_29;
$L__BB1_30:
	ret;

}
	// .globl	_Z5test2PdiS_
.visible .entry _Z5test2PdiS_(
	.param .u64 .ptr .align 1 _Z5test2PdiS__param_0,
	.param .u32 _Z5test2PdiS__param_1,
	.param .u64 .ptr .align 1 _Z5test2PdiS__param_2
)
{
	.reg .pred 	%p<10>;
	.reg .b32 	%r<26>;
	.reg .b64 	%rd<14>;
	.reg .b64 	%fd<16>;
	// demoted variable
	.shared .align 8 .b8 sumtab[2048];
	ld.param.u64 	%rd6, [_Z5test2PdiS__param_0];
	ld.param.u64 	%rd7, [_Z5test2PdiS__param_2];
	cvta.to.global.u64 	%rd1, %rd7;
	cvta.to.global.u64 	%rd8, %rd6;
	mov.u32 	%r11, %tid.x;
	mov.u32 	%r12, %ntid.x;
	mov.u32 	%r13, %tid.y;
	mov.u32 	%r14, %ntid.y;
	mov.u32 	%r15, %ctaid.x;
	mad.lo.s32 	%r16, %r14, %r15, %r13;
	mad.lo.s32 	%r17, %r16, %r12, %r11;
	mul.wide.s32 	%rd9, %r17, 8;
	add.s64 	%rd10, %rd8, %rd9;
	ld.global.f64 	%fd5, [%rd10];
	mul.f64 	%fd6, %fd5, 0d4024000000000000;
	cvt.rmi.f64.f64 	%fd7, %fd6;
	cvt.rzi.s32.f64 	%r18, %fd7;
	min.s32 	%r19, %r18, 9;
	max.s32 	%r1, %r19, 0;
	mad.lo.s32 	%r2, %r12, %r13, %r11;
	shl.b32 	%r20, %r2, 3;
	mov.u32 	%r21, sumtab;
	add.s32 	%r3, %r21, %r20;
	mul.lo.s32 	%r4, %r12, %r14;
	mov.b32 	%r24, 0;
$L__BB2_1:
	setp.lt.u32 	%p1, %r4, 2;
	setp.eq.s32 	%p2, %r1, %r24;
	selp.f64 	%fd8, 0d3FF0000000000000, 0d0000000000000000, %p2;
	bar.sync 	0;
	st.shared.f64 	[%r3], %fd8;
	bar.sync 	0;
	@%p1 bra 	$L__BB2_8;
	mov.u32 	%r25, %r4;
$L__BB2_3:
	shr.u32 	%r7, %r25, 1;
	sub.s32 	%r25, %r25, %r7;
	bar.sync 	0;
	setp.ge.u32 	%p3, %r2, %r7;
	@%p3 bra 	$L__BB2_5;
	ld.shared.f64 	%fd10, [%r3];
	shl.b32 	%r22, %r25, 3;
	add.s32 	%r23, %r3, %r22;
	ld.shared.f64 	%fd11, [%r23];
	add.f64 	%fd15, %fd10, %fd11;
$L__BB2_5:
	setp.ge.u32 	%p4, %r2, %r7;
	bar.sync 	0;
	@%p4 bra 	$L__BB2_7;
	st.shared.f64 	[%r3], %fd15;
$L__BB2_7:
	setp.gt.s32 	%p5, %r25, 1;
	@%p5 bra 	$L__BB2_3;
$L__BB2_8:
	setp.ne.s32 	%p6, %r2, 0;
	bar.sync 	0;
	@%p6 bra 	$L__BB2_12;
	ld.shared.f64 	%fd4, [sumtab];
	setp.eq.f64 	%p7, %fd4, 0d0000000000000000;
	@%p7 bra 	$L__BB2_12;
	mul.wide.u32 	%rd11, %r24, 8;
	add.s64 	%rd2, %rd1, %rd11;
	ld.global.u64 	%rd13, [%rd2];
$L__BB2_11:
	mov.b64 	%fd12, %rd13;
	add.f64 	%fd13, %fd4, %fd12;
	mov.b64 	%rd12, %fd13;
	atom.relaxed.global.cas.b64 	%rd5, [%rd2], %rd13, %rd12;
	setp.ne.s64 	%p8, %rd13, %rd5;
	mov.u64 	%rd13, %rd5;
	@%p8 bra 	$L__BB2_11;
$L__BB2_12:
	add.s32 	%r24, %r24, 1;
	setp.ne.s32 	%p9, %r24, 10;
	@%p9 bra 	$L__BB2_1;
	ret;

}
	// .globl	_Z5test3PdiS_
.visible .entry _Z5test3PdiS_(
	.param .u64 .ptr .align 1 _Z5test3PdiS__param_0,
	.param .u32 _Z5test3PdiS__param_1,
	.param .u64 .ptr .align 1 _Z5test3PdiS__param_2
)
{
	.reg .pred 	%p<151>;
	.reg .b32 	%r<209>;
	.reg .b64 	%rd<57>;
	.reg .b64 	%fd<144>;

	ld.param.u64 	%rd32, [_Z5test3PdiS__param_0];
	ld.param.u64 	%rd33, [_Z5test3PdiS__param_2];
	cvta.to.global.u64 	%rd1, %rd33;
	cvta.to.global.u64 	%rd34, %rd32;
	mov.u32 	%r1, %tid.x;
	mov.u32 	%r23, %ntid.x;
	mov.u32 	%r24, %tid.y;
	mov.u32 	%r25, %ntid.y;
	mov.u32 	%r26, %ctaid.x;
	mad.lo.s32 	%r27, %r25, %r26, %r24;
	mad.lo.s32 	%r28, %r27, %r23, %r1;
	mul.wide.s32 	%rd35, %r28, 8;
	add.s64 	%rd36, %rd34, %rd35;
	ld.global.f64 	%fd21, [%rd36];
	mul.f64 	%fd22, %fd21, 0d4024000000000000;
	cvt.rmi.f64.f64 	%fd23, %fd22;
	cvt.rzi.s32.f64 	%r2, %fd23;
	setp.ne.s32 	%p1, %r1, 0;
	setp.lt.s32 	%p2, %r2, 1;
	selp.f64 	%fd11, 0d3FF0000000000000, 0d0000000000000000, %p2;
	// begin inline asm
	mov.b64 {%r3,%r4}, %fd11;
	// end inline asm
	shfl.sync.down.b32	%r6|%p3, %r4, 16, 31, -1;
	shfl.sync.down.b32	%r5|%p4, %r3, 16, 31, -1;
	// begin inline asm
	mov.b64 %fd12, {%r5,%r6};
	// end inline asm
	add.f64 	%fd13, %fd11, %fd12;
	// begin inline asm
	mov.b64 {%r7,%r8}, %fd13;
	// end inline asm
	shfl.sync.down.b32	%r10|%p5, %r8, 8, 31, -1;
	shfl.sync.down.b32	%r9|%p6, %r7, 8, 31, -1;
	// begin inline asm
	mov.b64 %fd14, {%r9,%r10};
	// end inline asm
	add.f64 	%fd15, %fd13, %fd14;
	// begin inline asm
	mov.b64 {%r11,%r12}, %fd15;
	// end inline asm
	shfl.sync.down.b32	%r14|%p7, %r12, 4, 31, -1;
	shfl.sync.down.b32	%r13|%p8, %r11, 4, 31, -1;
	// begin inline asm
	mov.b64 %fd16, {%r13,%r14};
	// end inline asm
	add.f64 	%fd17, %fd15, %fd16;
	// begin inline asm
	mov.b64 {%r15,%r16}, %fd17;
	// end inline asm
	shfl.sync.down.b32	%r18|%p9, %r16, 2, 31, -1;
	shfl.sync.down.b32	%r17|%p10, %r15, 2, 31, -1;
	// begin inline asm
	mov.b64 %fd18, {%r17,%r18};
	// end inline asm
	add.f64 	%fd19, %fd17, %fd18;
	// begin inline asm
	mov.b64 {%r19,%r20}, %fd19;
	// end inline asm
	shfl.sync.down.b32	%r22|%p11, %r20, 1, 31, -1;
	shfl.sync.down.b32	%r21|%p12, %r19, 1, 31, -1;
	// begin inline asm
	mov.b64 %fd20, {%r21,%r22};
	// end inline asm
	add.f64 	%fd24, %fd19, %fd20;
	setp.eq.f64 	%p13, %fd24, 0d0000000000000000;
	or.pred  	%p14, %p1, %p13;
	@%p14 bra 	$L__BB3_3;
	ld.global.u64 	%rd47, [%rd1];
$L__BB3_2:
	mov.b64 	%fd25, %rd47;
	add.f64 	%fd26, %fd24, %fd25;
	mov.b64 	%rd37, %fd26;
	atom.relaxed.global.cas.b64 	%rd4, [%rd1], %rd47, %rd37;
	setp.ne.s64 	%p15, %rd47, %rd4;
	mov.u64 	%rd47, %rd4;
	@%p15 bra 	$L__BB3_2;
$L__BB3_3:
	setp.ne.s32 	%p16, %r1, 0;
	setp.eq.s32 	%p17, %r2, 1;
	selp.f64 	%fd27, 0d3FF0000000000000, 0d0000000000000000, %p17;
	// begin inline asm
	mov.b64 {%r29,%r30}, %fd27;
	// end inline asm
	shfl.sync.down.b32	%r32|%p18, %r30, 16, 31, -1;
	shfl.sync.down.b32	%r31|%p19, %r29, 16, 31, -1;
	// begin inline asm
	mov.b64 %fd28, {%r31,%r32};
	// end inline asm
	add.f64 	%fd29, %fd27, %fd28;
	// begin inline asm
	mov.b64 {%r33,%r34}, %fd29;
	// end inline asm
	shfl.sync.down.b32	%r36|%p20, %r34, 8, 31, -1;
	shfl.sync.down.b32	%r35|%p21, %r33, 8, 31, -1;
	// begin inline asm
	mov.b64 %fd30, {%r35,%r36};
	// end inline asm
	add.f64 	%fd31, %fd29, %fd30;
	// begin inline asm
	mov.b64 {%r37,%r38}, %fd31;
	// end inline asm
	shfl.sync.down.b32	%r40|%p22, %r38, 4, 31, -1;
	shfl.sync.down.b32	%r39|%p23, %r37, 4, 31, -1;
	// begin inline asm
	mov.b64 %fd32, {%r39,%r40};
	// end inline asm
	add.f64 	%fd33, %fd31, %fd32;
	// begin inline asm
	mov.b64 {%r41,%r42}, %fd33;
	// end inline asm
	shfl.sync.down.b32	%r44|%p24, %r42, 2, 31, -1;
	shfl.sync.down.b32	%r43|%p25, %r41, 2, 31, -1;
	// begin inline asm
	mov.b64 %fd34, {%r43,%r44};
	// end inline asm
	add.f64 	%fd35, %fd33, %fd34;
	// begin inline asm
	mov.b64 {%r45,%r46}, %fd35;
	// end inline asm
	shfl.sync.down.b32	%r48|%p26, %r46, 1, 31, -1;
	shfl.sync.down.b32	%r47|%p27, %r45, 1, 31, -1;
	// begin inline asm
	mov.b64 %fd36, {%r47,%r48};
	// end inline asm
	add.f64 	%fd37, %fd35, %fd36;
	setp.eq.f64 	%p28, %fd37, 0d0000000000000000;
	or.pred  	%p29, %p16, %p28;
	@%p29 bra 	$L__BB3_6;
	ld.global.u64 	%rd48, [%rd1+8];
$L__BB3_5:
	mov.b64 	%fd38, %rd48;
	add.f64 	%fd39, %fd37, %fd38;
	mov.b64 	%rd38, %fd39;
	atom.relaxed.global.cas.b64 	%rd7, [%rd1+8], %rd48, %rd38;
	setp.ne.s64 	%p30, %rd48, %rd7;
	mov.u64 	%rd48, %rd7;
	@%p30 bra 	$L__BB3_5;
$L__BB3_6:
	setp.ne.s32 	%p31, %r1, 0;
	setp.eq.s32 	%p32, %r2, 2;
	selp.f64 	%fd40, 0d3FF0000000000000, 0d0000000000000000, %p32;
	// begin inline asm
	mov.b64 {%r49,%r50}, %fd40;
	// end inline asm
	shfl.sync.down.b32	%r52|%p33, %r50, 16, 31, -1;
	shfl.sync.down.b32	%r51|%p34, %r49, 16, 31, -1;
	// begin inline asm
	mov.b64 %fd41, {%r51,%r52};
	// end inline asm
	add.f64 	%fd42, %fd40, %fd41;
	// begin inline asm
	mov.b64 {%r53,%r54}, %fd42;
	// end inline asm
	shfl.sync.down.b32	%r56|%p35, %r54, 8, 31, -1;
	shfl.sync.down.b32	%r55|%p36, %r53, 8, 31, -1;
	// begin inline asm
	mov.b64 %fd43, {%r55,%r56};
	// end inline asm
	add.f64 	%fd44, %fd42, %fd43;
	// begin inline asm
	mov.b64 {%r57,%r58}, %fd44;
	// end inline asm
	shfl.sync.down.b32	%r60|%p37, %r58, 4, 31, -1;
	shfl.sync.down.b32	%r59|%p38, %r57, 4, 31, -1;
	// begin inline asm
	mov.b64 %fd45, {%r59,%r60};
	// end inline asm
	add.f64 	%fd46, %fd44, %fd45;
	// begin inline asm
	mov.b64 {%r61,%r62}, %fd46;
	// end inline asm
	shfl.sync.down.b32	%r64|%p39, %r62, 2, 31, -1;
	shfl.sync.down.b32	%r63|%p40, %r61, 2, 31, -1;
	// begin inline asm
	mov.b64 %fd47, {%r63,%r64};
	// end inline asm
	add.f64 	%fd48, %fd46, %fd47;
	// begin inline asm
	mov.b64 {%r65,%r66}, %fd48;
	// end inline asm
	shfl.sync.down.b32	%r68|%p41, %r66, 1, 31, -1;
	shfl.sync.down.b32	%r67|%p42, %r65, 1, 31, -1;
	// begin inline asm
	mov.b64 %fd49, {%r67,%r68};
	// end inline asm
	add.f64 	%fd50, %fd48, %fd49;
	setp.eq.f64 	%p43, %fd50, 0d0000000000000000;
	or.pred  	%p44, %p31, %p43;
	@%p44 bra 	$L__BB3_9;
	ld.global.u64 	%rd49, [%rd1+16];
$L__BB3_8:
	mov.b64 	%fd51, %rd49;
	add.f64 	%fd52, %fd50, %fd51;
	mov.b64 	%rd39, %fd52;
	atom.relaxed.global.cas.b64 	%rd10, [%rd1+16], %rd49, %rd39;
	setp.ne.s64 	%p45, %rd49, %rd10;
	mov.u64 	%rd49, %rd10;
	@%p45 bra 	$L__BB3_8;
$L__BB3_9:
	setp.ne.s32 	%p46, %r1, 0;
	setp.eq.s32 	%p47, %r2, 3;
	selp.f64 	%fd53, 0d3FF0000000000000, 0d0000000000000000, %p47;
	// begin inline asm
	mov.b64 {%r69,%r70}, %fd53;
	// end inline asm
	shfl.sync.down.b32	%r72|%p48, %r70, 16, 31, -1;
	shfl.sync.down.b32	%r71|%p49, %r69, 16, 31, -1;
	// begin inline asm
	mov.b64 %fd54, {%r71,%r72};
	// end inline asm
	add.f64 	%fd55, %fd53, %fd54;
	// begin inline asm
	mov.b64 {%r73,%r74}, %fd55;
	// end inline asm
	shfl.sync.down.b32	%r76|%p50, %r74, 8, 31, -1;
	shfl.sync.down.b32	%r75|%p51, %r73, 8, 31, -1;
	// begin inline asm
	mov.b64 %fd56, {%r75,%r76};
	// end inline asm
	add.f64 	%fd57, %fd55, %fd56;
	// begin inline asm
	mov.b64 {%r77,%r78}, %fd57;
	// end inline asm
	shfl.sync.down.b32	%r80|%p52, %r78, 4, 31, -1;
	shfl.sync.down.b32	%r79|%p53, %r77, 4, 31, -1;
	// begin inline asm
	mov.b64 %fd58, {%r79,%r80};
	// end inline asm
	add.f64 	%fd59, %fd57, %fd58;
	// begin inline asm
	mov.b64 {%r81,%r82}, %fd59;
	// end inline asm
	shfl.sync.down.b32	%r84|%p54, %r82, 2, 31, -1;
	shfl.sync.down.b32	%r83|%p55, %r81, 2, 31, -1;
	// begin inline asm
	mov.b64 %fd60, {%r83,%r84};
	// end inline asm
	add.f64 	%fd61, %fd59, %fd60;
	// begin inline asm
	mov.b64 {%r85,%r86}, %fd61;
	// end inline asm
	shfl.sync.down.b32	%r88|%p56, %r86, 1, 31, -1;
	shfl.sync.down.b32	%r87|%p57, %r85, 1, 31, -1;
	// begin inline asm
	mov.b64 %fd62, {%r87,%r88};
	// end inline asm
	add.f64 	%fd63, %fd61, %fd62;
	setp.eq.f64 	%p58, %fd63, 0d0000000000000000;
	or.pred  	%p59, %p46, %p58;
	@%p59 bra 	$L__BB3_12;
	ld.global.u64 	%rd50, [%rd1+24];
$L__BB3_11:
	mov.b64 	%fd64, %rd50;
	add.f64 	%fd65, %fd63, %fd64;
	mov.b64 	%rd40, %fd65;
	atom.relaxed.global.cas.b64 	%rd13, [%rd1+24], %rd50, %rd40;
	setp.ne.s64 	%p60, %rd50, %rd13;
	mov.u64 	%rd50, %rd13;
	@%p60 bra 	$L__BB3_11;
$L__BB3_12:
	setp.ne.s32 	%p61, %r1, 0;
	setp.eq.s32 	%p62, %r2, 4;
	selp.f64 	%fd66, 0d3FF0000000000000, 0d0000000000000000, %p62;
	// begin inline asm
	mov.b64 {%r89,%r90}, %fd66;
	// end inline asm
	shfl.sync.down.b32	%r92|%p63, %r90, 16, 31, -1;
	shfl.sync.down.b32	%r91|%p64, %r89, 16, 31, -1;
	// begin inline asm
	mov.b64 %fd67, {%r91,%r92};
	// end inline asm
	add.f64 	%fd68, %fd66, %fd67;
	// begin inline asm
	mov.b64 {%r93,%r94}, %fd68;
	// end inline asm
	shfl.sync.down.b32	%r96|%p65, %r94, 8, 31, -1;
	shfl.sync.down.b32	%r95|%p66, %r93, 8, 31, -1;
	// begin inline asm
	mov.b64 %fd69, {%r95,%r96};
	// end inline asm
	add.f64 	%fd70, %fd68, %fd69;
	// begin inline asm
	mov.b64 {%r97,%r98}, %fd70;
	// end inline asm
	shfl.sync.down.b32	%r100|%p67, %r98, 4, 31, -1;
	shfl.sync.down.b32	%r99|%p68, %r97, 4, 31, -1;
	// begin inline asm
	mov.b64 %fd71, {%r99,%r100};
	// end inline asm
	add.f64 	%fd72, %fd70, %fd71;
	// begin inline asm
	mov.b64 {%r101,%r102}, %fd72;
	// end inline asm
	shfl.sync.down.b32	%r104|%p69, %r102, 2, 31, -1;
	shfl.sync.down.b32	%r103|%p70, %r101, 2, 31, -1;
	// begin inline asm
	mov.b64 %fd73, {%r103,%r104};
	// end inline asm
	add.f64 	%fd74, %fd72, %fd73;
	// begin inline asm
	mov.b64 {%r105,%r106}, %fd74;
	// end inline asm
	shfl.sync.down.b32	%r108|%p71, %r106, 1, 31, -1;
	shfl.sync.down.b32	%r107|%p72, %r105, 1, 31, -1;
	// begin inline asm
	mov.b64 %fd75, {%r107,%r108};
	// end inline asm
	add.f64 	%fd76, %fd74, %fd75;
	setp.eq.f64 	%p73, %fd76, 0d0000000000000000;
	or.pred  	%p74, %p61, %p73;
	@%p74 bra 	$L__BB3_15;
	ld.global.u64 	%rd51, [%rd1+32];
$L__BB3_14:
	mov.b64 	%fd77, %rd51;
	add.f64 	%fd78, %fd76, %fd77;
	mov.b64 	%rd41, %fd78;
	atom.relaxed.global.cas.b64 	%rd16, [%rd1+32], %rd51, %rd41;
	setp.ne.s64 	%p75, %rd51, %rd16;
	mov.u64 	%rd51, %rd16;
	@%p75 bra 	$L__BB3_14;
$L__BB3_15:
	setp.ne.s32 	%p76, %r1, 0;
	setp.eq.s32 	%p77, %r2, 5;
	selp.f64 	%fd79, 0d3FF0000000000000, 0d0000000000000000, %p77;
	// begin inline asm
	mov.b64 {%r109,%r110}, %fd79;
	// end inline asm
	shfl.sync.down.b32	%r112|%p78, %r110, 16, 31, -1;
	shfl.sync.down.b32	%r111|%p79, %r109, 16, 31, -1;
	// begin inline asm
	mov.b64 %fd80, {%r111,%r112};
	// end inline asm
	add.f64 	%fd81, %fd79, %fd80;
	// begin inline asm
	mov.b64 {%r113,%r114}, %fd81;
	// end inline asm
	shfl.sync.down.b32	%r116|%p80, %r114, 8, 31, -1;
	shfl.sync.down.b32	%r115|%p81, %r113, 8, 31, -1;
	// begin inline asm
	mov.b64 %fd82, {%r115,%r116};
	// end inline asm
	add.f64 	%fd83, %fd81, %fd82;
	// begin inline asm
	mov.b64 {%r117,%r118}, %fd83;
	// end inline asm
	shfl.sync.down.b32	%r120|%p82, %r118, 4, 31, -1;
	shfl.sync.down.b32	%r119|%p83, %r117, 4, 31, -1;
	// begin inline asm
	mov.b64 %fd84, {%r119,%r120};
	// end inline asm
	add.f64 	%fd85, %fd83, %fd84;
	// begin inline asm
	mov.b64 {%r121,%r122}, %fd85;
	// end inline asm
	shfl.sync.down.b32	%r124|%p84, %r122, 2, 31, -1;
	shfl.sync.down.b32	%r123|%p85, %r121, 2, 31, -1;
	// begin inline asm
	mov.b64 %fd86, {%r123,%r124};
	// end inline asm
	add.f64 	%fd87, %fd85, %fd86;
	// begin inline asm
	mov.b64 {%r125,%r126}, %fd87;
	// end inline asm
	shfl.sync.down.b32	%r128|%p86, %r126, 1, 31, -1;
	shfl.sync.down.b32	%r127|%p87, %r125, 1, 31, -1;
	// begin inline asm
	mov.b64 %fd88, {%r127,%r128};
	// end inline asm
	add.f64 	%fd89, %fd87, %fd88;
	setp.eq.f64 	%p88, %fd89, 0d0000000000000000;
	or.pred  	%p89, %p76, %p88;
	@%p89 bra 	$L__BB3_18;
	ld.global.u64 	%rd52, [%rd1+40];
$L__BB3_17:
	mov.b64 	%fd90, %rd52;
	add.f64 	%fd91, %fd89, %fd90;
	mov.b64 	%rd42, %fd91;
	atom.relaxed.global.cas.b64 	%rd19, [%rd1+40], %rd52, %rd42;
	setp.ne.s64 	%p90, %rd52, %rd19;
	mov.u64 	%rd52, %rd19;
	@%p90 bra 	$L__BB3_17;
$L__BB3_18:
	setp.ne.s32 	%p91, %r1, 0;
	setp.eq.s32 	%p92, %r2, 6;
	selp.f64 	%fd92, 0d3FF0000000000000, 0d0000000000000000, %p92;
	// begin inline asm
	mov.b64 {%r129,%r130}, %fd92;
	// end inline asm
	shfl.sync.down.b32	%r132|%p93, %r130, 16, 31, -1;
	shfl.sync.down.b32	%r131|%p94, %r129, 16, 31, -1;
	// begin inline asm
	mov.b64 %fd93, {%r131,%r132};
	// end inline asm
	add.f64 	%fd94, %fd92, %fd93;
	// begin inline asm
	mov.b64 {%r133,%r134}, %fd94;
	// end inline asm
	shfl.sync.down.b32	%r136|%p95, %r134, 8, 31, -1;
	shfl.sync.down.b32	%r135|%p96, %r133, 8, 31, -1;
	// begin inline asm
	mov.b64 %fd95, {%r135,%r136};
	// end inline asm
	add.f64 	%fd96, %fd94, %fd95;
	// begin inline asm
	mov.b64 {%r137,%r138}, %fd96;
	// end inline asm
	shfl.sync.down.b32	%r140|%p97, %r138, 4, 31, -1;
	shfl.sync.down.b32	%r139|%p98, %r137, 4, 31, -1;
	// begin inline asm
	mov.b64 %fd97, {%r139,%r140};
	// end inline asm
	add.f64 	%fd98, %fd96, %fd97;
	// begin inline asm
	mov.b64 {%r141,%r142}, %fd98;
	// end inline asm
	shfl.sync.down.b32	%r144|%p99, %r142, 2, 31, -1;
	shfl.sync.down.b32	%r143|%p100, %r141, 2, 31, -1;
	// begin inline asm
	mov.b64 %fd99, {%r143,%r144};
	// end inline asm
	add.f64 	%fd100, %fd98, %fd99;
	// begin inline asm
	mov.b64 {%r145,%r146}, %fd100;
	// end inline asm
	shfl.sync.down.b32	%r148|%p101, %r146, 1, 31, -1;
	shfl.sync.down.b32	%r147|%p102, %r145, 1, 31, -1;
	// begin inline asm
	mov.b64 %fd101, {%r147,%r148};
	// end inline asm
	add.f64 	%fd102, %fd100, %fd101;
	setp.eq.f64 	%p103, %fd102, 0d0000000000000000;
	or.pred  	%p104, %p91, %p103;
	@%p104 bra 	$L__BB3_21;
	ld.global.u64 	%rd53, [%rd1+48];
$L__BB3_20:
	mov.b64 	%fd103, %rd53;
	add.f64 	%fd104, %fd102, %fd103;
	mov.b64 	%rd43, %fd104;
	atom.relaxed.global.cas.b64 	%rd22, [%rd1+48], %rd53, %rd43;
	setp.ne.s64 	%p105, %rd53, %rd22;
	mov.u64 	%rd53, %rd22;
	@%p105 bra 	$L__BB3_20;
$L__BB3_21:
	setp.ne.s32 	%p106, %r1, 0;
	setp.eq.s32 	%p107, %r2, 7;
	selp.f64 	%fd105, 0d3FF0000000000000, 0d0000000000000000, %p107;
	// begin inline asm
	mov.b64 {%r149,%r150}, %fd105;
	// end inline asm
	shfl.sync.down.b32	%r152|%p108, %r150, 16, 31, -1;
	shfl.sync.down.b32	%r151|%p109, %r149, 16, 31, -1;
	// begin inline asm
	mov.b64 %fd106, {%r151,%r152};
	// end inline asm
	add.f64 	%fd107, %fd105, %fd106;
	// begin inline asm
	mov.b64 {%r153,%r154}, %fd107;
	// end inline asm
	shfl.sync.down.b32	%r156|%p110, %r154, 8, 31, -1;
	shfl.sync.down.b32	%r155|%p111, %r153, 8, 31, -1;
	// begin inline asm
	mov.b64 %fd108, {%r155,%r156};
	// end inline asm
	add.f64 	%fd109, %fd107, %fd108;
	// begin inline asm
	mov.b64 {%r157,%r158}, %fd109;
	// end inline asm
	shfl.sync.down.b32	%r160|%p112, %r158, 4, 31, -1;
	shfl.sync.down.b32	%r159|%p113, %r157, 4, 31, -1;
	// begin inline asm
	mov.b64 %fd110, {%r159,%r160};
	// end inline asm
	add.f64 	%fd111, %fd109, %fd110;
	// begin inline asm
	mov.b64 {%r161,%r162}, %fd111;
	// end inline asm
	shfl.sync.down.b32	%r164|%p114, %r162, 2, 31, -1;
	shfl.sync.down.b32	%r163|%p115, %r161, 2, 31, -1;
	// begin inline asm
	mov.b64 %fd112, {%r163,%r164};
	// end inline asm
	add.f64 	%fd113, %fd111, %fd112;
	// begin inline asm
	mov.b64 {%r165,%r166}, %fd113;
	// end inline asm
	shfl.sync.down.b32	%r168|%p116, %r166, 1, 31, -1;
	shfl.sync.down.b32	%r167|%p117, %r165, 1, 31, -1;
	// begin inline asm
	mov.b64 %fd114, {%r167,%r168};
	// end inline asm
	add.f64 	%fd115, %fd113, %fd114;
	setp.eq.f64 	%p118, %fd115, 0d0000000000000000;
	or.pred  	%p119, %p106, %p118;
	@%p119 bra 	$L__BB3_24;
	ld.global.u64 	%rd54, [%rd1+56];
$L__BB3_23:
	mov.b64 	%fd116, %rd54;
	add.f64 	%fd117, %fd115, %fd116;
	mov.b64 	%rd44, %fd117;
	atom.relaxed.global.cas.b64 	%rd25, [%rd1+56], %rd54, %rd44;
	setp.ne.s64 	%p120, %rd54, %rd25;
	mov.u64 	%rd54, %rd25;
	@%p120 bra 	$L__BB3_23;
$L__BB3_24:
	setp.ne.s32 	%p121, %r1, 0;
	setp.eq.s32 	%p122, %r2, 8;
	selp.f64 	%fd118, 0d3FF0000000000000, 0d0000000000000000, %p122;
	// begin inline asm
	mov.b64 {%r169,%r170}, %fd118;
	// end inline asm
	shfl.sync.down.b32	%r172|%p123, %r170, 16, 31, -1;
	shfl.sync.down.b32	%r171|%p124, %r169, 16, 31, -1;
	// begin inline asm
	mov.b64 %fd119, {%r171,%r172};
	// end inline asm
	add.f64 	%fd120, %fd118, %fd119;
	// begin inline asm
	mov.b64 {%r173,%r174}, %fd120;
	// end inline asm
	shfl.sync.down.b32	%r176|%p125, %r174, 8, 31, -1;
	shfl.sync.down.b32	%r175|%p126, %r173, 8, 31, -1;
	// begin inline asm
	mov.b64 %fd121, {%r175,%r176};
	// end inline asm
	add.f64 	%fd122, %fd120, %fd121;
	// begin inline asm
	mov.b64 {%r177,%r178}, %fd122;
	// end inline asm
	shfl.sync.down.b32	%r180|%p127, %r178, 4, 31, -1;
	shfl.sync.down.b32	%r179|%p128, %r177, 4, 31, -1;
	// begin inline asm
	mov.b64 %fd123, {%r179,%r180};
	// end inline asm
	add.f64 	%fd124, %fd122, %fd123;
	// begin inline asm
	mov.b64 {%r181,%r182}, %fd124;
	// end inline asm
	shfl.sync.down.b32	%r184|%p129, %r182, 2, 31, -1;
	shfl.sync.down.b32	%r183|%p130, %r181, 2, 31, -1;
	// begin inline asm
	mov.b64 %fd125, {%r183,%r184};
	// end inline asm
	add.f64 	%fd126, %fd124, %fd125;
	// begin inline asm
	mov.b64 {%r185,%r186}, %fd126;
	// end inline asm
	shfl.sync.down.b32	%r188|%p131, %r186, 1, 31, -1;
	shfl.sync.down.b32	%r187|%p132, %r185, 1, 31, -1;
	// begin inline asm
	mov.b64 %fd127, {%r187,%r188};
	// end inline asm
	add.f64 	%fd128, %fd126, %fd127;
	setp.eq.f64 	%p133, %fd128, 0d0000000000000000;
	or.pred  	%p134, %p121, %p133;
	@%p134 bra 	$L__BB3_27;
	ld.global.u64 	%rd55, [%rd1+64];
$L__BB3_26:
	mov.b64 	%fd129, %rd55;
	add.f64 	%fd130, %fd128, %fd129;
	mov.b64 	%rd45, %fd130;
	atom.relaxed.global.cas.b64 	%rd28, [%rd1+64], %rd55, %rd45;
	setp.ne.s64 	%p135, %rd55, %rd28;
	mov.u64 	%rd55, %rd28;
	@%p135 bra 	$L__BB3_26;
$L__BB3_27:
	setp.ne.s32 	%p136, %r1, 0;
	setp.gt.s32 	%p137, %r2, 8;
	selp.f64 	%fd131, 0d3FF0000000000000, 0d0000000000000000, %p137;
	// begin inline asm
	mov.b64 {%r189,%r190}, %fd131;
	// end inline asm
	shfl.sync.down.b32	%r192|%p138, %r190, 16, 31, -1;
	shfl.sync.down.b32	%r191|%p139, %r189, 16, 31, -1;
	// begin inline asm
	mov.b64 %fd132, {%r191,%r192};
	// end inline asm
	add.f64 	%fd133, %fd131, %fd132;
	// begin inline asm
	mov.b64 {%r193,%r194}, %fd133;
	// end inline asm
	shfl.sync.down.b32	%r196|%p140, %r194, 8, 31, -1;
	shfl.sync.down.b32	%r195|%p141, %r193, 8, 31, -1;
	// begin inline asm
	mov.b64 %fd134, {%r195,%r196};
	// end inline asm
	add.f64 	%fd135, %fd133, %fd134;
	// begin inline asm
	mov.b64 {%r197,%r198}, %fd135;
	// end inline asm
	shfl.sync.down.b32	%r200|%p142, %r198, 4, 31, -1;
	shfl.sync.down.b32	%r199|%p143, %r197, 4, 31, -1;
	// begin inline asm
	mov.b64 %fd136, {%r199,%r200};
	// end inline asm
	add.f64 	%fd137, %fd135, %fd136;
	// begin inline asm
	mov.b64 {%r201,%r202}, %fd137;
	// end inline asm
	shfl.sync.down.b32	%r204|%p144, %r202, 2, 31, -1;
	shfl.sync.down.b32	%r203|%p145, %r201, 2, 31, -1;
	// begin inline asm
	mov.b64 %fd138, {%r203,%r204};
	// end inline asm
	add.f64 	%fd139, %fd137, %fd138;
	// begin inline asm
	mov.b64 {%r205,%r206}, %fd139;
	// end inline asm
	shfl.sync.down.b32	%r208|%p146, %r206, 1, 31, -1;
	shfl.sync.down.b32	%r207|%p147, %r205, 1, 31, -1;
	// begin inline asm
	mov.b64 %fd140, {%r207,%r208};
	// end inline asm
	add.f64 	%fd141, %fd139, %fd140;
	setp.eq.f64 	%p148, %fd141, 0d0000000000000000;
	or.pred  	%p149, %p136, %p148;
	@%p149 bra 	$L__BB3_30;
	ld.global.u64 	%rd56, [%rd1+72];
$L__BB3_29:
	mov.b64 	%fd142, %rd56;
	add.f64 	%fd143, %fd141, %fd142;
	mov.b64 	%rd46, %fd143;
	atom.relaxed.global.cas.b64 	%rd31, [%rd1+72], %rd56, %rd46;
	setp.ne.s64 	%p150, %rd56, %rd31;
	mov.u64 	%rd56, %rd31;
	@%p150 bra 	$L__BB3_29;
$L__BB3_30:
	ret;

}
	// .globl	_Z5test4PdiS_
.visible .entry _Z5test4PdiS_(
	.param .u64 .ptr .align 1 _Z5test4PdiS__param_0,
	.param .u32 _Z5test4PdiS__param_1,
	.param .u64 .ptr .align 1 _Z5test4PdiS__param_2
)
{
	.reg .pred 	%p<181>;
	.reg .b32 	%r<229>;
	.reg .b64 	%rd<57>;
	.reg .b64 	%fd<144>;

	ld.param.u64 	%rd32, [_Z5test4PdiS__param_0];
	ld.param.u64 	%rd33, [_Z5test4PdiS__param_2];
	cvta.to.global.u64 	%rd1, %rd33;
	cvta.to.global.u64 	%rd34, %rd32;
	mov.u32 	%r1, %tid.x;
	mov.u32 	%r3, %ntid.x;
	mov.u32 	%r4, %tid.y;
	mov.u32 	%r5, %ntid.y;
	mov.u32 	%r6, %ctaid.x;
	mad.lo.s32 	%r7, %r5, %r6, %r4;
	mad.lo.s32 	%r8, %r7, %r3, %r1;
	mul.wide.s32 	%rd35, %r8, 8;
	add.s64 	%rd36, %rd34, %rd35;
	ld.global.f64 	%fd11, [%rd36];
	mul.f64 	%fd12, %fd11, 0d4024000000000000;
	cvt.rmi.f64.f64 	%fd13, %fd12;
	cvt.rzi.s32.f64 	%r2, %fd13;
	setp.lt.s32 	%p1, %r2, 1;
	mov.b32 	%r9, -1;
	vote.sync.any.pred 	%p2, %p1, %r9;
	not.pred 	%p3, %p2;
	@%p3 bra 	$L__BB4_4;
	setp.lt.s32 	%p4, %r2, 1;
	setp.ne.s32 	%p5, %r1, 0;
	selp.f64 	%fd14, 0d3FF0000000000000, 0d0000000000000000, %p4;
	// begin inline asm
	mov.b64 {%r11,%r12}, %fd14;
	// end inline asm
	shfl.sync.down.b32	%r14|%p6, %r12, 16, 31, -1;
	shfl.sync.down.b32	%r13|%p7, %r11, 16, 31, -1;
	// begin inline asm
	mov.b64 %fd15, {%r13,%r14};
	// end inline asm
	add.f64 	%fd16, %fd14, %fd15;
	// begin inline asm
	mov.b64 {%r15,%r16}, %fd16;
	// end inline asm
	shfl.sync.down.b32	%r18|%p8, %r16, 8, 31, -1;
	shfl.sync.down.b32	%r17|%p9, %r15, 8, 31, -1;
	// begin inline asm
	mov.b64 %fd17, {%r17,%r18};
	// end inline asm
	add.f64 	%fd18, %fd16, %fd17;
	// begin inline asm
	mov.b64 {%r19,%r20}, %fd18;
	// end inline asm
	shfl.sync.down.b32	%r22|%p10, %r20, 4, 31, -1;
	shfl.sync.down.b32	%r21|%p11, %r19, 4, 31, -1;
	// begin inline asm
	mov.b64 %fd19, {%r21,%r22};
	// end inline asm
	add.f64 	%fd20, %fd18, %fd19;
	// begin inline asm
	mov.b64 {%r23,%r24}, %fd20;
	// end inline asm
	shfl.sync.down.b32	%r26|%p12, %r24, 2, 31, -1;
	shfl.sync.down.b32	%r25|%p13, %r23, 2, 31, -1;
	// begin inline asm
	mov.b64 %fd21, {%r25,%r26};
	// end inline asm
	add.f64 	%fd22, %fd20, %fd21;
	// begin inline asm
	mov.b64 {%r27,%r28}, %fd22;
	// end inline asm
	shfl.sync.down.b32	%r30|%p14, %r28, 1, 31, -1;
	shfl.sync.down.b32	%r29|%p15, %r27, 1, 31, -1;
	// begin inline asm
	mov.b64 %fd23, {%r29,%r30};
	// end inline asm
	add.f64 	%fd24, %fd22, %fd23;
	setp.eq.f64 	%p16, %fd24, 0d0000000000000000;
	or.pred  	%p17, %p5, %p16;
	@%p17 bra 	$L__BB4_4;
	ld.global.u64 	%rd47, [%rd1];
$L__BB4_3:
	mov.b64 	%fd25, %rd47;
	add.f64 	%fd26, %fd24, %fd25;
	mov.b64 	%rd37, %fd26;
	atom.relaxed.global.cas.b64 	%rd4, [%rd1], %rd47, %rd37;
	setp.ne.s64 	%p18, %rd47, %rd4;
	mov.u64 	%rd47, %rd4;
	@%p18 bra 	$L__BB4_3;
$L__BB4_4:
	setp.eq.s32 	%p19, %r2, 1;
	mov.b32 	%r31, -1;
	vote.sync.any.pred 	%p20, %p19, %r31;
	not.pred 	%p21, %p20;
	@%p21 bra 	$L__BB4_8;
	setp.eq.s32 	%p22, %r2, 1;
	setp.ne.s32 	%p23, %r1, 0;
	selp.f64 	%fd27, 0d3FF0000000000000, 0d0000000000000000, %p22;
	// begin inline asm
	mov.b64 {%r33,%r34}, %fd27;
	// end inline asm
	shfl.sync.down.b32	%r36|%p24, %r34, 16, 31, -1;
	shfl.sync.down.b32	%r35|%p25, %r33, 16, 31, -1;
	// begin inline asm
	mov.b64 %fd28, {%r35,%r36};
	// end inline asm
	add.f64 	%fd29, %fd27, %fd28;
	// begin inline asm
	mov.b64 {%r37,%r38}, %fd29;
	// end inline asm
	shfl.sync.down.b32	%r40|%p26, %r38, 8, 31, -1;
	shfl.sync.down.b32	%r39|%p27, %r37, 8, 31, -1;
	// begin inline asm
	mov.b64 %fd30, {%r39,%r40};
	// end inline asm
	add.f64 	%fd31, %fd29, %fd30;
	// begin inline asm
	mov.b64 {%r41,%r42}, %fd31;
	// end inline asm
	shfl.sync.down.b32	%r44|%p28, %r42, 4, 31, -1;
	shfl.sync.down.b32	%r43|%p29, %r41, 4, 31, -1;
	// begin inline asm
	mov.b64 %fd32, {%r43,%r44};
	// end inline asm
	add.f64 	%fd33, %fd31, %fd32;
	// begin inline asm
	mov.b64 {%r45,%r46}, %fd33;
	// end inline asm
	shfl.sync.down.b32	%r48|%p30, %r46, 2, 31, -1;
	shfl.sync.down.b32	%r47|%p31, %r45, 2, 31, -1;
	// begin inline asm
	mov.b64 %fd34, {%r47,%r48};
	// end inline asm
	add.f64 	%fd35, %fd33, %fd34;
	// begin inline asm
	mov.b64 {%r49,%r50}, %fd35;
	// end inline asm
	shfl.sync.down.b32	%r52|%p32, %r50, 1, 31, -1;
	shfl.sync.down.b32	%r51|%p33, %r49, 1, 31, -1;
	// begin inline asm
	mov.b64 %fd36, {%r51,%r52};
	// end inline asm
	add.f64 	%fd37, %fd35, %fd36;
	setp.eq.f64 	%p34, %fd37, 0d0000000000000000;
	or.pred  	%p35, %p23, %p34;
	@%p35 bra 	$L__BB4_8;
	ld.global.u64 	%rd48, [%rd1+8];
$L__BB4_7:
	mov.b64 	%fd38, %rd48;
	add.f64 	%fd39, %fd37, %fd38;
	mov.b64 	%rd38, %fd39;
	atom.relaxed.global.cas.b64 	%rd7, [%rd1+8], %rd48, %rd38;
	setp.ne.s64 	%p36, %rd48, %rd7;
	mov.u64 	%rd48, %rd7;
	@%p36 bra 	$L__BB4_7;
$L__BB4_8:
	setp.eq.s32 	%p37, %r2, 2;
	mov.b32 	%r53, -1;
	vote.sync.any.pred 	%p38, %p37, %r53;
	not.pred 	%p39, %p38;
	@%p39 bra 	$L__BB4_12;
	setp.eq.s32 	%p40, %r2, 2;
	setp.ne.s32 	%p41, %r1, 0;
	selp.f64 	%fd40, 0d3FF0000000000000, 0d0000000000000000, %p40;
	// begin inline asm
	mov.b64 {%r55,%r56}, %fd40;
	// end inline asm
	shfl.sync.down.b32	%r58|%p42, %r56, 16, 31, -1;
	shfl.sync.down.b32	%r57|%p43, %r55, 16, 31, -1;
	// begin inline asm
	mov.b64 %fd41, {%r57,%r58};
	// end inline asm
	add.f64 	%fd42, %fd40, %fd41;
	// begin inline asm
	mov.b64 {%r59,%r60}, %fd42;
	// end inline asm
	shfl.sync.down.b32	%r62|%p44, %r60, 8, 31, -1;
	shfl.sync.down.b32	%r61|%p45, %r59, 8, 31, -1;
	// begin inline asm
	mov.b64 %fd43, {%r61,%r62};
	// end inline asm
	add.f64 	%fd44, %fd42, %fd43;
	// begin inline asm
	mov.b64 {%r63,%r64}, %fd44;
	// end inline asm
	shfl.sync.down.b32	%r66|%p46, %r64, 4, 31, -1;
	shfl.sync.down.b32	%r65|%p47, %r63, 4, 31, -1;
	// begin inline asm
	mov.b64 %fd45, {%r65,%r66};
	// end inline asm
	add.f64 	%fd46, %fd44, %fd45;
	// begin inline asm
	mov.b64 {%r67,%r68}, %fd46;
	// end inline asm
	shfl.sync.down.b32	%r70|%p48, %r68, 2, 31, -1;
	shfl.sync.down.b32	%r69|%p49, %r67, 2, 31, -1;
	// begin inline asm
	mov.b64 %fd47, {%r69,%r70};
	// end inline asm
	add.f64 	%fd48, %fd46, %fd47;
	// begin inline asm
	mov.b64 {%r71,%r72}, %fd48;
	// end inline asm
	shfl.sync.down.b32	%r74|%p50, %r72, 1, 31, -1;
	shfl.sync.down.b32	%r73|%p51, %r71, 1, 31, -1;
	// begin inline asm
	mov.b64 %fd49, {%r73,%r74};
	// end inline asm
	add.f64 	%fd50, %fd48, %fd49;
	setp.eq.f64 	%p52, %fd50, 0d0000000000000000;
	or.pred  	%p53, %p41, %p52;
	@%p53 bra 	$L__BB4_12;
	ld.global.u64 	%rd49, [%rd1+16];
$L__BB4_11:
	mov.b64 	%fd51, %rd49;
	add.f64 	%fd52, %fd50, %fd51;
	mov.b64 	%rd39, %fd52;
	atom.relaxed.global.cas.b64 	%rd10, [%rd1+16], %rd49, %rd39;
	setp.ne.s64 	%p54, %rd49, %rd10;
	mov.u64 	%rd49, %rd10;
	@%p54 bra 	$L__BB4_11;
$L__BB4_12:
	setp.eq.s32 	%p55, %r2, 3;
	mov.b32 	%r75, -1;
	vote.sync.any.pred 	%p56, %p55, %r75;
	not.pred 	%p57, %p56;
	@%p57 bra 	$L__BB4_16;
	setp.eq.s32 	%p58, %r2, 3;
	setp.ne.s32 	%p59, %r1, 0;
	selp.f64 	%fd53, 0d3FF0000000000000, 0d0000000000000000, %p58;
	// begin inline asm
	mov.b64 {%r77,%r78}, %fd53;
	// end inline asm
	shfl.sync.down.b32	%r80|%p60, %r78, 16, 31, -1;
	shfl.sync.down.b32	%r79|%p61, %r77, 16, 31, -1;
	// begin inline asm
	mov.b64 %fd54, {%r79,%r80};
	// end inline asm
	add.f64 	%fd55, %fd53, %fd54;
	// begin inline asm
	mov.b64 {%r81,%r82}, %fd55;
	// end inline asm
	shfl.sync.down.b32	%r84|%p62, %r82, 8, 31, -1;
	shfl.sync.down.b32	%r83|%p63, %r81, 8, 31, -1;
	// begin inline asm
	mov.b64 %fd56, {%r83,%r84};
	// end inline asm
	add.f64 	%fd57, %fd55, %fd56;
	// begin inline asm
	mov.b64 {%r85,%r86}, %fd57;
	// end inline asm
	shfl.sync.down.b32	%r88|%p64, %r86, 4, 31, -1;
	shfl.sync.down.b32	%r87|%p65, %r85, 4, 31, -1;
	// begin inline asm
	mov.b64 %fd58, {%r87,%r88};
	// end inline asm
	add.f64 	%fd59, %fd57, %fd58;
	// begin inline asm
	mov.b64 {%r89,%r90}, %fd59;
	// end inline asm
	shfl.sync.down.b32	%r92|%p66, %r90, 2, 31, -1;
	shfl.sync.down.b32	%r91|%p67, %r89, 2, 31, -1;
	// begin inline asm
	mov.b64 %fd60, {%r91,%r92};
	// end inline asm
	add.f64 	%fd61, %fd59, %fd60;
	// begin inline asm
	mov.b64 {%r93,%r94}, %fd61;
	// end inline asm
	shfl.sync.down.b32	%r96|%p68, %r94, 1, 31, -1;
	shfl.sync.down.b32	%r95|%p69, %r93, 1, 31, -1;
	// begin inline asm
	mov.b64 %fd62, {%r95,%r96};
	// end inline asm
	add.f64 	%fd63, %fd61, %fd62;
	setp.eq.f64 	%p70, %fd63, 0d0000000000000000;
	or.pred  	%p71, %p59, %p70;
	@%p71 bra 	$L__BB4_16;
	ld.global.u64 	%rd50, [%rd1+24];
$L__BB4_15:
	mov.b64 	%fd64, %rd50;
	add.f64 	%fd65, %fd63, %fd64;
	mov.b64 	%rd40, %fd65;
	atom.relaxed.global.cas.b64 	%rd13, [%rd1+24], %rd50, %rd40;
	setp.ne.s64 	%p72, %rd50, %rd13;
	mov.u64 	%rd50, %rd13;
	@%p72 bra 	$L__BB4_15;
$L__BB4_16:
	setp.eq.s32 	%p73, %r2, 4;
	mov.b32 	%r97, -1;
	vote.sync.any.pred 	%p74, %p73, %r97;
	not.pred 	%p75, %p74;
	@%p75 bra 	$L__BB4_20;
	setp.eq.s32 	%p76, %r2, 4;
	setp.ne.s32 	%p77, %r1, 0;
	selp.f64 	%fd66, 0d3FF0000000000000, 0d0000000000000000, %p76;
	// begin inline asm
	mov.b64 {%r99,%r100}, %fd66;
	// end inline asm
	shfl.sync.down.b32	%r102|%p78, %r100, 16, 31, -1;
	shfl.sync.down.b32	%r101|%p79, %r99, 16, 31, -1;
	// begin inline asm
	mov.b64 %fd67, {%r101,%r102};
	// end inline asm
	add.f64 	%fd68, %fd66, %fd67;
	// begin inline asm
	mov.b64 {%r103,%r104}, %fd68;
	// end inline asm
	shfl.sync.down.b32	%r106|%p80, %r104, 8, 31, -1;
	shfl.sync.down.b32	%r105|%p81, %r103, 8, 31, -1;
	// begin inline asm
	mov.b64 %fd69, {%r105,%r106};
	// end inline asm
	add.f64 	%fd70, %fd68, %fd69;
	// begin inline asm
	mov.b64 {%r107,%r108}, %fd70;
	// end inline asm
	shfl.sync.down.b32	%r110|%p82, %r108, 4, 31, -1;
	shfl.sync.down.b32	%r109|%p83, %r107, 4, 31, -1;
	// begin inline asm
	mov.b64 %fd71, {%r109,%r110};
	// end inline asm
	add.f64 	%fd72, %fd70, %fd71;
	// begin inline asm
	mov.b64 {%r111,%r112}, %fd72;
	// end inline asm
	shfl.sync.down.b32	%r114|%p84, %r112, 2, 31, -1;
	shfl.sync.down.b32	%r113|%p85, %r111, 2, 31, -1;
	// begin inline asm
	mov.b64 %fd73, {%r113,%r114};
	// end inline asm
	add.f64 	%fd74, %fd72, %fd73;
	// begin inline asm
	mov.b64 {%r115,%r116}, %fd74;
	// end inline asm
	shfl.sync.down.b32	%r118|%p86, %r116, 1, 31, -1;
	shfl.sync.down.b32	%r117|%p87, %r115, 1, 31, -1;
	// begin inline asm
	mov.b64 %fd75, {%r117,%r118};
	// end inline asm
	add.f64 	%fd76, %fd74, %fd75;
	setp.eq.f64 	%p88, %fd76, 0d0000000000000000;
	or.pred  	%p89, %p77, %p88;
	@%p89 bra 	$L__BB4_20;
	ld.global.u64 	%rd51, [%rd1+32];
$L__BB4_19:
	mov.b64 	%fd77, %rd51;
	add.f64 	%fd78, %fd76, %fd77;
	mov.b64 	%rd41, %fd78;
	atom.relaxed.global.cas.b64 	%rd16, [%rd1+32], %rd51, %rd41;
	setp.ne.s64 	%p90, %rd51, %rd16;
	mov.u64 	%rd51, %rd16;
	@%p90 bra 	$L__BB4_19;
$L__BB4_20:
	setp.eq.s32 	%p91, %r2, 5;
	mov.b32 	%r119, -1;
	vote.sync.any.pred 	%p92, %p91, %r119;
	not.pred 	%p93, %p92;
	@%p93 bra 	$L__BB4_24;
	setp.eq.s32 	%p94, %r2, 5;
	setp.ne.s32 	%p95, %r1, 0;
	selp.f64 	%fd79, 0d3FF0000000000000, 0d0000000000000000, %p94;
	// begin inline asm
	mov.b64 {%r121,%r122}, %fd79;
	// end inline asm
	shfl.sync.down.b32	%r124|%p96, %r122, 16, 31, -1;
	shfl.sync.down.b32	%r123|%p97, %r121, 16, 31, -1;
	// begin inline asm
	mov.b64 %fd80, {%r123,%r124};
	// end inline asm
	add.f64 	%fd81, %fd79, %fd80;
	// begin inline asm
	mov.b64 {%r125,%r126}, %fd81;
	// end inline asm
	shfl.sync.down.b32	%r128|%p98, %r126, 8, 31, -1;
	shfl.sync.down.b32	%r127|%p99, %r125, 8, 31, -1;
	// begin inline asm
	mov.b64 %fd82, {%r127,%r128};
	// end inline asm
	add.f64 	%fd83, %fd81, %fd82;
	// begin inline asm
	mov.b64 {%r129,%r130}, %fd83;
	// end inline asm
	shfl.sync.down.b32	%r132|%p100, %r130, 4, 31, -1;
	shfl.sync.down.b32	%r131|%p101, %r129, 4, 31, -1;
	// begin inline asm
	mov.b64 %fd84, {%r131,%r132};
	// end inline asm
	add.f64 	%fd85, %fd83, %fd84;
	// begin inline asm
	mov.b64 {%r133,%r134}, %fd85;
	// end inline asm
	shfl.sync.down.b32	%r136|%p102, %r134, 2, 31, -1;
	shfl.sync.down.b32	%r135|%p103, %r133, 2, 31, -1;
	// begin inline asm
	mov.b64 %fd86, {%r135,%r136};
	// end inline asm
	add.f64 	%fd87, %fd85, %fd86;
	// begin inline asm
	mov.b64 {%r137,%r138}, %fd87;
	// end inline asm
	shfl.sync.down.b32	%r140|%p104, %r138, 1, 31, -1;
	shfl.sync.down.b32	%r139|%p105, %r137, 1, 31, -1;
	// begin inline asm
	mov.b64 %fd88, {%r139,%r140};
	// end inline asm
	add.f64 	%fd89, %fd87, %fd88;
	setp.eq.f64 	%p106, %fd89, 0d0000000000000000;
	or.pred  	%p107, %p95, %p106;
	@%p107 bra 	$L__BB4_24;
	ld.global.u64 	%rd52, [%rd1+40];
$L__BB4_23:
	mov.b64 	%fd90, %rd52;
	add.f64 	%fd91, %fd89, %fd90;
	mov.b64 	%rd42, %fd91;
	atom.relaxed.global.cas.b64 	%rd19, [%rd1+40], %rd52, %rd42;
	setp.ne.s64 	%p108, %rd52, %rd19;
	mov.u64 	%rd52, %rd19;
	@%p108 bra 	$L__BB4_23;
$L__BB4_24:
	setp.eq.s32 	%p109, %r2, 6;
	mov.b32 	%r141, -1;
	vote.sync.any.pred 	%p110, %p109, %r141;
	not.pred 	%p111, %p110;
	@%p111 bra 	$L__BB4_28;
	setp.eq.s32 	%p112, %r2, 6;
	setp.ne.s32 	%p113, %r1, 0;
	selp.f64 	%fd92, 0d3FF0000000000000, 0d0000000000000000, %p112;
	// begin inline asm
	mov.b64 {%r143,%r144}, %fd92;
	// end inline asm
	shfl.sync.down.b32	%r146|%p114, %r144, 16, 31, -1;
	shfl.sync.down.b32	%r145|%p115, %r143, 16, 31, -1;
	// begin inline asm
	mov.b64 %fd93, {%r145,%r146};
	// end inline asm
	add.f64 	%fd94, %fd92, %fd93;
	// begin inline asm
	mov.b64 {%r147,%r148}, %fd94;
	// end inline asm
	shfl.sync.down.b32	%r150|%p116, %r148, 8, 31, -1;
	shfl.sync.down.b32	%r149|%p117, %r147, 8, 31, -1;
	// begin inline asm
	mov.b64 %fd95, {%r149,%r150};
	// end inline asm
	add.f64 	%fd96, %fd94, %fd95;
	// begin inline asm
	mov.b64 {%r151,%r152}, %fd96;
	// end inline asm
	shfl.sync.down.b32	%r154|%p118, %r152, 4, 31, -1;
	shfl.sync.down.b32	%r153|%p119, %r151, 4, 31, -1;
	// begin inline asm
	mov.b64 %fd97, {%r153,%r154};
	// end inline asm
	add.f64 	%fd98, %fd96, %fd97;
	// begin inline asm
	mov.b64 {%r155,%r156}, %fd98;
	// end inline asm
	shfl.sync.down.b32	%r158|%p120, %r156, 2, 31, -1;
	shfl.sync.down.b32	%r157|%p121, %r155, 2, 31, -1;
	// begin inline asm
	mov.b64 %fd99, {%r157,%r158};
	// end inline asm
	add.f64 	%fd100, %fd98, %fd99;
	// begin inline asm
	mov.b64 {%r159,%r160}, %fd100;
	// end inline asm
	shfl.sync.down.b32	%r162|%p122, %r160, 1, 31, -1;
	shfl.sync.down.b32	%r161|%p123, %r159, 1, 31, -1;
	// begin inline asm
	mov.b64 %fd101, {%r161,%r162};
	// end inline asm
	add.f64 	%fd102, %fd100, %fd101;
	setp.eq.f64 	%p124, %fd102, 0d0000000000000000;
	or.pred  	%p125, %p113, %p124;
	@%p125 bra 	$L__BB4_28;
	ld.global.u64 	%rd53, [%rd1+48];
$L__BB4_27:
	mov.b64 	%fd103, %rd53;
	add.f64 	%fd104, %fd102, %fd103;
	mov.b64 	%rd43, %fd104;
	atom.relaxed.global.cas.b64 	%rd22, [%rd1+48], %rd53, %rd43;
	setp.ne.s64 	%p126, %rd53, %rd22;
	mov.u64 	%rd53, %rd22;
	@%p126 bra 	$L__BB4_27;
$L__BB4_28:
	setp.eq.s32 	%p127, %r2, 7;
	mov.b32 	%r163, -1;
	vote.sync.any.pred 	%p128, %p127, %r163;
	not.pred 	%p129, %p128;
	@%p129 bra 	$L__BB4_32;
	setp.eq.s32 	%p130, %r2, 7;
	setp.ne.s32 	%p131, %r1, 0;
	selp.f64 	%fd105, 0d3FF0000000000000, 0d0000000000000000, %p130;
	// begin inline asm
	mov.b64 {%r165,%r166}, %fd105;
	// end inline asm
	shfl.sync.down.b32	%r168|%p132, %r166, 16, 31, -1;
	shfl.sync.down.b32	%r167|%p133, %r165, 16, 31, -1;
	// begin inline asm
	mov.b64 %fd106, {%r167,%r168};
	// end inline asm
	add.f64 	%fd107, %fd105, %fd106;
	// begin inline asm
	mov.b64 {%r169,%r170}, %fd107;
	// end inline asm
	shfl.sync.down.b32	%r172|%p134, %r170, 8, 31, -1;
	shfl.sync.down.b32	%r171|%p135, %r169, 8, 31, -1;
	// begin inline asm
	mov.b64 %fd108, {%r171,%r172};
	// end inline asm
	add.f64 	%fd109, %fd107, %fd108;
	// begin inline asm
	mov.b64 {%r173,%r174}, %fd109;
	// end inline asm
	shfl.sync.down.b32	%r176|%p136, %r174, 4, 31, -1;
	shfl.sync.down.b32	%r175|%p137, %r173, 4, 31, -1;
	// begin inline asm
	mov.b64 %fd110, {%r175,%r176};
	// end inline asm
	add.f64 	%fd111, %fd109, %fd110;
	// begin inline asm
	mov.b64 {%r177,%r178}, %fd111;
	// end inline asm
	shfl.sync.down.b32	%r180|%p138, %r178, 2, 31, -1;
	shfl.sync.down.b32	%r179|%p139, %r177, 2, 31, -1;
	// begin inline asm
	mov.b64 %fd112, {%r179,%r180};
	// end inline asm
	add.f64 	%fd113, %fd111, %fd112;
	// begin inline asm
	mov.b64 {%r181,%r182}, %fd113;
	// end inline asm
	shfl.sync.down.b32	%r184|%p140, %r182, 1, 31, -1;
	shfl.sync.down.b32	%r183|%p141, %r181, 1, 31, -1;
	// begin inline asm
	mov.b64 %fd114, {%r183,%r184};
	// end inline asm
	add.f64 	%fd115, %fd113, %fd114;
	setp.eq.f64 	%p142, %fd115, 0d0000000000000000;
	or.pred  	%p143, %p131, %p142;
	@%p143 bra 	$L__BB4_32;
	ld.global.u64 	%rd54, [%rd1+56];
$L__BB4_31:
	mov.b64 	%fd116, %rd54;
	add.f64 	%fd117, %fd115, %fd116;
	mov.b64 	%rd44, %fd117;
	atom.relaxed.global.cas.b64 	%rd25, [%rd1+56], %rd54, %rd44;
	setp.ne.s64 	%p144, %rd54, %rd25;
	mov.u64 	%rd54, %rd25;
	@%p144 bra 	$L__BB4_31;
$L__BB4_32:
	setp.eq.s32 	%p145, %r2, 8;
	mov.b32 	%r185, -1;
	vote.sync.any.pred 	%p146, %p145, %r185;
	not.pred 	%p147, %p146;
	@%p147 bra 	$L__BB4_36;
	setp.eq.s32 	%p148, %r2, 8;
	setp.ne.s32 	%p149, %r1, 0;
	selp.f64 	%fd118, 0d3FF0000000000000, 0d0000000000000000, %p148;
	// begin inline asm
	mov.b64 {%r187,%r188}, %fd118;
	// end inline asm
	shfl.sync.down.b32	%r190|%p150, %r188, 16, 31, -1;
	shfl.sync.down.b32	%r189|%p151, %r187, 16, 31, -1;
	// begin inline asm
	mov.b64 %fd119, {%r189,%r190};
	// end inline asm
	add.f64 	%fd120, %fd118, %fd119;
	// begin inline asm
	mov.b64 {%r191,%r192}, %fd120;
	// end inline asm
	shfl.sync.down.b32	%r194|%p152, %r192, 8, 31, -1;
	shfl.sync.down.b32	%r193|%p153, %r191, 8, 31, -1;
	// begin inline asm
	mov.b64 %fd121, {%r193,%r194};
	// end inline asm
	add.f64 	%fd122, %fd120, %fd121;
	// begin inline asm
	mov.b64 {%r195,%r196}, %fd122;
	// end inline asm
	shfl.sync.down.b32	%r198|%p154, %r196, 4, 31, -1;
	shfl.sync.down.b32	%r197|%p155, %r195, 4, 31, -1;
	// begin inline asm
	mov.b64 %fd123, {%r197,%r198};
	// end inline asm
	add.f64 	%fd124, %fd122, %fd123;
	// begin inline asm
	mov.b64 {%r199,%r200}, %fd124;
	// end inline asm
	shfl.sync.down.b32	%r202|%p156, %r200, 2, 31, -1;
	shfl.sync.down.b32	%r201|%p157, %r199, 2, 31, -1;
	// begin inline asm
	mov.b64 %fd125, {%r201,%r202};
	// end inline asm
	add.f64 	%fd126, %fd124, %fd125;
	// begin inline asm
	mov.b64 {%r203,%r204}, %fd126;
	// end inline asm
	shfl.sync.down.b32	%r206|%p158, %r204, 1, 31, -1;
	shfl.sync.down.b32	%r205|%p159, %r203, 1, 31, -1;
	// begin inline asm
	mov.b64 %fd127, {%r205,%r206};
	// end inline asm
	add.f64 	%fd128, %fd126, %fd127;
	setp.eq.f64 	%p160, %fd128, 0d0000000000000000;
	or.pred  	%p161, %p149, %p160;
	@%p161 bra 	$L__BB4_36;
	ld.global.u64 	%rd55, [%rd1+64];
$L__BB4_35:
	mov.b64 	%fd129, %rd55;
	add.f64 	%fd130, %fd128, %fd129;
	mov.b64 	%rd45, %fd130;
	atom.relaxed.global.cas.b64 	%rd28, [%rd1+64], %rd55, %rd45;
	setp.ne.s64 	%p162, %rd55, %rd28;
	mov.u64 	%rd55, %rd28;
	@%p162 bra 	$L__BB4_35;
$L__BB4_36:
	setp.gt.s32 	%p163, %r2, 8;
	mov.b32 	%r207, -1;
	vote.sync.any.pred 	%p164, %p163, %r207;
	not.pred 	%p165, %p164;
	@%p165 bra 	$L__BB4_40;
	setp.gt.s32 	%p166, %r2, 8;
	setp.ne.s32 	%p167, %r1, 0;
	selp.f64 	%fd131, 0d3FF0000000000000, 0d0000000000000000, %p166;
	// begin inline asm
	mov.b64 {%r209,%r210}, %fd131;
	// end inline asm
	shfl.sync.down.b32	%r212|%p168, %r210, 16, 31, -1;
	shfl.sync.down.b32	%r211|%p169, %r209, 16, 31, -1;
	// begin inline asm
	mov.b64 %fd132, {%r211,%r212};
	// end inline asm
	add.f64 	%fd133, %fd131, %fd132;
	// begin inline asm
	mov.b64 {%r213,%r214}, %fd133;
	// end inline asm
	shfl.sync.down.b32	%r216|%p170, %r214, 8, 31, -1;
	shfl.sync.down.b32	%r215|%p171, %r213, 8, 31, -1;
	// begin inline asm
	mov.b64 %fd134, {%r215,%r216};
	// end inline asm
	add.f64 	%fd135, %fd133, %fd134;
	// begin inline asm
	mov.b64 {%r217,%r218}, %fd135;
	// end inline asm
	shfl.sync.down.b32	%r220|%p172, %r218, 4, 31, -1;
	shfl.sync.down.b32	%r219|%p173, %r217, 4, 31, -1;
	// begin inline asm
	mov.b64 %fd136, {%r219,%r220};
	// end inline asm
	add.f64 	%fd137, %fd135, %fd136;
	// begin inline asm
	mov.b64 {%r221,%r222}, %fd137;
	// end inline asm
	shfl.sync.down.b32	%r224|%p174, %r222, 2, 31, -1;
	shfl.sync.down.b32	%r223|%p175, %r221, 2, 31, -1;
	// begin inline asm
	mov.b64 %fd138, {%r223,%r224};
	// end inline asm
	add.f64 	%fd139, %fd137, %fd138;
	// begin inline asm
	mov.b64 {%r225,%r226}, %fd139;
	// end inline asm
	shfl.sync.down.b32	%r228|%p176, %r226, 1, 31, -1;
	shfl.sync.down.b32	%r227|%p177, %r225, 1, 31, -1;
	// begin inline asm
	mov.b64 %fd140, {%r227,%r228};
	// end inline asm
	add.f64 	%fd141, %fd139, %fd140;
	setp.eq.f64 	%p178, %fd141, 0d0000000000000000;
	or.pred  	%p179, %p167, %p178;
	@%p179 bra 	$L__BB4_40;
	ld.global.u64 	%rd56, [%rd1+72];
$L__BB4_39:
	mov.b64 	%fd142, %rd56;
	add.f64 	%fd143, %fd141, %fd142;
	mov.b64 	%rd46, %fd143;
	atom.relaxed.global.cas.b64 	%rd31, [%rd1+72], %rd56, %rd46;
	setp.ne.s64 	%p180, %rd56, %rd31;
	mov.u64 	%rd56, %rd31;
	@%p180 bra 	$L__BB4_39;
$L__BB4_40:
	ret;

}
	// .globl	_Z5test5PdiS_
.visible .entry _Z5test5PdiS_(
	.param .u64 .ptr .align 1 _Z5test5PdiS__param_0,
	.param .u32 _Z5test5PdiS__param_1,
	.param .u64 .ptr .align 1 _Z5test5PdiS__param_2
)
{
	.reg .pred 	%p<181>;
	.reg .b32 	%r<229>;
	.reg .b64 	%rd<57>;
	.reg .b64 	%fd<144>;

	ld.param.u64 	%rd32, [_Z5test5PdiS__param_0];
	ld.param.u64 	%rd33, [_Z5test5PdiS__param_2];
	cvta.to.global.u64 	%rd1, %rd33;
	cvta.to.global.u64 	%rd34, %rd32;
	mov.u32 	%r1, %tid.x;
	mov.u32 	%r3, %ntid.x;
	mov.u32 	%r4, %tid.y;
	mov.u32 	%r5, %ntid.y;
	mov.u32 	%r6, %ctaid.x;
	mad.lo.s32 	%r7, %r5, %r6, %r4;
	mad.lo.s32 	%r8, %r7, %r3, %r1;
	mul.wide.s32 	%rd35, %r8, 8;
	add.s64 	%rd36, %rd34, %rd35;
	ld.global.f64 	%fd11, [%rd36];
	mul.f64 	%fd12, %fd11, 0d4024000000000000;
	cvt.rmi.f64.f64 	%fd13, %fd12;
	cvt.rzi.s32.f64 	%r2, %fd13;
	setp.lt.s32 	%p1, %r2, 1;
	mov.b32 	%r9, -1;
	vote.sync.any.pred 	%p2, %p1, %r9;
	not.pred 	%p3, %p2;
	@%p3 bra 	$L__BB5_4;
	setp.lt.s32 	%p4, %r2, 1;
	setp.ne.s32 	%p5, %r1, 0;
	selp.f64 	%fd14, 0d3FF0000000000000, 0d0000000000000000, %p4;
	// begin inline asm
	mov.b64 {%r11,%r12}, %fd14;
	// end inline asm
	shfl.sync.bfly.b32	%r14|%p6, %r12, 16, 31, -1;
	shfl.sync.bfly.b32	%r13|%p7, %r11, 16, 31, -1;
	// begin inline asm
	mov.b64 %fd15, {%r13,%r14};
	// end inline asm
	add.f64 	%fd16, %fd14, %fd15;
	// begin inline asm
	mov.b64 {%r15,%r16}, %fd16;
	// end inline asm
	shfl.sync.bfly.b32	%r18|%p8, %r16, 8, 31, -1;
	shfl.sync.bfly.b32	%r17|%p9, %r15, 8, 31, -1;
	// begin inline asm
	mov.b64 %fd17, {%r17,%r18};
	// end inline asm
	add.f64 	%fd18, %fd16, %fd17;
	// begin inline asm
	mov.b64 {%r19,%r20}, %fd18;
	// end inline asm
	shfl.sync.bfly.b32	%r22|%p10, %r20, 4, 31, -1;
	shfl.sync.bfly.b32	%r21|%p11, %r19, 4, 31, -1;
	// begin inline asm
	mov.b64 %fd19, {%r21,%r22};
	// end inline asm
	add.f64 	%fd20, %fd18, %fd19;
	// begin inline asm
	mov.b64 {%r23,%r24}, %fd20;
	// end inline asm
	shfl.sync.bfly.b32	%r26|%p12, %r24, 2, 31, -1;
	shfl.sync.bfly.b32	%r25|%p13, %r23, 2, 31, -1;
	// begin inline asm
	mov.b64 %fd21, {%r25,%r26};
	// end inline asm
	add.f64 	%fd22, %fd20, %fd21;
	// begin inline asm
	mov.b64 {%r27,%r28}, %fd22;
	// end inline asm
	shfl.sync.bfly.b32	%r30|%p14, %r28, 1, 31, -1;
	shfl.sync.bfly.b32	%r29|%p15, %r27, 1, 31, -1;
	// begin inline asm
	mov.b64 %fd23, {%r29,%r30};
	// end inline asm
	add.f64 	%fd24, %fd22, %fd23;
	setp.eq.f64 	%p16, %fd24, 0d0000000000000000;
	or.pred  	%p17, %p5, %p16;
	@%p17 bra 	$L__BB5_4;
	ld.global.u64 	%rd47, [%rd1];
$L__BB5_3:
	mov.b64 	%fd25, %rd47;
	add.f64 	%fd26, %fd24, %fd25;
	mov.b64 	%rd37, %fd26;
	atom.relaxed.global.cas.b64 	%rd4, [%rd1], %rd47, %rd37;
	setp.ne.s64 	%p18, %rd47, %rd4;
	mov.u64 	%rd47, %rd4;
	@%p18 bra 	$L__BB5_3;
$L__BB5_4:
	setp.eq.s32 	%p19, %r2, 1;
	mov.b32 	%r31, -1;
	vote.sync.any.pred 	%p20, %p19, %r31;
	not.pred 	%p21, %p20;
	@%p21 bra 	$L__BB5_8;
	setp.eq.s32 	%p22, %r2, 1;
	setp.ne.s32 	%p23, %r1, 0;
	selp.f64 	%fd27, 0d3FF0000000000000, 0d0000000000000000, %p22;
	// begin inline asm
	mov.b64 {%r33,%r34}, %fd27;
	// end inline asm
	shfl.sync.bfly.b32	%r36|%p24, %r34, 16, 31, -1;
	shfl.sync.bfly.b32	%r35|%p25, %r33, 16, 31, -1;
	// begin inline asm
	mov.b64 %fd28, {%r35,%r36};
	// end inline asm
	add.f64 	%fd29, %fd27, %fd28;
	// begin inline asm
	mov.b64 {%r37,%r38}, %fd29;
	// end inline asm
	shfl.sync.bfly.b32	%r40|%p26, %r38, 8, 31, -1;
	shfl.sync.bfly.b32	%r39|%p27, %r37, 8, 31, -1;
	// begin inline asm
	mov.b64 %fd30, {%r39,%r40};
	// end inline asm
	add.f64 	%fd31, %fd29, %fd30;
	// begin inline asm
	mov.b64 {%r41,%r42}, %fd31;
	// end inline asm
	shfl.sync.bfly.b32	%r44|%p28, %r42, 4, 31, -1;
	shfl.sync.bfly.b32	%r43|%p29, %r41, 4, 31, -1;
	// begin inline asm
	mov.b64 %fd32, {%r43,%r44};
	// end inline asm
	add.f64 	%fd33, %fd31, %fd32;
	// begin inline asm
	mov.b64 {%r45,%r46}, %fd33;
	// end inline asm
	shfl.sync.bfly.b32	%r48|%p30, %r46, 2, 31, -1;
	shfl.sync.bfly.b32	%r47|%p31, %r45, 2, 31, -1;
	// begin inline asm
	mov.b64 %fd34, {%r47,%r48};
	// end inline asm
	add.f64 	%fd35, %fd33, %fd34;
	// begin inline asm
	mov.b64 {%r49,%r50}, %fd35;
	// end inline asm
	shfl.sync.bfly.b32	%r52|%p32, %r50, 1, 31, -1;
	shfl.sync.bfly.b32	%r51|%p33, %r49, 1, 31, -1;
	// begin inline asm
	mov.b64 %fd36, {%r51,%r52};
	// end inline asm
	add.f64 	%fd37, %fd35, %fd36;
	setp.eq.f64 	%p34, %fd37, 0d0000000000000000;
	or.pred  	%p35, %p23, %p34;
	@%p35 bra 	$L__BB5_8;
	ld.global.u64 	%rd48, [%rd1+8];
$L__BB5_7:
	mov.b64 	%fd38, %rd48;
	add.f64 	%fd39, %fd37, %fd38;
	mov.b64 	%rd38, %fd39;
	atom.relaxed.global.cas.b64 	%rd7, [%rd1+8], %rd48, %rd38;
	setp.ne.s64 	%p36, %rd48, %rd7;
	mov.u64 	%rd48, %rd7;
	@%p36 bra 	$L__BB5_7;
$L__BB5_8:
	setp.eq.s32 	%p37, %r2, 2;
	mov.b32 	%r53, -1;
	vote.sync.any.pred 	%p38, %p37, %r53;
	not.pred 	%p39, %p38;
	@%p39 bra 	$L__BB5_12;
	setp.eq.s32 	%p40, %r2, 2;
	setp.ne.s32 	%p41, %r1, 0;
	selp.f64 	%fd40, 0d3FF0000000000000, 0d0000000000000000, %p40;
	// begin inline asm
	mov.b64 {%r55,%r56}, %fd40;
	// end inline asm
	shfl.sync.bfly.b32	%r58|%p42, %r56, 16, 31, -1;
	shfl.sync.bfly.b32	%r57|%p43, %r55, 16, 31, -1;
	// begin inline asm
	mov.b64 %fd41, {%r57,%r58};
	// end inline asm
	add.f64 	%fd42, %fd40, %fd41;
	// begin inline asm
	mov.b64 {%r59,%r60}, %fd42;
	// end inline asm
	shfl.sync.bfly.b32	%r62|%p44, %r60, 8, 31, -1;
	shfl.sync.bfly.b32	%r61|%p45, %r59, 8, 31, -1;
	// begin inline asm
	mov.b64 %fd43, {%r61,%r62};
	// end inline asm
	add.f64 	%fd44, %fd42, %fd43;
	// begin inline asm
	mov.b64 {%r63,%r64}, %fd44;
	// end inline asm
	shfl.sync.bfly.b32	%r66|%p46, %r64, 4, 31, -1;
	shfl.sync.bfly.b32	%r65|%p47, %r63, 4, 31, -1;
	// begin inline asm
	mov.b64 %fd45, {%r65,%r66};
	// end inline asm
	add.f64 	%fd46, %fd44, %fd45;
	// begin inline asm
	mov.b64 {%r67,%r68}, %fd46;
	// end inline asm
	shfl.sync.bfly.b32	%r70|%p48, %r68, 2, 31, -1;
	shfl.sync.bfly.b32	%r69|%p49, %r67, 2, 31, -1;
	// begin inline asm
	mov.b64 %fd47, {%r69,%r70};
	// end inline asm
	add.f64 	%fd48, %fd46, %fd47;
	// begin inline asm
	mov.b64 {%r71,%r72}, %fd48;
	// end inline asm
	shfl.sync.bfly.b32	%r74|%p50, %r72, 1, 31, -1;
	shfl.sync.bfly.b32	%r73|%p51, %r71, 1, 31, -1;
	// begin inline asm
	mov.b64 %fd49, {%r73,%r74};
	// end inline asm
	add.f64 	%fd50, %fd48, %fd49;
	setp.eq.f64 	%p52, %fd50, 0d0000000000000000;
	or.pred  	%p53, %p41, %p52;
	@%p53 bra 	$L__BB5_12;
	ld.global.u64 	%rd49, [%rd1+16];
$L__BB5_11:
	mov.b64 	%fd51, %rd49;
	add.f64 	%fd52, %fd50, %fd51;
	mov.b64 	%rd39, %fd52;
	atom.relaxed.global.cas.b64 	%rd10, [%rd1+16], %rd49, %rd39;
	setp.ne.s64 	%p54, %rd49, %rd10;
	mov.u64 	%rd49, %rd10;
	@%p54 bra 	$L__BB5_11;
$L__BB5_12:
	setp.eq.s32 	%p55, %r2, 3;
	mov.b32 	%r75, -1;
	vote.sync.any.pred 	%p56, %p55, %r75;
	not.pred 	%p57, %p56;
	@%p57 bra 	$L__BB5_16;
	setp.eq.s32 	%p58, %r2, 3;
	setp.ne.s32 	%p59, %r1, 0;
	selp.f64 	%fd53, 0d3FF0000000000000, 0d0000000000000000, %p58;
	// begin inline asm
	mov.b64 {%r77,%r78}, %fd53;
	// end inline asm
	shfl.sync.bfly.b32	%r80|%p60, %r78, 16, 31, -1;
	shfl.sync.bfly.b32	%r79|%p61, %r77, 16, 31, -1;
	// begin inline asm
	mov.b64 %fd54, {%r79,%r80};
	// end inline asm
	add.f64 	%fd55, %fd53, %fd54;
	// begin inline asm
	mov.b64 {%r81,%r82}, %fd55;
	// end inline asm
	shfl.sync.bfly.b32	%r84|%p62, %r82, 8, 31, -1;
	shfl.sync.bfly.b32	%r83|%p63, %r81, 8, 31, -1;
	// begin inline asm
	mov.b64 %fd56, {%r83,%r84};
	// end inline asm
	add.f64 	%fd57, %fd55, %fd56;
	// begin inline asm
	mov.b64 {%r85,%r86}, %fd57;
	// end inline asm
	shfl.sync.bfly.b32	%r88|%p64, %r86, 4, 31, -1;
	shfl.sync.bfly.b32	%r87|%p65, %r85, 4, 31, -1;
	// begin inline asm
	mov.b64 %fd58, {%r87,%r88};
	// end inline asm
	add.f64 	%fd59, %fd57, %fd58;
	// begin inline asm
	mov.b64 {%r89,%r90}, %fd59;
	// end inline asm
	shfl.sync.bfly.b32	%r92|%p66, %r90, 2, 31, -1;
	shfl.sync.bfly.b32	%r91|%p67, %r89, 2, 31, -1;
	// begin inline asm
	mov.b64 %fd60, {%r91,%r92};
	// end inline asm
	add.f64 	%fd61, %fd59, %fd60;
	// begin inline asm
	mov.b64 {%r93,%r94}, %fd61;
	// end inline asm
	shfl.sync.bfly.b32	%r96|%p68, %r94, 1, 31, -1;
	shfl.sync.bfly.b32	%r95|%p69, %r93, 1, 31, -1;
	// begin inline asm
	mov.b64 %fd62, {%r95,%r96};
	// end inline asm
	add.f64 	%fd63, %fd61, %fd62;
	setp.eq.f64 	%p70, %fd63, 0d0000000000000000;
	or.pred  	%p71, %p59, %p70;
	@%p71 bra 	$L__BB5_16;
	ld.global.u64 	%rd50, [%rd1+24];
$L__BB5_15:
	mov.b64 	%fd64, %rd50;
	add.f64 	%fd65, %fd63, %fd64;
	mov.b64 	%rd40, %fd65;
	atom.relaxed.global.cas.b64 	%rd13, [%rd1+24], %rd50, %rd40;
	setp.ne.s64 	%p72, %rd50, %rd13;
	mov.u64 	%rd50, %rd13;
	@%p72 bra 	$L__BB5_15;
$L__BB5_16:
	setp.eq.s32 	%p73, %r2, 4;
	mov.b32 	%r97, -1;
	vote.sync.any.pred 	%p74, %p73, %r97;
	not.pred 	%p75, %p74;
	@%p75 bra 	$L__BB5_20;
	setp.eq.s32 	%p76, %r2, 4;
	setp.ne.s32 	%p77, %r1, 0;
	selp.f64 	%fd66, 0d3FF0000000000000, 0d0000000000000000, %p76;
	// begin inline asm
	mov.b64 {%r99,%r100}, %fd66;
	// end inline asm
	shfl.sync.bfly.b32	%r102|%p78, %r100, 16, 31, -1;
	shfl.sync.bfly.b32	%r101|%p79, %r99, 16, 31, -1;
	// begin inline asm
	mov.b64 %fd67, {%r101,%r102};
	// end inline asm
	add.f64 	%fd68, %fd66, %fd67;
	// begin inline asm
	mov.b64 {%r103,%r104}, %fd68;
	// end inline asm
	shfl.sync.bfly.b32	%r106|%p80, %r104, 8, 31, -1;
	shfl.sync.bfly.b32	%r105|%p81, %r103, 8, 31, -1;
	// begin inline asm
	mov.b64 %fd69, {%r105,%r106};
	// end inline asm
	add.f64 	%fd70, %fd68, %fd69;
	// begin inline asm
	mov.b64 {%r107,%r108}, %fd70;
	// end inline asm
	shfl.sync.bfly.b32	%r110|%p82, %r108, 4, 31, -1;
	shfl.sync.bfly.b32	%r109|%p83, %r107, 4, 31, -1;
	// begin inline asm
	mov.b64 %fd71, {%r109,%r110};
	// end inline asm
	add.f64 	%fd72, %fd70, %fd71;
	// begin inline asm
	mov.b64 {%r111,%r112}, %fd72;
	// end inline asm
	shfl.sync.bfly.b32	%r114|%p84, %r112, 2, 31, -1;
	shfl.sync.bfly.b32	%r113|%p85, %r111, 2, 31, -1;
	// begin inline asm
	mov.b64 %fd73, {%r113,%r114};
	// end inline asm
	add.f64 	%fd74, %fd72, %fd73;
	// begin inline asm
	mov.b64 {%r115,%r116}, %fd74;
	// end inline asm
	shfl.sync.bfly.b32	%r118|%p86, %r116, 1, 31, -1;
	shfl.sync.bfly.b32	%r117|%p87, %r115, 1, 31, -1;
	// begin inline asm
	mov.b64 %fd75, {%r117,%r118};
	// end inline asm
	add.f64 	%fd76, %fd74, %fd75;
	setp.eq.f64 	%p88, %fd76, 0d0000000000000000;
	or.pred  	%p89, %p77, %p88;
	@%p89 bra 	$L__BB5_20;
	ld.global.u64 	%rd51, [%rd1+32];
$L__BB5_19:
	mov.b64 	%fd77, %rd51;
	add.f64 	%fd78, %fd76, %fd77;
	mov.b64 	%rd41, %fd78;
	atom.relaxed.global.cas.b64 	%rd16, [%rd1+32], %rd51, %rd41;
	setp.ne.s64 	%p90, %rd51, %rd16;
	mov.u64 	%rd51, %rd16;
	@%p90 bra 	$L__BB5_19;
$L__BB5_20:
	setp.eq.s32 	%p91, %r2, 5;
	mov.b32 	%r119, -1;
	vote.sync.any.pred 	%p92, %p91, %r119;
	not.pred 	%p93, %p92;
	@%p93 bra 	$L__BB5_24;
	setp.eq.s32 	%p94, %r2, 5;
	setp.ne.s32 	%p95, %r1, 0;
	selp.f64 	%fd79, 0d3FF0000000000000, 0d0000000000000000, %p94;
	// begin inline asm
	mov.b64 {%r121,%r122}, %fd79;
	// end inline asm
	shfl.sync.bfly.b32	%r124|%p96, %r122, 16, 31, -1;
	shfl.sync.bfly.b32	%r123|%p97, %r121, 16, 31, -1;
	// begin inline asm
	mov.b64 %fd80, {%r123,%r124};
	// end inline asm
	add.f64 	%fd81, %fd79, %fd80;
	// begin inline asm
	mov.b64 {%r125,%r126}, %fd81;
	// end inline asm
	shfl.sync.bfly.b32	%r128|%p98, %r126, 8, 31, -1;
	shfl.sync.bfly.b32	%r127|%p99, %r125, 8, 31, -1;
	// begin inline asm
	mov.b64 %fd82, {%r127,%r128};
	// end inline asm
	add.f64 	%fd83, %fd81, %fd82;
	// begin inline asm
	mov.b64 {%r129,%r130}, %fd83;
	// end inline asm
	shfl.sync.bfly.b32	%r132|%p100, %r130, 4, 31, -1;
	shfl.sync.bfly.b32	%r131|%p101, %r129, 4, 31, -1;
	// begin inline asm
	mov.b64 %fd84, {%r131,%r132};
	// end inline asm
	add.f64 	%fd85, %fd83, %fd84;
	// begin inline asm
	mov.b64 {%r133,%r134}, %fd85;
	// end inline asm
	shfl.sync.bfly.b32	%r136|%p102, %r134, 2, 31, -1;
	shfl.sync.bfly.b32	%r135|%p103, %r133, 2, 31, -1;
	// begin inline asm
	mov.b64 %fd86, {%r135,%r136};
	// end inline asm
	add.f64 	%fd87, %fd85, %fd86;
	// begin inline asm
	mov.b64 {%r137,%r138}, %fd87;
	// end inline asm
	shfl.sync.bfly.b32	%r140|%p104, %r138, 1, 31, -1;
	shfl.sync.bfly.b32	%r139|%p105, %r137, 1, 31, -1;
	// begin inline asm
	mov.b64 %fd88, {%r139,%r140};
	// end inline asm
	add.f64 	%fd89, %fd87, %fd88;
	setp.eq.f64 	%p106, %fd89, 0d0000000000000000;
	or.pred  	%p107, %p95, %p106;
	@%p107 bra 	$L__BB5_24;
	ld.global.u64 	%rd52, [%rd1+40];
$L__BB5_23:
	mov.b64 	%fd90, %rd52;
	add.f64 	%fd91, %fd89, %fd90;
	mov.b64 	%rd42, %fd91;
	atom.relaxed.global.cas.b64 	%rd19, [%rd1+40], %rd52, %rd42;
	setp.ne.s64 	%p108, %rd52, %rd19;
	mov.u64 	%rd52, %rd19;
	@%p108 bra 	$L__BB5_23;
$L__BB5_24:
	setp.eq.s32 	%p109, %r2, 6;
	mov.b32 	%r141, -1;
	vote.sync.any.pred 	%p110, %p109, %r141;
	not.pred 	%p111, %p110;
	@%p111 bra 	$L__BB5_28;
	setp.eq.s32 	%p112, %r2, 6;
	setp.ne.s32 	%p113, %r1, 0;
	selp.f64 	%fd92, 0d3FF0000000000000, 0d0000000000000000, %p112;
	// begin inline asm
	mov.b64 {%r143,%r144}, %fd92;
	// end inline asm
	shfl.sync.bfly.b32	%r146|%p114, %r144, 16, 31, -1;
	shfl.sync.bfly.b32	%r145|%p115, %r143, 16, 31, -1;
	// begin inline asm
	mov.b64 %fd93, {%r145,%r146};
	// end inline asm
	add.f64 	%fd94, %fd92, %fd93;
	// begin inline asm
	mov.b64 {%r147,%r148}, %fd94;
	// end inline asm
	shfl.sync.bfly.b32	%r150|%p116, %r148, 8, 31, -1;
	shfl.sync.bfly.b32	%r149|%p117, %r147, 8, 31, -1;
	// begin inline asm
	mov.b64 %fd95, {%r149,%r150};
	// end inline asm
	add.f64 	%fd96, %fd94, %fd95;
	// begin inline asm
	mov.b64 {%r151,%r152}, %fd96;
	// end inline asm
	shfl.sync.bfly.b32	%r154|%p118, %r152, 4, 31, -1;
	shfl.sync.bfly.b32	%r153|%p119, %r151, 4, 31, -1;
	// begin inline asm
	mov.b64 %fd97, {%r153,%r154};
	// end inline asm
	add.f64 	%fd98, %fd96, %fd97;
	// begin inline asm
	mov.b64 {%r155,%r156}, %fd98;
	// end inline asm
	shfl.sync.bfly.b32	%r158|%p120, %r156, 2, 31, -1;
	shfl.sync.bfly.b32	%r157|%p121, %r155, 2, 31, -1;
	// begin inline asm
	mov.b64 %fd99, {%r157,%r158};
	// end inline asm
	add.f64 	%fd100, %fd98, %fd99;
	// begin inline asm
	mov.b64 {%r159,%r160}, %fd100;
	// end inline asm
	shfl.sync.bfly.b32	%r162|%p122, %r160, 1, 31, -1;
	shfl.sync.bfly.b32	%r161|%p123, %r159, 1, 31, -1;
	// begin inline asm
	mov.b64 %fd101, {%r161,%r162};
	// end inline asm
	add.f64 	%fd102, %fd100, %fd101;
	setp.eq.f64 	%p124, %fd102, 0d0000000000000000;
	or.pred  	%p125, %p113, %p124;
	@%p125 bra 	$L__BB5_28;
	ld.global.u64 	%rd53, [%rd1+48];
$L__BB5_27:
	mov.b64 	%fd103, %rd53;
	add.f64 	%fd104, %fd102, %fd103;
	mov.b64 	%rd43, %fd104;
	atom.relaxed.global.cas.b64 	%rd22, [%rd1+48], %rd53, %rd43;
	setp.ne.s64 	%p126, %rd53, %rd22;
	mov.u64 	%rd53, %rd22;
	@%p126 bra 	$L__BB5_27;
$L__BB5_28:
	setp.eq.s32 	%p127, %r2, 7;
	mov.b32 	%r163, -1;
	vote.sync.any.pred 	%p128, %p127, %r163;
	not.pred 	%p129, %p128;
	@%p129 bra 	$L__BB5_32;
	setp.eq.s32 	%p130, %r2, 7;
	setp.ne.s32 	%p131, %r1, 0;
	selp.f64 	%fd105, 0d3FF0000000000000, 0d0000000000000000, %p130;
	// begin inline asm
	mov.b64 {%r165,%r166}, %fd105;
	// end inline asm
	shfl.sync.bfly.b32	%r168|%p132, %r166, 16, 31, -1;
	shfl.sync.bfly.b32	%r167|%p133, %r165, 16, 31, -1;
	// begin inline asm
	mov.b64 %fd106, {%r167,%r168};
	// end inline asm
	add.f64 	%fd107, %fd105, %fd106;
	// begin inline asm
	mov.b64 {%r169,%r170}, %fd107;
	// end inline asm
	shfl.sync.bfly.b32	%r172|%p134, %r170, 8, 31, -1;
	shfl.sync.bfly.b32	%r171|%p135, %r169, 8, 31, -1;
	// begin inline asm
	mov.b64 %fd108, {%r171,%r172};
	// end inline asm
	add.f64 	%fd109, %fd107, %fd108;
	// begin inline asm
	mov.b64 {%r173,%r174}, %fd109;
	// end inline asm
	shfl.sync.bfly.b32	%r176|%p136, %r174, 4, 31, -1;
	shfl.sync.bfly.b32	%r175|%p137, %r173, 4, 31, -1;
	// begin inline asm
	mov.b64 %fd110, {%r175,%r176};
	// end inline asm
	add.f64 	%fd111, %fd109, %fd110;
	// begin inline asm
	mov.b64 {%r177,%r178}, %fd111;
	// end inline asm
	shfl.sync.bfly.b32	%r180|%p138, %r178, 2, 31, -1;
	shfl.sync.bfly.b32	%r179|%p139, %r177, 2, 31, -1;
	// begin inline asm
	mov.b64 %fd112, {%r179,%r180};
	// end inline asm
	add.f64 	%fd113, %fd111, %fd112;
	// begin inline asm
	mov.b64 {%r181,%r182}, %fd113;
	// end inline asm
	shfl.sync.bfly.b32	%r184|%p140, %r182, 1, 31, -1;
	shfl.sync.bfly.b32	%r183|%p141, %r181, 1, 31, -1;
	// begin inline asm
	mov.b64 %fd114, {%r183,%r184};
	// end inline asm
	add.f64 	%fd115, %fd113, %fd114;
	setp.eq.f64 	%p142, %fd115, 0d0000000000000000;
	or.pred  	%p143, %p131, %p142;
	@%p143 bra 	$L__BB5_32;
	ld.global.u64 	%rd54, [%rd1+56];
$L__BB5_31:
	mov.b64 	%fd116, %rd54;
	add.f64 	%fd117, %fd115, %fd116;
	mov.b64 	%rd44, %fd117;
	atom.relaxed.global.cas.b64 	%rd25, [%rd1+56], %rd54, %rd44;
	setp.ne.s64 	%p144, %rd54, %rd25;
	mov.u64 	%rd54, %rd25;
	@%p144 bra 	$L__BB5_31;
$L__BB5_32:
	setp.eq.s32 	%p145, %r2, 8;
	mov.b32 	%r185, -1;
	vote.sync.any.pred 	%p146, %p145, %r185;
	not.pred 	%p147, %p146;
	@%p147 bra 	$L__BB5_36;
	setp.eq.s32 	%p148, %r2, 8;
	setp.ne.s32 	%p149, %r1, 0;
	selp.f64 	%fd118, 0d3FF0000000000000, 0d0000000000000000, %p148;
	// begin inline asm
	mov.b64 {%r187,%r188}, %fd118;
	// end inline asm
	shfl.sync.bfly.b32	%r190|%p150, %r188, 16, 31, -1;
	shfl.sync.bfly.b32	%r189|%p151, %r187, 16, 31, -1;
	// begin inline asm
	mov.b64 %fd119, {%r189,%r190};
	// end inline asm
	add.f64 	%fd120, %fd118, %fd119;
	// begin inline asm
	mov.b64 {%r191,%r192}, %fd120;
	// end inline asm
	shfl.sync.bfly.b32	%r194|%p152, %r192, 8, 31, -1;
	shfl.sync.bfly.b32	%r193|%p153, %r191, 8, 31, -1;
	// begin inline asm
	mov.b64 %fd121, {%r193,%r194};
	// end inline asm
	add.f64 	%fd122, %fd120, %fd121;
	// begin inline asm
	mov.b64 {%r195,%r196}, %fd122;
	// end inline asm
	shfl.sync.bfly.b32	%r198|%p154, %r196, 4, 31, -1;
	shfl.sync.bfly.b32	%r197|%p155, %r195, 4, 31, -1;
	// begin inline asm
	mov.b64 %fd123, {%r197,%r198};
	// end inline asm
	add.f64 	%fd124, %fd122, %fd123;
	// begin inline asm
	mov.b64 {%r199,%r200}, %fd124;
	// end inline asm
	shfl.sync.bfly.b32	%r202|%p156, %r200, 2, 31, -1;
	shfl.sync.bfly.b32	%r201|%p157, %r199, 2, 31, -1;
	// begin inline asm
	mov.b64 %fd125, {%r201,%r202};
	// end inline asm
	add.f64 	%fd126, %fd124, %fd125;
	// begin inline asm
	mov.b64 {%r203,%r204}, %fd126;
	// end inline asm
	shfl.sync.bfly.b32	%r206|%p158, %r204, 1, 31, -1;
	shfl.sync.bfly.b32	%r205|%p159, %r203, 1, 31, -1;
	// begin inline asm
	mov.b64 %fd127, {%r205,%r206};
	// end inline asm
	add.f64 	%fd128, %fd126, %fd127;
	setp.eq.f64 	%p160, %fd128, 0d0000000000000000;
	or.pred  	%p161, %p149, %p160;
	@%p161 bra 	$L__BB5_36;
	ld.global.u64 	%rd55, [%rd1+64];
$L__BB5_35:
	mov.b64 	%fd129, %rd55;
	add.f64 	%fd130, %fd128, %fd129;
	mov.b64 	%rd45, %fd130;
	atom.relaxed.global.cas.b64 	%rd28, [%rd1+64], %rd55, %rd45;
	setp.ne.s64 	%p162, %rd55, %rd28;
	mov.u64 	%rd55, %rd28;
	@%p162 bra 	$L__BB5_35;
$L__BB5_36:
	setp.gt.s32 	%p163, %r2, 8;
	mov.b32 	%r207, -1;
	vote.sync.any.pred 	%p164, %p163, %r207;
	not.pred 	%p165, %p164;
	@%p165 bra 	$L__BB5_40;
	setp.gt.s32 	%p166, %r2, 8;
	setp.ne.s32 	%p167, %r1, 0;
	selp.f64 	%fd131, 0d3FF0000000000000, 0d0000000000000000, %p166;
	// begin inline asm
	mov.b64 {%r209,%r210}, %fd131;
	// end inline asm
	shfl.sync.bfly.b32	%r212|%p168, %r210, 16, 31, -1;
	shfl.sync.bfly.b32	%r211|%p169, %r209, 16, 31, -1;
	// begin inline asm
	mov.b64 %fd132, {%r211,%r212};
	// end inline asm
	add.f64 	%fd133, %fd131, %fd132;
	// begin inline asm
	mov.b64 {%r213,%r214}, %fd133;
	// end inline asm
	shfl.sync.bfly.b32	%r216|%p170, %r214, 8, 31, -1;
	shfl.sync.bfly.b32	%r215|%p171, %r213, 8, 31, -1;
	// begin inline asm
	mov.b64 %fd134, {%r215,%r216};
	// end inline asm
	add.f64 	%fd135, %fd133, %fd134;
	// begin inline asm
	mov.b64 {%r217,%r218}, %fd135;
	// end inline asm
	shfl.sync.bfly.b32	%r220|%p172, %r218, 4, 31, -1;
	shfl.sync.bfly.b32	%r219|%p173, %r217, 4, 31, -1;
	// begin inline asm
	mov.b64 %fd136, {%r219,%r220};
	// end inline asm
	add.f64 	%fd137, %fd135, %fd136;
	// begin inline asm
	mov.b64 {%r221,%r222}, %fd137;
	// end inline asm
	shfl.sync.bfly.b32	%r224|%p174, %r222, 2, 31, -1;
	shfl.sync.bfly.b32	%r223|%p175, %r221, 2, 31, -1;
	// begin inline asm
	mov.b64 %fd138, {%r223,%r224};
	// end inline asm
	add.f64 	%fd139, %fd137, %fd138;
	// begin inline asm
	mov.b64 {%r225,%r226}, %fd139;
	// end inline asm
	shfl.sync.bfly.b32	%r228|%p176, %r226, 1, 31, -1;
	shfl.sync.bfly.b32	%r227|%p177, %r225, 1, 31, -1;
	// begin inline asm
	mov.b64 %fd140, {%r227,%r228};
	// end inline asm
	add.f64 	%fd141, %fd139, %fd140;
	setp.eq.f64 	%p178, %fd141, 0d0000000000000000;
	or.pred  	%p179, %p167, %p178;
	@%p179 bra 	$L__BB5_40;
	ld.global.u64 	%rd56, [%rd1+72];
$L__BB5_39:
	mov.b64 	%fd142, %rd56;
	add.f64 	%fd143, %fd141, %fd142;
	mov.b64 	%rd46, %fd143;
	atom.relaxed.global.cas.b64 	%rd31, [%rd1+72], %rd56, %rd46;
	setp.ne.s64 	%p180, %rd56, %rd31;
	mov.u64 	%rd56, %rd31;
	@%p180 bra 	$L__BB5_39;
$L__BB5_40:
	ret;

}


// ===== COMPILED SASS (sm_100) =====

	.target	sm_100

	.elftype	@"ET_EXEC"


//--------------------- .note.nv.tkinfo           --------------------------
	.section	.note.nv.tkinfo,"",@"SHT_NOTE"
	.sectionflags	@"SHF_NOTE_NV_TKINFO"
	.tkinfo
        /*0018*/ 	.word	0x00000002
        /*0030*/ 	.string	""
        /*0030*/ 	.string	"ptxas"
        /*0030*/ 	.string	"Cuda compilation tools, release 13.0, V13.0.88"
        /*0030*/ 	.string	"Build cuda_13.0.r13.0/compiler.36424714_0"
        /*0030*/ 	.string	"-arch sm_100 -m 64 "



//--------------------- .note.nv.cuinfo           --------------------------
	.section	.note.nv.cuinfo,"",@"SHT_NOTE"
	.sectionflags	@"SHF_NOTE_NV_CUINFO"
        /*0018*/ 	.short	0x0002
        /*001a*/ 	.short	0x0064
        /*001c*/ 	.short	0x0082
	.zero		2


//--------------------- .nv.info                  --------------------------
	.section	.nv.info,"",@"SHT_CUDA_INFO"
	.align	4


	//----- nvinfo : EIATTR_REGCOUNT
	.align		4
        /*0000*/ 	.byte	0x04, 0x2f
        /*0002*/ 	.short	(.L_1 - .L_0)
	.align		4
.L_0:
        /*0004*/ 	.word	index@(_Z5test0PdiS_)
        /*0008*/ 	.word	0x0000000e


	//----- nvinfo : EIATTR_FRAME_SIZE
	.align		4
.L_1:
        /*000c*/ 	.byte	0x04, 0x11
        /*000e*/ 	.short	(.L_3 - .L_2)
	.align		4
.L_2:
        /*0010*/ 	.word	index@(_Z5test0PdiS_)
        /*0014*/ 	.word	0x00000000


	//----- nvinfo : EIATTR_REGCOUNT
	.align		4
.L_3:
        /*0018*/ 	.byte	0x04, 0x2f
        /*001a*/ 	.short	(.L_5 - .L_4)
	.align		4
.L_4:
        /*001c*/ 	.word	index@(_Z5test1PdiS_)
        /*0020*/ 	.word	0x0000000a


	//----- nvinfo : EIATTR_FRAME_SIZE
	.align		4
.L_5:
        /*0024*/ 	.byte	0x04, 0x11
        /*0026*/ 	.short	(.L_7 - .L_6)
	.align		4
.L_6:
        /*0028*/ 	.word	index@(_Z5test1PdiS_)
        /*002c*/ 	.word	0x00000000


	//----- nvinfo : EIATTR_REGCOUNT
	.align		4
.L_7:
        /*0030*/ 	.byte	0x04, 0x2f
        /*0032*/ 	.short	(.L_9 - .L_8)
	.align		4
.L_8:
        /*0034*/ 	.word	index@(_Z5test2PdiS_)
        /*0038*/ 	.word	0x00000012


	//----- nvinfo : EIATTR_FRAME_SIZE
	.align		4
.L_9:
        /*003c*/ 	.byte	0x04, 0x11
        /*003e*/ 	.short	(.L_11 - .L_10)
	.align		4
.L_10:
        /*0040*/ 	.word	index@(_Z5test2PdiS_)
        /*0044*/ 	.word	0x00000000


	//----- nvinfo : EIATTR_REGCOUNT
	.align		4
.L_11:
        /*0048*/ 	.byte	0x04, 0x2f
        /*004a*/ 	.short	(.L_13 - .L_12)
	.align		4
.L_12:
        /*004c*/ 	.word	index@(_Z5test3PdiS_)
        /*0050*/ 	.word	0x00000014


	//----- nvinfo : EIATTR_FRAME_SIZE
	.align		4
.L_13:
        /*0054*/ 	.byte	0x04, 0x11
        /*0056*/ 	.short	(.L_15 - .L_14)
	.align		4
.L_14:
        /*0058*/ 	.word	index@(_Z5test3PdiS_)
        /*005c*/ 	.word	0x00000000


	//----- nvinfo : EIATTR_REGCOUNT
	.align		4
.L_15:
        /*0060*/ 	.byte	0x04, 0x2f
        /*0062*/ 	.short	(.L_17 - .L_16)
	.align		4
.L_16:
        /*0064*/ 	.word	index@(_Z5test4PdiS_)
        /*0068*/ 	.word	0x00000012


	//----- nvinfo : EIATTR_FRAME_SIZE
	.align		4
.L_17:
        /*006c*/ 	.byte	0x04, 0x11
        /*006e*/ 	.short	(.L_19 - .L_18)
	.align		4
.L_18:
        /*0070*/ 	.word	index@(_Z5test4PdiS_)
        /*0074*/ 	.word	0x00000000


	//----- nvinfo : EIATTR_REGCOUNT
	.align		4
.L_19:
        /*0078*/ 	.byte	0x04, 0x2f
        /*007a*/ 	.short	(.L_21 - .L_20)
	.align		4
.L_20:
        /*007c*/ 	.word	index@(_Z5test5PdiS_)
        /*0080*/ 	.word	0x00000012


	//----- nvinfo : EIATTR_FRAME_SIZE
	.align		4
.L_21:
        /*0084*/ 	.byte	0x04, 0x11
        /*0086*/ 	.short	(.L_23 - .L_22)
	.align		4
.L_22:
        /*0088*/ 	.word	index@(_Z5test5PdiS_)
        /*008c*/ 	.word	0x00000000


	//----- nvinfo : EIATTR_MIN_STACK_SIZE
	.align		4
.L_23:
        /*0090*/ 	.byte	0x04, 0x12
        /*0092*/ 	.short	(.L_25 - .L_24)
	.align		4
.L_24:
        /*0094*/ 	.word	index@(_Z5test5PdiS_)
        /*0098*/ 	.word	0x00000000


	//----- nvinfo : EIATTR_MIN_STACK_SIZE
	.align		4
.L_25:
        /*009c*/ 	.byte	0x04, 0x12
        /*009e*/ 	.short	(.L_27 - .L_26)
	.align		4
.L_26:
        /*00a0*/ 	.word	index@(_Z5test4PdiS_)
        /*00a4*/ 	.word	0x00000000


	//----- nvinfo : EIATTR_MIN_STACK_SIZE
	.align		4
.L_27:
        /*00a8*/ 	.byte	0x04, 0x12
        /*00aa*/ 	.short	(.L_29 - .L_28)
	.align		4
.L_28:
        /*00ac*/ 	.word	index@(_Z5test3PdiS_)
        /*00b0*/ 	.word	0x00000000


	//----- nvinfo : EIATTR_MIN_STACK_SIZE
	.align		4
.L_29:
        /*00b4*/ 	.byte	0x04, 0x12
        /*00b6*/ 	.short	(.L_31 - .L_30)
	.align		4
.L_30:
        /*00b8*/ 	.word	index@(_Z5test2PdiS_)
        /*00bc*/ 	.word	0x00000000


	//----- nvinfo : EIATTR_MIN_STACK_SIZE
	.align		4
.L_31:
        /*00c0*/ 	.byte	0x04, 0x12
        /*00c2*/ 	.short	(.L_33 - .L_32)
	.align		4
.L_32:
        /*00c4*/ 	.word	index@(_Z5test1PdiS_)
        /*00c8*/ 	.word	0x00000000


	//----- nvinfo : EIATTR_MIN_STACK_SIZE
	.align		4
.L_33:
        /*00cc*/ 	.byte	0x04, 0x12
        /*00ce*/ 	.short	(.L_35 - .L_34)
	.align		4
.L_34:
        /*00d0*/ 	.word	index@(_Z5test0PdiS_)
        /*00d4*/ 	.word	0x00000000
.L_35:


//--------------------- .nv.compat                --------------------------
	.section	.nv.compat,"",@"SHT_CUDA_COMPAT_INFO"
	.align	4
        /*0000*/ 	.byte	0x02, 0x09, 0x00, 0x00, 0x02, 0x02, 0x01, 0x00, 0x02, 0x05, 0x05, 0x00, 0x03, 0x07, 0x01, 0x01
        /*0010*/ 	.byte	0x02, 0x03, 0x00, 0x00, 0x02, 0x06, 0x01, 0x00, 0x04, 0x0b, 0x08, 0x00, 0x01, 0x00, 0x00, 0x00
        /*0020*/ 	.byte	0x00, 0x00, 0x00, 0x00


//--------------------- .nv.info._Z5test5PdiS_    --------------------------
	.section	.nv.info._Z5test5PdiS_,"",@"SHT_CUDA_INFO"
	.sectionflags	@""
	.align	4


	//----- nvinfo : EIATTR_CUDA_API_VERSION
	.align		4
        /*0000*/ 	.byte	0x04, 0x37
        /*0002*/ 	.short	(.L_37 - .L_36)
.L_36:
        /*0004*/ 	.word	0x00000082


	//----- nvinfo : EIATTR_KPARAM_INFO
	.align		4
.L_37:
        /*0008*/ 	.byte	0x04, 0x17
        /*000a*/ 	.short	(.L_39 - .L_38)
.L_38:
        /*000c*/ 	.word	0x00000000
        /*0010*/ 	.short	0x0002
        /*0012*/ 	.short	0x0010
        /*0014*/ 	.byte	0x00, 0xf5, 0x21, 0x00


	//----- nvinfo : EIATTR_KPARAM_INFO
	.align		4
.L_39:
        /*0018*/ 	.byte	0x04, 0x17
        /*001a*/ 	.short	(.L_41 - .L_40)
.L_40:
        /*001c*/ 	.word	0x00000000
        /*0020*/ 	.short	0x0001
        /*0022*/ 	.short	0x0008
        /*0024*/ 	.byte	0x00, 0xf0, 0x11, 0x00


	//----- nvinfo : EIATTR_KPARAM_INFO
	.align		4
.L_41:
        /*0028*/ 	.byte	0x04, 0x17
        /*002a*/ 	.short	(.L_43 - .L_42)
.L_42:
        /*002c*/ 	.word	0x00000000
        /*0030*/ 	.short	0x0000
        /*0032*/ 	.short	0x0000
        /*0034*/ 	.byte	0x00, 0xf5, 0x21, 0x00


	//----- nvinfo : EIATTR_SPARSE_MMA_MASK
	.align		4
.L_43:
        /*0038*/ 	.byte	0x03, 0x50
        /*003a*/ 	.short	0x0000


	//----- nvinfo : EIATTR_MAXREG_COUNT
	.align		4
        /*003c*/ 	.byte	0x03, 0x1b
        /*003e*/ 	.short	0x00ff


	//----- nvinfo : EIATTR_MERCURY_ISA_VERSION
	.align		4
        /*0040*/ 	.byte	0x03, 0x5f
        /*0042*/ 	.short	0x0101


	//----- nvinfo : EIATTR_COOP_GROUP_MASK_REGIDS
	.align		4
        /*0044*/ 	.byte	0x04, 0x29
        /*0046*/ 	.short	(.L_45 - .L_44)


	//   ....[0]....
.L_44:
        /*0048*/ 	.word	0xffffffff


	//   ....[1]....
        /*004c*/ 	.word	0xffffffff


	//   ....[2]....
        /*0050*/ 	.word	0xffffffff


	//   ....[3]....
        /*0054*/ 	.word	0xffffffff


	//   ....[4]....
        /*0058*/ 	.word	0xffffffff


	//   ....[5]....
        /*005c*/ 	.word	0xffffffff


	//   ....[6]....
        /*0060*/ 	.word	0xffffffff


	//   ....[7]....
        /*0064*/ 	.word	0xffffffff


	//   ....[8]....
        /*0068*/ 	.word	0xffffffff


	//   ....[9]....
        /*006c*/ 	.word	0xffffffff


	//   ....[10]....
        /*0070*/ 	.word	0xffffffff


	//   ....[11]....
        /*0074*/ 	.word	0xffffffff


	//   ....[12]....
        /*0078*/ 	.word	0xffffffff


	//   ....[13]....
        /*007c*/ 	.word	0xffffffff


	//   ....[14]....
        /*0080*/ 	.word	0xffffffff


	//   ....[15]....
        /*0084*/ 	.word	0xffffffff


	//   ....[16]....
        /*0088*/ 	.word	0xffffffff


	//   ....[17]....
        /*008c*/ 	.word	0xffffffff


	//   ....[18]....
        /*0090*/ 	.word	0xffffffff


	//   ....[19]....
        /*0094*/ 	.word	0xffffffff


	//   ....[20]....
        /*0098*/ 	.word	0xffffffff


	//   ....[21]....
        /*009c*/ 	.word	0xffffffff


	//   ....[22]....
        /*00a0*/ 	.word	0xffffffff


	//   ....[23]....
        /*00a4*/ 	.word	0xffffffff


	//   ....[24]....
        /*00a8*/ 	.word	0xffffffff


	//   ....[25]....
        /*00ac*/ 	.word	0xffffffff


	//   ....[26]....
        /*00b0*/ 	.word	0xffffffff


	//   ....[27]....
        /*00b4*/ 	.word	0xffffffff


	//   ....[28]....
        /*00b8*/ 	.word	0xffffffff


	//   ....[29]....
        /*00bc*/ 	.word	0xffffffff


	//   ....[30]....
        /*00c0*/ 	.word	0xffffffff


	//   ....[31]....
        /*00c4*/ 	.word	0xffffffff


	//   ....[32]....
        /*00c8*/ 	.word	0xffffffff


	//   ....[33]....
        /*00cc*/ 	.word	0xffffffff


	//   ....[34]....
        /*00d0*/ 	.word	0xffffffff


	//   ....[35]....
        /*00d4*/ 	.word	0xffffffff


	//   ....[36]....
        /*00d8*/ 	.word	0xffffffff


	//   ....[37]....
        /*00dc*/ 	.word	0xffffffff


	//   ....[38]....
        /*00e0*/ 	.word	0xffffffff


	//   ....[39]....
        /*00e4*/ 	.word	0xffffffff


	//   ....[40]....
        /*00e8*/ 	.word	0xffffffff


	//   ....[41]....
        /*00ec*/ 	.word	0xffffffff


	//   ....[42]....
        /*00f0*/ 	.word	0xffffffff


	//   ....[43]....
        /*00f4*/ 	.word	0xffffffff


	//   ....[44]....
        /*00f8*/ 	.word	0xffffffff


	//   ....[45]....
        /*00fc*/ 	.word	0xffffffff


	//   ....[46]....
        /*0100*/ 	.word	0xffffffff


	//   ....[47]....
        /*0104*/ 	.word	0xffffffff


	//   ....[48]....
        /*0108*/ 	.word	0xffffffff


	//   ....[49]....
        /*010c*/ 	.word	0xffffffff


	//   ....[50]....
        /*0110*/ 	.word	0xffffffff


	//   ....[51]....
        /*0114*/ 	.word	0xffffffff


	//   ....[52]....
        /*0118*/ 	.word	0xffffffff


	//   ....[53]....
        /*011c*/ 	.word	0xffffffff


	//   ....[54]....
        /*0120*/ 	.word	0xffffffff


	//   ....[55]....
        /*0124*/ 	.word	0xffffffff


	//   ....[56]....
        /*0128*/ 	.word	0xffffffff


	//   ....[57]....
        /*012c*/ 	.word	0xffffffff


	//   ....[58]....
        /*0130*/ 	.word	0xffffffff


	//   ....[59]....
        /*0134*/ 	.word	0xffffffff


	//   ....[60]....
        /*0138*/ 	.word	0xffffffff


	//   ....[61]....
        /*013c*/ 	.word	0xffffffff


	//   ....[62]....
        /*0140*/ 	.word	0xffffffff


	//   ....[63]....
        /*0144*/ 	.word	0xffffffff


	//   ....[64]....
        /*0148*/ 	.word	0xffffffff


	//   ....[65]....
        /*014c*/ 	.word	0xffffffff


	//   ....[66]....
        /*0150*/ 	.word	0xffffffff


	//   ....[67]....
        /*0154*/ 	.word	0xffffffff


	//   ....[68]....
        /*0158*/ 	.word	0xffffffff


	//   ....[69]....
        /*015c*/ 	.word	0xffffffff


	//   ....[70]....
        /*0160*/ 	.word	0xffffffff


	//   ....[71]....
        /*0164*/ 	.word	0xffffffff


	//   ....[72]....
        /*0168*/ 	.word	0xffffffff


	//   ....[73]....
        /*016c*/ 	.word	0xffffffff


	//   ....[74]....
        /*0170*/ 	.word	0xffffffff


	//   ....[75]....
        /*0174*/ 	.word	0xffffffff


	//   ....[76]....
        /*0178*/ 	.word	0xffffffff


	//   ....[77]....
        /*017c*/ 	.word	0xffffffff


	//   ....[78]....
        /*0180*/ 	.word	0xffffffff


	//   ....[79]....
        /*0184*/ 	.word	0xffffffff


	//   ....[80]....
        /*0188*/ 	.word	0xffffffff


	//   ....[81]....
        /*018c*/ 	.word	0xffffffff


	//   ....[82]....
        /*0190*/ 	.word	0xffffffff


	//   ....[83]....
        /*0194*/ 	.word	0xffffffff


	//   ....[84]....
        /*0198*/ 	.word	0xffffffff


	//   ....[85]....
        /*019c*/ 	.word	0xffffffff


	//   ....[86]....
        /*01a0*/ 	.word	0xffffffff


	//   ....[87]....
        /*01a4*/ 	.word	0xffffffff


	//   ....[88]....
        /*01a8*/ 	.word	0xffffffff


	//   ....[89]....
        /*01ac*/ 	.word	0xffffffff


	//   ....[90]....
        /*01b0*/ 	.word	0xffffffff


	//   ....[91]....
        /*01b4*/ 	.word	0xffffffff


	//   ....[92]....
        /*01b8*/ 	.word	0xffffffff


	//   ....[93]....
        /*01bc*/ 	.word	0xffffffff


	//   ....[94]....
        /*01c0*/ 	.word	0xffffffff


	//   ....[95]....
        /*01c4*/ 	.word	0xffffffff


	//   ....[96]....
        /*01c8*/ 	.word	0xffffffff


	//   ....[97]....
        /*01cc*/ 	.word	0xffffffff


	//   ....[98]....
        /*01d0*/ 	.word	0xffffffff


	//   ....[99]....
        /*01d4*/ 	.word	0xffffffff


	//   ....[100]....
        /*01d8*/ 	.word	0x05000006


	//   ....[101]....
        /*01dc*/ 	.word	0x05000006


	//   ....[102]....
        /*01e0*/ 	.word	0x05000006


	//   ....[103]....
        /*01e4*/ 	.word	0x05000006


	//   ....[104]....
        /*01e8*/ 	.word	0x05000006


	//   ....[105]....
        /*01ec*/ 	.word	0x05000006


	//   ....[106]....
        /*01f0*/ 	.word	0x05000006


	//   ....[107]....
        /*01f4*/ 	.word	0x05000006


	//   ....[108]....
        /*01f8*/ 	.word	0x05000006


	//   ....[109]....
        /*01fc*/ 	.word	0x05000006


	//   ....[110]....
        /*0200*/ 	.word	0x05000006


	//   ....[111]....
        /*0204*/ 	.word	0x05000006


	//   ....[112]....
        /*0208*/ 	.word	0x05000006


	//   ....[113]....
        /*020c*/ 	.word	0x05000006


	//   ....[114]....
        /*0210*/ 	.word	0x05000006


	//   ....[115]....
        /*0214*/ 	.word	0x05000006


	//   ....[116]....
        /*0218*/ 	.word	0x05000006


	//   ....[117]....
        /*021c*/ 	.word	0x05000006


	//   ....[118]....
        /*0220*/ 	.word	0x05000006


	//   ....[119]....
        /*0224*/ 	.word	0x05000006


	//   ....[120]....
        /*0228*/ 	.word	0x05000006


	//   ....[121]....
        /*022c*/ 	.word	0x05000006


	//   ....[122]....
        /*0230*/ 	.word	0x05000006


	//   ....[123]....
        /*0234*/ 	.word	0x05000006


	//   ....[124]....
        /*0238*/ 	.word	0x05000006


	//   ....[125]....
        /*023c*/ 	.word	0x05000006


	//   ....[126]....
        /*0240*/ 	.word	0x05000006


	//   ....[127]....
        /*0244*/ 	.word	0x05000006


	//   ....[128]....
        /*0248*/ 	.word	0x05000006


	//   ....[129]....
        /*024c*/ 	.word	0x05000006


	//   ....[130]....
        /*0250*/ 	.word	0x05000006


	//   ....[131]....
        /*0254*/ 	.word	0x05000006


	//   ....[132]....
        /*0258*/ 	.word	0x05000006


	//   ....[133]....
        /*025c*/ 	.word	0x05000006


	//   ....[134]....
        /*0260*/ 	.word	0x05000006


	//   ....[135]....
        /*0264*/ 	.word	0x05000006


	//   ....[136]....
        /*0268*/ 	.word	0x05000006


	//   ....[137]....
        /*026c*/ 	.word	0x05000006


	//   ....[138]....
        /*0270*/ 	.word	0x05000006


	//   ....[139]....
        /*0274*/ 	.word	0x05000006


	//   ....[140]....
        /*0278*/ 	.word	0x05000006


	//   ....[141]....
        /*027c*/ 	.word	0x05000006


	//   ....[142]....
        /*0280*/ 	.word	0x05000006


	//   ....[143]....
        /*0284*/ 	.word	0x05000006


	//   ....[144]....
        /*0288*/ 	.word	0x05000006


	//   ....[145]....
        /*028c*/ 	.word	0x05000006


	//   ....[146]....
        /*0290*/ 	.word	0x05000006


	//   ....[147]....
        /*0294*/ 	.word	0x05000006


	//   ....[148]....
        /*0298*/ 	.word	0x05000006


	//   ....[149]....
        /*029c*/ 	.word	0x05000006


	//   ....[150]....
        /*02a0*/ 	.word	0x05000006


	//   ....[151]....
        /*02a4*/ 	.word	0x05000006


	//   ....[152]....
        /*02a8*/ 	.word	0x05000006


	//   ....[153]....
        /*02ac*/ 	.word	0x05000006


	//   ....[154]....
        /*02b0*/ 	.word	0x05000006


	//   ....[155]....
        /*02b4*/ 	.word	0x05000006


	//   ....[156]....
        /*02b8*/ 	.word	0x05000006


	//   ....[157]....
        /*02bc*/ 	.word	0x05000006


	//   ....[158]....
        /*02c0*/ 	.word	0x05000006


	//   ....[159]....
        /*02c4*/ 	.word	0x05000006


	//   ....[160]....
        /*02c8*/ 	.word	0x05000006


	//   ....[161]....
        /*02cc*/ 	.word	0x05000006


	//   ....[162]....
        /*02d0*/ 	.word	0x05000006


	//   ....[163]....
        /*02d4*/ 	.word	0x05000006


	//   ....[164]....
        /*02d8*/ 	.word	0x05000006


	//   ....[165]....
        /*02dc*/ 	.word	0x05000006


	//   ....[166]....
        /*02e0*/ 	.word	0x05000006


	//   ....[167]....
        /*02e4*/ 	.word	0x05000006


	//   ....[168]....
        /*02e8*/ 	.word	0x05000006


	//   ....[169]....
        /*02ec*/ 	.word	0x05000006


	//   ....[170]....
        /*02f0*/ 	.word	0x05000006


	//   ....[171]....
        /*02f4*/ 	.word	0x05000006


	//   ....[172]....
        /*02f8*/ 	.word	0x05000006


	//   ....[173]....
        /*02fc*/ 	.word	0x05000006


	//   ....[174]....
        /*0300*/ 	.word	0x05000006


	//   ....[175]....
        /*0304*/ 	.word	0x05000006


	//   ....[176]....
        /*0308*/ 	.word	0x05000006


	//   ....[177]....
        /*030c*/ 	.word	0x05000006


	//   ....[178]....
        /*0310*/ 	.word	0x05000006


	//   ....[179]....
        /*0314*/ 	.word	0x05000006


	//   ....[180]....
        /*0318*/ 	.word	0x05000006


	//   ....[181]....
        /*031c*/ 	.word	0x05000006


	//   ....[182]....
        /*0320*/ 	.word	0x05000006


	//   ....[183]....
        /*0324*/ 	.word	0x05000006


	//   ....[184]....
        /*0328*/ 	.word	0x05000006


	//   ....[185]....
        /*032c*/ 	.word	0x05000006


	//   ....[186]....
        /*0330*/ 	.word	0x05000006


	//   ....[187]....
        /*0334*/ 	.word	0x05000006


	//   ....[188]....
        /*0338*/ 	.word	0x05000006


	//   ....[189]....
        /*033c*/ 	.word	0x05000006


	//   ....[190]....
        /*0340*/ 	.word	0x05000006


	//   ....[191]....
        /*0344*/ 	.word	0x05000006


	//   ....[192]....
        /*0348*/ 	.word	0x05000006


	//   ....[193]....
        /*034c*/ 	.word	0x05000006


	//   ....[194]....
        /*0350*/ 	.word	0x05000006


	//   ....[195]....
        /*0354*/ 	.word	0x05000006


	//   ....[196]....
        /*0358*/ 	.word	0x05000006


	//   ....[197]....
        /*035c*/ 	.word	0x05000006


	//   ....[198]....
        /*0360*/ 	.word	0x05000006


	//----- nvinfo : EIATTR_COOP_GROUP_INSTR_OFFSETS
	.align		4
.L_45:
        /*0364*/ 	.byte	0x04, 0x28
        /*0366*/ 	.short	(.L_47 - .L_46)


	//   ....[0]....
.L_46:
        /*0368*/ 	.word	0x000000f0


	//   ....[1]....
        /*036c*/ 	.word	0x00000150


	//   ....[2]....
        /*0370*/ 	.word	0x00000170


	//   ....[3]....
        /*0374*/ 	.word	0x00000180


	//   ....[4]....
        /*0378*/ 	.word	0x000001a0


	//   ....[5]....
        /*037c*/ 	.word	0x000001b0


	//   ....[6]....
        /*0380*/ 	.word	0x000001d0


	//   ....[7]....
        /*0384*/ 	.word	0x000001e0


	//   ....[8]....
        /*0388*/ 	.word	0x00000200


	//   ....[9]....
        /*038c*/ 	.word	0x00000210


	//   ....[10]....
        /*0390*/ 	.word	0x00000340


	//   ....[11]....
        /*0394*/ 	.word	0x00000390


	//   ....[12]....
        /*0398*/ 	.word	0x00000400


	//   ....[13]....
        /*039c*/ 	.word	0x00000410


	//   ....[14]....
        /*03a0*/ 	.word	0x00000450


	//   ....[15]....
        /*03a4*/ 	.word	0x00000460


	//   ....[16]....
        /*03a8*/ 	.word	0x000004a0


	//   ....[17]....
        /*03ac*/ 	.word	0x000004b0


	//   ....[18]....
        /*03b0*/ 	.word	0x000004f0


	//   ....[19]....
        /*03b4*/ 	.word	0x00000500


	//   ....[20]....
        /*03b8*/ 	.word	0x000006b0


	//   ....[21]....
        /*03bc*/ 	.word	0x00000700


	//   ....[22]....
        /*03c0*/ 	.word	0x00000770


	//   ....[23]....
        /*03c4*/ 	.word	0x00000780


	//   ....[24]....
        /*03c8*/ 	.word	0x000007c0


	//   ....[25]....
        /*03cc*/ 	.word	0x000007d0


	//   ....[26]....
        /*03d0*/ 	.word	0x00000810


	//   ....[27]....
        /*03d4*/ 	.word	0x00000820


	//   ....[28]....
        /*03d8*/ 	.word	0x00000860


	//   ....[29]....
        /*03dc*/ 	.word	0x00000870


	//   ....[30]....
        /*03e0*/ 	.word	0x00000a20


	//   ....[31]....
        /*03e4*/ 	.word	0x00000a70


	//   ....[32]....
        /*03e8*/ 	.word	0x00000ae0


	//   ....[33]....
        /*03ec*/ 	.word	0x00000af0


	//   ....[34]....
        /*03f0*/ 	.word	0x00000b30


	//   ....[35]....
        /*03f4*/ 	.word	0x00000b40


	//   ....[36]....
        /*03f8*/ 	.word	0x00000b80


	//   ....[37]....
        /*03fc*/ 	.word	0x00000b90


	//   ....[38]....
        /*0400*/ 	.word	0x00000bd0


	//   ....[39]....
        /*0404*/ 	.word	0x00000be0


	//   ....[40]....
        /*0408*/ 	.word	0x00000d90


	//   ....[41]....
        /*040c*/ 	.word	0x00000de0


	//   ....[42]....
        /*0410*/ 	.word	0x00000e50


	//   ....[43]....
        /*0414*/ 	.word	0x00000e60


	//   ....[44]....
        /*0418*/ 	.word	0x00000ea0


	//   ....[45]....
        /*041c*/ 	.word	0x00000eb0


	//   ....[46]....
        /*0420*/ 	.word	0x00000ef0


	//   ....[47]....
        /*0424*/ 	.word	0x00000f00


	//   ....[48]....
        /*0428*/ 	.word	0x00000f40


	//   ....[49]....
        /*042c*/ 	.word	0x00000f50


	//   ....[50]....
        /*0430*/ 	.word	0x00001100


	//   ....[51]....
        /*0434*/ 	.word	0x00001150


	//   ....[52]....
        /*0438*/ 	.word	0x000011c0


	//   ....[53]....
        /*043c*/ 	.word	0x000011d0


	//   ....[54]....
        /*0440*/ 	.word	0x00001210


	//   ....[55]....
        /*0444*/ 	.word	0x00001220


	//   ....[56]....
        /*0448*/ 	.word	0x00001260


	//   ....[57]....
        /*044c*/ 	.word	0x00001270


	//   ....[58]....
        /*0450*/ 	.word	0x000012b0


	//   ....[59]....
        /*0454*/ 	.word	0x000012c0


	//   ....[60]....
        /*0458*/ 	.word	0x00001470


	//   ....[61]....
        /*045c*/ 	.word	0x000014c0


	//   ....[62]....
        /*0460*/ 	.word	0x00001530


	//   ....[63]....
        /*0464*/ 	.word	0x00001540


	//   ....[64]....
        /*0468*/ 	.word	0x00001580


	//   ....[65]....
        /*046c*/ 	.word	0x00001590


	//   ....[66]....
        /*0470*/ 	.word	0x000015d0


	//   ....[67]....
        /*0474*/ 	.word	0x000015e0


	//   ....[68]....
        /*0478*/ 	.word	0x00001620


	//   ....[69]....
        /*047c*/ 	.word	0x00001630


	//   ....[70]....
        /*0480*/ 	.word	0x000017e0


	//   ....[71]....
        /*0484*/ 	.word	0x00001830


	//   ....[72]....
        /*0488*/ 	.word	0x000018a0


	//   ....[73]....
        /*048c*/ 	.word	0x000018b0


	//   ....[74]....
        /*0490*/ 	.word	0x000018f0


	//   ....[75]....
        /*0494*/ 	.word	0x00001900


	//   ....[76]....
        /*0498*/ 	.word	0x00001940


	//   ....[77]....
        /*049c*/ 	.word	0x00001950


	//   ....[78]....
        /*04a0*/ 	.word	0x00001990


	//   ....[79]....
        /*04a4*/ 	.word	0x000019a0


	//   ....[80]....
        /*04a8*/ 	.word	0x00001b50


	//   ....[81]....
        /*04ac*/ 	.word	0x00001ba0


	//   ....[82]....
        /*04b0*/ 	.word	0x00001c10


	//   ....[83]....
        /*04b4*/ 	.word	0x00001c20


	//   ....[84]....
        /*04b8*/ 	.word	0x00001c60


	//   ....[85]....
        /*04bc*/ 	.word	0x00001c70


	//   ....[86]....
        /*04c0*/ 	.word	0x00001cb0


	//   ....[87]....
        /*04c4*/ 	.word	0x00001cc0


	//   ....[88]....
        /*04c8*/ 	.word	0x00001d00


	//   ....[89]....
        /*04cc*/ 	.word	0x00001d10


	//   ....[90]....
        /*04d0*/ 	.word	0x00001ec0


	//   ....[91]....
        /*04d4*/ 	.word	0x00001f10


	//   ....[92]....
        /*04d8*/ 	.word	0x00001f50


	//   ....[93]....
        /*04dc*/ 	.word	0x00001f60


	//   ....[94]....
        /*04e0*/ 	.word	0x00001fa0


	//   ....[95]....
        /*04e4*/ 	.word	0x00001fb0


	//   ....[96]....
        /*04e8*/ 	.word	0x00001ff0


	//   ....[97]....
        /*04ec*/ 	.word	0x00002000


	//   ....[98]....
        /*04f0*/ 	.word	0x00002040


	//   ....[99]....
        /*04f4*/ 	.word	0x00002050


	//   ....[100]....
        /*04f8*/ 	.word	0x00002200


	//   ....[101]....
        /*04fc*/ 	.word	0x000022a0


	//   ....[102]....
        /*0500*/ 	.word	0x00002350


	//   ....[103]....
        /*0504*/ 	.word	0x000023c0


	//   ....[104]....
        /*0508*/ 	.word	0x00002410


	//   ....[105]....
        /*050c*/ 	.word	0x00002480


	//   ....[106]....
        /*0510*/ 	.word	0x000024d0


	//   ....[107]....
        /*0514*/ 	.word	0x00002540


	//   ....[108]....
        /*0518*/ 	.word	0x00002590


	//   ....[109]....
        /*051c*/ 	.word	0x00002600


	//   ....[110]....
        /*0520*/ 	.word	0x00002650


	//   ....[111]....
        /*0524*/ 	.word	0x000026c0


	//   ....[112]....
        /*0528*/ 	.word	0x00002760


	//   ....[113]....
        /*052c*/ 	.word	0x00002800


	//   ....[114]....
        /*0530*/ 	.word	0x00002880


	//   ....[115]....
        /*0534*/ 	.word	0x000028d0


	//   ....[116]....
        /*0538*/ 	.word	0x00002940


	//   ....[117]....
        /*053c*/ 	.word	0x00002990


	//   ....[118]....
        /*0540*/ 	.word	0x00002a00


	//   ....[119]....
        /*0544*/ 	.word	0x00002a50


	//   ....[120]....
        /*0548*/ 	.word	0x00002ac0


	//   ....[121]....
        /*054c*/ 	.word	0x00002b10


	//   ....[122]....
        /*0550*/ 	.word	0x00002b80


	//   ....[123]....
        /*0554*/ 	.word	0x00002c20


	//   ....[124]....
        /*0558*/ 	.word	0x00002cc0


	//   ....[125]....
        /*055c*/ 	.word	0x00002d40


	//   ....[126]....
        /*0560*/ 	.word	0x00002d90


	//   ....[127]....
        /*0564*/ 	.word	0x00002e00


	//   ....[128]....
        /*0568*/ 	.word	0x00002e50


	//   ....[129]....
        /*056c*/ 	.word	0x00002ec0


	//   ....[130]....
        /*0570*/ 	.word	0x00002f10


	//   ....[131]....
        /*0574*/ 	.word	0x00002f80


	//   ....[132]....
        /*0578*/ 	.word	0x00002fd0


	//   ....[133]....
        /*057c*/ 	.word	0x00003040


	//   ....[134]....
        /*0580*/ 	.word	0x000030e0


	//   ....[135]....
        /*0584*/ 	.word	0x00003180


	//   ....[136]....
        /*0588*/ 	.word	0x00003200


	//   ....[137]....
        /*058c*/ 	.word	0x00003250


	//   ....[138]....
        /*0590*/ 	.word	0x000032c0


	//   ....[139]....
        /*0594*/ 	.word	0x00003310


	//   ....[140]....
        /*0598*/ 	.word	0x00003380


	//   ....[141]....
        /*059c*/ 	.word	0x000033d0


	//   ....[142]....
        /*05a0*/ 	.word	0x00003440


	//   ....[143]....
        /*05a4*/ 	.word	0x00003490


	//   ....[144]....
        /*05a8*/ 	.word	0x00003500


	//   ....[145]....
        /*05ac*/ 	.word	0x000035a0


	//   ....[146]....
        /*05b0*/ 	.word	0x00003640


	//   ....[147]....
        /*05b4*/ 	.word	0x000036c0


	//   ....[148]....
        /*05b8*/ 	.word	0x00003710


	//   ....[149]....
        /*05bc*/ 	.word	0x00003780


	//   ....[150]....
        /*05c0*/ 	.word	0x000037d0


	//   ....[151]....
        /*05c4*/ 	.word	0x00003840


	//   ....[152]....
        /*05c8*/ 	.word	0x00003890


	//   ....[153]....
        /*05cc*/ 	.word	0x00003900


	//   ....[154]....
        /*05d0*/ 	.word	0x00003950


	//   ....[155]....
        /*05d4*/ 	.word	0x000039c0


	//   ....[156]....
        /*05d8*/ 	.word	0x00003a60


	//   ....[157]....
        /*05dc*/ 	.word	0x00003b00


	//   ....[158]....
        /*05e0*/ 	.word	0x00003b80


	//   ....[159]....
        /*05e4*/ 	.word	0x00003bd0


	//   ....[160]....
        /*05e8*/ 	.word	0x00003c40


	//   ....[161]....
        /*05ec*/ 	.word	0x00003c90


	//   ....[162]....
        /*05f0*/ 	.word	0x00003d00


	//   ....[163]....
        /*05f4*/ 	.word	0x00003d50


	//   ....[164]....
        /*05f8*/ 	.word	0x00003dc0


	//   ....[165]....
        /*05fc*/ 	.word	0x00003e10


	//   ....[166]....
        /*0600*/ 	.word	0x00003e80


	//   ....[167]....
        /*0604*/ 	.word	0x00003f20


	//   ....[168]....
        /*0608*/ 	.word	0x00003fc0


	//   ....[169]....
        /*060c*/ 	.word	0x00004040


	//   ....[170]....
        /*0610*/ 	.word	0x00004090


	//   ....[171]....
        /*0614*/ 	.word	0x00004100


	//   ....[172]....
        /*0618*/ 	.word	0x00004150


	//   ....[173]....
        /*061c*/ 	.word	0x000041c0


	//   ....[174]....
        /*0620*/ 	.word	0x00004210


	//   ....[175]....
        /*0624*/ 	.word	0x00004280


	//   ....[176]....
        /*0628*/ 	.word	0x000042d0


	//   ....[177]....
        /*062c*/ 	.word	0x00004340


	//   ....[178]....
        /*0630*/ 	.word	0x000043e0


	//   ....[179]....
        /*0634*/ 	.word	0x00004480


	//   ....[180]....
        /*0638*/ 	.word	0x00004500


	//   ....[181]....
        /*063c*/ 	.word	0x00004550


	//   ....[182]....
        /*0640*/ 	.word	0x000045c0


	//   ....[183]....
        /*0644*/ 	.word	0x00004610


	//   ....[184]....
        /*0648*/ 	.word	0x00004680


	//   ....[185]....
        /*064c*/ 	.word	0x000046d0


	//   ....[186]....
        /*0650*/ 	.word	0x00004740


	//   ....[187]....
        /*0654*/ 	.word	0x00004790


	//   ....[188]....
        /*0658*/ 	.word	0x00004800


	//   ....[189]....
        /*065c*/ 	.word	0x000048b0


	//   ....[190]....
        /*0660*/ 	.word	0x00004950


	//   ....[191]....
        /*0664*/ 	.word	0x000049f0


	//   ....[192]....
        /*0668*/ 	.word	0x00004a40


	//   ....[193]....
        /*066c*/ 	.word	0x00004ab0


	//   ....[194]....
        /*0670*/ 	.word	0x00004b00


	//   ....[195]....
        /*0674*/ 	.word	0x00004b70


	//   ....[196]....
        /*0678*/ 	.word	0x00004bc0


	//   ....[197]....
        /*067c*/ 	.word	0x00004c30


	//   ....[198]....
        /*0680*/ 	.word	0x00004c80


	//----- nvinfo : EIATTR_VRC_CTA_INIT_COUNT
	.align		4
.L_47:
        /*0684*/ 	.byte	0x02, 0x4a
	.zero		1
	.zero		1


	//----- nvinfo : EIATTR_EXIT_INSTR_OFFSETS
	.align		4
        /*0688*/ 	.byte	0x04, 0x1c
        /*068a*/ 	.short	(.L_49 - .L_48)


	//   ....[0]....
.L_48:
        /*068c*/ 	.word	0x00001ed0


	//   ....[1]....
        /*0690*/ 	.word	0x000020b0


	//   ....[2]....
        /*0694*/ 	.word	0x000021b0


	//   ....[3]....
        /*0698*/ 	.word	0x00004830


	//----- nvinfo : EIATTR_CRS_STACK_SIZE
	.align		4
.L_49:
        /*069c*/ 	.byte	0x04, 0x1e
        /*069e*/ 	.short	(.L_51 - .L_50)
.L_50:
        /*06a0*/ 	.word	0x00000000


	//----- nvinfo : EIATTR_CBANK_PARAM_SIZE
	.align		4
.L_51:
        /*06a4*/ 	.byte	0x03, 0x19
        /*06a6*/ 	.short	0x0018


	//----- nvinfo : EIATTR_PARAM_CBANK
	.align		4
        /*06a8*/ 	.byte	0x04, 0x0a
        /*06aa*/ 	.short	(.L_53 - .L_52)
	.align		4
.L_52:
        /*06ac*/ 	.word	index@(.nv.constant0._Z5test5PdiS_)
        /*06b0*/ 	.short	0x0380
        /*06b2*/ 	.short	0x0018


	//----- nvinfo : EIATTR_SW_WAR
	.align		4
.L_53:
        /*06b4*/ 	.byte	0x04, 0x36
        /*06b6*/ 	.short	(.L_55 - .L_54)
.L_54:
        /*06b8*/ 	.word	0x00000008
.L_55:


//--------------------- .nv.info._Z5test4PdiS_    --------------------------
	.section	.nv.info._Z5test4PdiS_,"",@"SHT_CUDA_INFO"
	.sectionflags	@""
	.align	4


	//----- nvinfo : EIATTR_CUDA_API_VERSION
	.align		4
        /*0000*/ 	.byte	0x04, 0x37
        /*0002*/ 	.short	(.L_57 - .L_56)
.L_56:
        /*0004*/ 	.word	0x00000082


	//----- nvinfo : EIATTR_KPARAM_INFO
	.align		4
.L_57:
        /*0008*/ 	.byte	0x04, 0x17
        /*000a*/ 	.short	(.L_59 - .L_58)
.L_58:
        /*000c*/ 	.word	0x00000000
        /*0010*/ 	.short	0x0002
        /*0012*/ 	.short	0x0010
        /*0014*/ 	.byte	0x00, 0xf5, 0x21, 0x00


	//----- nvinfo : EIATTR_KPARAM_INFO
	.align		4
.L_59:
        /*0018*/ 	.byte	0x04, 0x17
        /*001a*/ 	.short	(.L_61 - .L_60)
.L_60:
        /*001c*/ 	.word	0x00000000
        /*0020*/ 	.short	0x0001
        /*0022*/ 	.short	0x0008
        /*0024*/ 	.byte	0x00, 0xf0, 0x11, 0x00


	//----- nvinfo : EIATTR_KPARAM_INFO
	.align		4
.L_61:
        /*0028*/ 	.byte	0x04, 0x17
        /*002a*/ 	.short	(.L_63 - .L_62)
.L_62:
        /*002c*/ 	.word	0x00000000
        /*0030*/ 	.short	0x0000
        /*0032*/ 	.short	0x0000
        /*0034*/ 	.byte	0x00, 0xf5, 0x21, 0x00


	//----- nvinfo : EIATTR_SPARSE_MMA_MASK
	.align		4
.L_63:
        /*0038*/ 	.byte	0x03, 0x50
        /*003a*/ 	.short	0x0000


	//----- nvinfo : EIATTR_MAXREG_COUNT
	.align		4
        /*003c*/ 	.byte	0x03, 0x1b
        /*003e*/ 	.short	0x00ff


	//----- nvinfo : EIATTR_MERCURY_ISA_VERSION
	.align		4
        /*0040*/ 	.byte	0x03, 0x5f
        /*0042*/ 	.short	0x0101


	//----- nvinfo : EIATTR_COOP_GROUP_MASK_REGIDS
	.align		4
        /*0044*/ 	.byte	0x04, 0x29
        /*0046*/ 	.short	(.L_65 - .L_64)


	//   ....[0]....
.L_64:
        /*0048*/ 	.word	0xffffffff


	//   ....[1]....
        /*004c*/ 	.word	0xffffffff


	//   ....[2]....
        /*0050*/ 	.word	0xffffffff


	//   ....[3]....
        /*0054*/ 	.word	0xffffffff


	//   ....[4]....
        /*0058*/ 	.word	0xffffffff


	//   ....[5]....
        /*005c*/ 	.word	0xffffffff


	//   ....[6]....
        /*0060*/ 	.word	0xffffffff


	//   ....[7]....
        /*0064*/ 	.word	0xffffffff


	//   ....[8]....
        /*0068*/ 	.word	0xffffffff


	//   ....[9]....
        /*006c*/ 	.word	0xffffffff


	//   ....[10]....
        /*0070*/ 	.word	0xffffffff


	//   ....[11]....
        /*0074*/ 	.word	0xffffffff


	//   ....[12]....
        /*0078*/ 	.word	0xffffffff


	//   ....[13]....
        /*007c*/ 	.word	0xffffffff


	//   ....[14]....
        /*0080*/ 	.word	0xffffffff


	//   ....[15]....
        /*0084*/ 	.word	0xffffffff


	//   ....[16]....
        /*0088*/ 	.word	0xffffffff


	//   ....[17]....
        /*008c*/ 	.word	0xffffffff


	//   ....[18]....
        /*0090*/ 	.word	0xffffffff


	//   ....[19]....
        /*0094*/ 	.word	0xffffffff


	//   ....[20]....
        /*0098*/ 	.word	0xffffffff


	//   ....[21]....
        /*009c*/ 	.word	0xffffffff


	//   ....[22]....
        /*00a0*/ 	.word	0xffffffff


	//   ....[23]....
        /*00a4*/ 	.word	0xffffffff


	//   ....[24]....
        /*00a8*/ 	.word	0xffffffff


	//   ....[25]....
        /*00ac*/ 	.word	0xffffffff


	//   ....[26]....
        /*00b0*/ 	.word	0xffffffff


	//   ....[27]....
        /*00b4*/ 	.word	0xffffffff


	//   ....[28]....
        /*00b8*/ 	.word	0xffffffff


	//   ....[29]....
        /*00bc*/ 	.word	0xffffffff


	//   ....[30]....
        /*00c0*/ 	.word	0xffffffff


	//   ....[31]....
        /*00c4*/ 	.word	0xffffffff


	//   ....[32]....
        /*00c8*/ 	.word	0xffffffff


	//   ....[33]....
        /*00cc*/ 	.word	0xffffffff


	//   ....[34]....
        /*00d0*/ 	.word	0xffffffff


	//   ....[35]....
        /*00d4*/ 	.word	0xffffffff


	//   ....[36]....
        /*00d8*/ 	.word	0xffffffff


	//   ....[37]....
        /*00dc*/ 	.word	0xffffffff


	//   ....[38]....
        /*00e0*/ 	.word	0xffffffff


	//   ....[39]....
        /*00e4*/ 	.word	0xffffffff


	//   ....[40]....
        /*00e8*/ 	.word	0xffffffff


	//   ....[41]....
        /*00ec*/ 	.word	0xffffffff


	//   ....[42]....
        /*00f0*/ 	.word	0xffffffff


	//   ....[43]....
        /*00f4*/ 	.word	0xffffffff


	//   ....[44]....
        /*00f8*/ 	.word	0xffffffff


	//   ....[45]....
        /*00fc*/ 	.word	0xffffffff


	//   ....[46]....
        /*0100*/ 	.word	0xffffffff


	//   ....[47]....
        /*0104*/ 	.word	0xffffffff


	//   ....[48]....
        /*0108*/ 	.word	0xffffffff


	//   ....[49]....
        /*010c*/ 	.word	0xffffffff


	//   ....[50]....
        /*0110*/ 	.word	0xffffffff


	//   ....[51]....
        /*0114*/ 	.word	0xffffffff


	//   ....[52]....
        /*0118*/ 	.word	0xffffffff


	//   ....[53]....
        /*011c*/ 	.word	0xffffffff


	//   ....[54]....
        /*0120*/ 	.word	0xffffffff


	//   ....[55]....
        /*0124*/ 	.word	0xffffffff


	//   ....[56]....
        /*0128*/ 	.word	0xffffffff


	//   ....[57]....
        /*012c*/ 	.word	0xffffffff


	//   ....[58]....
        /*0130*/ 	.word	0xffffffff


	//   ....[59]....
        /*0134*/ 	.word	0xffffffff


	//   ....[60]....
        /*0138*/ 	.word	0xffffffff


	//   ....[61]....
        /*013c*/ 	.word	0xffffffff


	//   ....[62]....
        /*0140*/ 	.word	0xffffffff


	//   ....[63]....
        /*0144*/ 	.word	0xffffffff


	//   ....[64]....
        /*0148*/ 	.word	0xffffffff


	//   ....[65]....
        /*014c*/ 	.word	0xffffffff


	//   ....[66]....
        /*0150*/ 	.word	0xffffffff


	//   ....[67]....
        /*0154*/ 	.word	0xffffffff


	//   ....[68]....
        /*0158*/ 	.word	0xffffffff


	//   ....[69]....
        /*015c*/ 	.word	0xffffffff


	//   ....[70]....
        /*0160*/ 	.word	0xffffffff


	//   ....[71]....
        /*0164*/ 	.word	0xffffffff


	//   ....[72]....
        /*0168*/ 	.word	0xffffffff


	//   ....[73]....
        /*016c*/ 	.word	0xffffffff


	//   ....[74]....
        /*0170*/ 	.word	0xffffffff


	//   ....[75]....
        /*0174*/ 	.word	0xffffffff


	//   ....[76]....
        /*0178*/ 	.word	0xffffffff


	//   ....[77]....
        /*017c*/ 	.word	0xffffffff


	//   ....[78]....
        /*0180*/ 	.word	0xffffffff


	//   ....[79]....
        /*0184*/ 	.word	0xffffffff


	//   ....[80]....
        /*0188*/ 	.word	0xffffffff


	//   ....[81]....
        /*018c*/ 	.word	0xffffffff


	//   ....[82]....
        /*0190*/ 	.word	0xffffffff


	//   ....[83]....
        /*0194*/ 	.word	0xffffffff


	//   ....[84]....
        /*0198*/ 	.word	0xffffffff


	//   ....[85]....
        /*019c*/ 	.word	0xffffffff


	//   ....[86]....
        /*01a0*/ 	.word	0xffffffff


	//   ....[87]....
        /*01a4*/ 	.word	0xffffffff


	//   ....[88]....
        /*01a8*/ 	.word	0xffffffff


	//   ....[89]....
        /*01ac*/ 	.word	0xffffffff


	//   ....[90]....
        /*01b0*/ 	.word	0xffffffff


	//   ....[91]....
        /*01b4*/ 	.word	0xffffffff


	//   ....[92]....
        /*01b8*/ 	.word	0xffffffff


	//   ....[93]....
        /*01bc*/ 	.word	0xffffffff


	//   ....[94]....
        /*01c0*/ 	.word	0xffffffff


	//   ....[95]....
        /*01c4*/ 	.word	0xffffffff


	//   ....[96]....
        /*01c8*/ 	.word	0xffffffff


	//   ....[97]....
        /*01cc*/ 	.word	0xffffffff


	//   ....[98]....
        /*01d0*/ 	.word	0xffffffff


	//   ....[99]....
        /*01d4*/ 	.word	0xffffffff


	//   ....[100]....
        /*01d8*/ 	.word	0x05000006


	//   ....[101]....
        /*01dc*/ 	.word	0x05000006


	//   ....[102]....
        /*01e0*/ 	.word	0x05000006


	//   ....[103]....
        /*01e4*/ 	.word	0x05000006


	//   ....[104]....
        /*01e8*/ 	.word	0x05000006


	//   ....[105]....
        /*01ec*/ 	.word	0x05000006


	//   ....[106]....
        /*01f0*/ 	.word	0x05000006


	//   ....[107]....
        /*01f4*/ 	.word	0x05000006


	//   ....[108]....
        /*01f8*/ 	.word	0x05000006


	//   ....[109]....
        /*01fc*/ 	.word	0x05000006


	//   ....[110]....
        /*0200*/ 	.word	0x05000006


	//   ....[111]....
        /*0204*/ 	.word	0x05000006


	//   ....[112]....
        /*0208*/ 	.word	0x05000006


	//   ....[113]....
        /*020c*/ 	.word	0x05000006


	//   ....[114]....
        /*0210*/ 	.word	0x05000006


	//   ....[115]....
        /*0214*/ 	.word	0x05000006


	//   ....[116]....
        /*0218*/ 	.word	0x05000006


	//   ....[117]....
        /*021c*/ 	.word	0x05000006


	//   ....[118]....
        /*0220*/ 	.word	0x05000006


	//   ....[119]....
        /*0224*/ 	.word	0x05000006


	//   ....[120]....
        /*0228*/ 	.word	0x05000006


	//   ....[121]....
        /*022c*/ 	.word	0x05000006


	//   ....[122]....
        /*0230*/ 	.word	0x05000006


	//   ....[123]....
        /*0234*/ 	.word	0x05000006


	//   ....[124]....
        /*0238*/ 	.word	0x05000006


	//   ....[125]....
        /*023c*/ 	.word	0x05000006


	//   ....[126]....
        /*0240*/ 	.word	0x05000006


	//   ....[127]....
        /*0244*/ 	.word	0x05000006


	//   ....[128]....
        /*0248*/ 	.word	0x05000006


	//   ....[129]....
        /*024c*/ 	.word	0x05000006


	//   ....[130]....
        /*0250*/ 	.word	0x05000006


	//   ....[131]....
        /*0254*/ 	.word	0x05000006


	//   ....[132]....
        /*0258*/ 	.word	0x05000006


	//   ....[133]....
        /*025c*/ 	.word	0x05000006


	//   ....[134]....
        /*0260*/ 	.word	0x05000006


	//   ....[135]....
        /*0264*/ 	.word	0x05000006


	//   ....[136]....
        /*0268*/ 	.word	0x05000006


	//   ....[137]....
        /*026c*/ 	.word	0x05000006


	//   ....[138]....
        /*0270*/ 	.word	0x05000006


	//   ....[139]....
        /*0274*/ 	.word	0x05000006


	//   ....[140]....
        /*0278*/ 	.word	0x05000006


	//   ....[141]....
        /*027c*/ 	.word	0x05000006


	//   ....[142]....
        /*0280*/ 	.word	0x05000006


	//   ....[143]....
        /*0284*/ 	.word	0x05000006


	//   ....[144]....
        /*0288*/ 	.word	0x05000006


	//   ....[145]....
        /*028c*/ 	.word	0x05000006


	//   ....[146]....
        /*0290*/ 	.word	0x05000006


	//   ....[147]....
        /*0294*/ 	.word	0x05000006


	//   ....[148]....
        /*0298*/ 	.word	0x05000006


	//   ....[149]....
        /*029c*/ 	.word	0x05000006


	//   ....[150]....
        /*02a0*/ 	.word	0x05000006


	//   ....[151]....
        /*02a4*/ 	.word	0x05000006


	//   ....[152]....
        /*02a8*/ 	.word	0x05000006


	//   ....[153]....
        /*02ac*/ 	.word	0x05000006


	//   ....[154]....
        /*02b0*/ 	.word	0x05000006


	//   ....[155]....
        /*02b4*/ 	.word	0x05000006


	//   ....[156]....
        /*02b8*/ 	.word	0x05000006


	//   ....[157]....
        /*02bc*/ 	.word	0x05000006


	//   ....[158]....
        /*02c0*/ 	.word	0x05000006


	//   ....[159]....
        /*02c4*/ 	.word	0x05000006


	//   ....[160]....
        /*02c8*/ 	.word	0x05000006


	//   ....[161]....
        /*02cc*/ 	.word	0x05000006


	//   ....[162]....
        /*02d0*/ 	.word	0x05000006


	//   ....[163]....
        /*02d4*/ 	.word	0x05000006


	//   ....[164]....
        /*02d8*/ 	.word	0x05000006


	//   ....[165]....
        /*02dc*/ 	.word	0x05000006


	//   ....[166]....
        /*02e0*/ 	.word	0x05000006


	//   ....[167]....
        /*02e4*/ 	.word	0x05000006


	//   ....[168]....
        /*02e8*/ 	.word	0x05000006


	//   ....[169]....
        /*02ec*/ 	.word	0x05000006


	//   ....[170]....
        /*02f0*/ 	.word	0x05000006


	//   ....[171]....
        /*02f4*/ 	.word	0x05000006


	//   ....[172]....
        /*02f8*/ 	.word	0x05000006


	//   ....[173]....
        /*02fc*/ 	.word	0x05000006


	//   ....[174]....
        /*0300*/ 	.word	0x05000006


	//   ....[175]....
        /*0304*/ 	.word	0x05000006


	//   ....[176]....
        /*0308*/ 	.word	0x05000006


	//   ....[177]....
        /*030c*/ 	.word	0x05000006


	//   ....[178]....
        /*0310*/ 	.word	0x05000006


	//   ....[179]....
        /*0314*/ 	.word	0x05000006


	//   ....[180]....
        /*0318*/ 	.word	0x05000006


	//   ....[181]....
        /*031c*/ 	.word	0x05000006


	//   ....[182]....
        /*0320*/ 	.word	0x05000006


	//   ....[183]....
        /*0324*/ 	.word	0x05000006


	//   ....[184]....
        /*0328*/ 	.word	0x05000006


	//   ....[185]....
        /*032c*/ 	.word	0x05000006


	//   ....[186]....
        /*0330*/ 	.word	0x05000006


	//   ....[187]....
        /*0334*/ 	.word	0x05000006


	//   ....[188]....
        /*0338*/ 	.word	0x05000006


	//   ....[189]....
        /*033c*/ 	.word	0x05000006


	//   ....[190]....
        /*0340*/ 	.word	0x05000006


	//   ....[191]....
        /*0344*/ 	.word	0x05000006


	//   ....[192]....
        /*0348*/ 	.word	0x05000006


	//   ....[193]....
        /*034c*/ 	.word	0x05000006


	//   ....[194]....
        /*0350*/ 	.word	0x05000006


	//   ....[195]....
        /*0354*/ 	.word	0x05000006


	//   ....[196]....
        /*0358*/ 	.word	0x05000006


	//   ....[197]....
        /*035c*/ 	.word	0x05000006


	//   ....[198]....
        /*0360*/ 	.word	0x05000006


	//----- nvinfo : EIATTR_COOP_GROUP_INSTR_OFFSETS
	.align		4
.L_65:
        /*0364*/ 	.byte	0x04, 0x28
        /*0366*/ 	.short	(.L_67 - .L_66)


	//   ....[0]....
.L_66:
        /*0368*/ 	.word	0x000000f0


	//   ....[1]....
        /*036c*/ 	.word	0x00000150


	//   ....[2]....
        /*0370*/ 	.word	0x00000170


	//   ....[3]....
        /*0374*/ 	.word	0x00000180


	//   ....[4]....
        /*0378*/ 	.word	0x000001a0


	//   ....[5]....
        /*037c*/ 	.word	0x000001b0


	//   ....[6]....
        /*0380*/ 	.word	0x000001d0


	//   ....[7]....
        /*0384*/ 	.word	0x000001e0


	//   ....[8]....
        /*0388*/ 	.word	0x00000200


	//   ....[9]....
        /*038c*/ 	.word	0x00000210


	//   ....[10]....
        /*0390*/ 	.word	0x00000340


	//   ....[11]....
        /*0394*/ 	.word	0x00000390


	//   ....[12]....
        /*0398*/ 	.word	0x00000400


	//   ....[13]....
        /*039c*/ 	.word	0x00000410


	//   ....[14]....
        /*03a0*/ 	.word	0x00000450


	//   ....[15]....
        /*03a4*/ 	.word	0x00000460


	//   ....[16]....
        /*03a8*/ 	.word	0x000004a0


	//   ....[17]....
        /*03ac*/ 	.word	0x000004b0


	//   ....[18]....
        /*03b0*/ 	.word	0x000004f0


	//   ....[19]....
        /*03b4*/ 	.word	0x00000500


	//   ....[20]....
        /*03b8*/ 	.word	0x000006b0


	//   ....[21]....
        /*03bc*/ 	.word	0x00000700


	//   ....[22]....
        /*03c0*/ 	.word	0x00000770


	//   ....[23]....
        /*03c4*/ 	.word	0x00000780


	//   ....[24]....
        /*03c8*/ 	.word	0x000007c0


	//   ....[25]....
        /*03cc*/ 	.word	0x000007d0


	//   ....[26]....
        /*03d0*/ 	.word	0x00000810


	//   ....[27]....
        /*03d4*/ 	.word	0x00000820


	//   ....[28]....
        /*03d8*/ 	.word	0x00000860


	//   ....[29]....
        /*03dc*/ 	.word	0x00000870


	//   ....[30]....
        /*03e0*/ 	.word	0x00000a20


	//   ....[31]....
        /*03e4*/ 	.word	0x00000a70


	//   ....[32]....
        /*03e8*/ 	.word	0x00000ae0


	//   ....[33]....
        /*03ec*/ 	.word	0x00000af0


	//   ....[34]....
        /*03f0*/ 	.word	0x00000b30


	//   ....[35]....
        /*03f4*/ 	.word	0x00000b40


	//   ....[36]....
        /*03f8*/ 	.word	0x00000b80


	//   ....[37]....
        /*03fc*/ 	.word	0x00000b90


	//   ....[38]....
        /*0400*/ 	.word	0x00000bd0


	//   ....[39]....
        /*0404*/ 	.word	0x00000be0


	//   ....[40]....
        /*0408*/ 	.word	0x00000d90


	//   ....[41]....
        /*040c*/ 	.word	0x00000de0


	//   ....[42]....
        /*0410*/ 	.word	0x00000e50


	//   ....[43]....
        /*0414*/ 	.word	0x00000e60


	//   ....[44]....
        /*0418*/ 	.word	0x00000ea0


	//   ....[45]....
        /*041c*/ 	.word	0x00000eb0


	//   ....[46]....
        /*0420*/ 	.word	0x00000ef0


	//   ....[47]....
        /*0424*/ 	.word	0x00000f00


	//   ....[48]....
        /*0428*/ 	.word	0x00000f40


	//   ....[49]....
        /*042c*/ 	.word	0x00000f50


	//   ....[50]....
        /*0430*/ 	.word	0x00001100


	//   ....[51]....
        /*0434*/ 	.word	0x00001150


	//   ....[52]....
        /*0438*/ 	.word	0x000011c0


	//   ....[53]....
        /*043c*/ 	.word	0x000011d0


	//   ....[54]....
        /*0440*/ 	.word	0x00001210


	//   ....[55]....
        /*0444*/ 	.word	0x00001220


	//   ....[56]....
        /*0448*/ 	.word	0x00001260


	//   ....[57]....
        /*044c*/ 	.word	0x00001270


	//   ....[58]....
        /*0450*/ 	.word	0x000012b0


	//   ....[59]....
        /*0454*/ 	.word	0x000012c0


	//   ....[60]....
        /*0458*/ 	.word	0x00001470


	//   ....[61]....
        /*045c*/ 	.word	0x000014c0


	//   ....[62]....
        /*0460*/ 	.word	0x00001530


	//   ....[63]....
        /*0464*/ 	.word	0x00001540


	//   ....[64]....
        /*0468*/ 	.word	0x00001580


	//   ....[65]....
        /*046c*/ 	.word	0x00001590


	//   ....[66]....
        /*0470*/ 	.word	0x000015d0


	//   ....[67]....
        /*0474*/ 	.word	0x000015e0


	//   ....[68]....
        /*0478*/ 	.word	0x00001620


	//   ....[69]....
        /*047c*/ 	.word	0x00001630


	//   ....[70]....
        /*0480*/ 	.word	0x000017e0


	//   ....[71]....
        /*0484*/ 	.word	0x00001830


	//   ....[72]....
        /*0488*/ 	.word	0x000018a0


	//   ....[73]....
        /*048c*/ 	.word	0x000018b0


	//   ....[74]....
        /*0490*/ 	.word	0x000018f0


	//   ....[75]....
        /*0494*/ 	.word	0x00001900


	//   ....[76]....
        /*0498*/ 	.word	0x00001940


	//   ....[77]....
        /*049c*/ 	.word	0x00001950


	//   ....[78]....
        /*04a0*/ 	.word	0x00001990


	//   ....[79]....
        /*04a4*/ 	.word	0x000019a0


	//   ....[80]....
        /*04a8*/ 	.word	0x00001b50


	//   ....[81]....
        /*04ac*/ 	.word	0x00001ba0


	//   ....[82]....
        /*04b0*/ 	.word	0x00001c10


	//   ....[83]....
        /*04b4*/ 	.word	0x00001c20


	//   ....[84]....
        /*04b8*/ 	.word	0x00001c60


	//   ....[85]....
        /*04bc*/ 	.word	0x00001c70


	//   ....[86]....
        /*04c0*/ 	.word	0x00001cb0


	//   ....[87]....
        /*04c4*/ 	.word	0x00001cc0


	//   ....[88]....
        /*04c8*/ 	.word	0x00001d00


	//   ....[89]....
        /*04cc*/ 	.word	0x00001d10


	//   ....[90]....
        /*04d0*/ 	.word	0x00001ec0


	//   ....[91]....
        /*04d4*/ 	.word	0x00001f10


	//   ....[92]....
        /*04d8*/ 	.word	0x00001f50


	//   ....[93]....
        /*04dc*/ 	.word	0x00001f60


	//   ....[94]....
        /*04e0*/ 	.word	0x00001fa0


	//   ....[95]....
        /*04e4*/ 	.word	0x00001fb0


	//   ....[96]....
        /*04e8*/ 	.word	0x00001ff0


	//   ....[97]....
        /*04ec*/ 	.word	0x00002000


	//   ....[98]....
        /*04f0*/ 	.word	0x00002040


	//   ....[99]....
        /*04f4*/ 	.word	0x00002050


	//   ....[100]....
        /*04f8*/ 	.word	0x00002200


	//   ....[101]....
        /*04fc*/ 	.word	0x000022a0


	//   ....[102]....
        /*0500*/ 	.word	0x00002350


	//   ....[103]....
        /*0504*/ 	.word	0x000023c0


	//   ....[104]....
        /*0508*/ 	.word	0x00002410


	//   ....[105]....
        /*050c*/ 	.word	0x00002480


	//   ....[106]....
        /*0510*/ 	.word	0x000024d0


	//   ....[107]....
        /*0514*/ 	.word	0x00002540


	//   ....[108]....
        /*0518*/ 	.word	0x00002590


	//   ....[109]....
        /*051c*/ 	.word	0x00002600


	//   ....[110]....
        /*0520*/ 	.word	0x00002650


	//   ....[111]....
        /*0524*/ 	.word	0x000026c0


	//   ....[112]....
        /*0528*/ 	.word	0x00002760


	//   ....[113]....
        /*052c*/ 	.word	0x00002800


	//   ....[114]....
        /*0530*/ 	.word	0x00002880


	//   ....[115]....
        /*0534*/ 	.word	0x000028d0


	//   ....[116]....
        /*0538*/ 	.word	0x00002940


	//   ....[117]....
        /*053c*/ 	.word	0x00002990


	//   ....[118]....
        /*0540*/ 	.word	0x00002a00


	//   ....[119]....
        /*0544*/ 	.word	0x00002a50


	//   ....[120]....
        /*0548*/ 	.word	0x00002ac0


	//   ....[121]....
        /*054c*/ 	.word	0x00002b10


	//   ....[122]....
        /*0550*/ 	.word	0x00002b80


	//   ....[123]....
        /*0554*/ 	.word	0x00002c20


	//   ....[124]....
        /*0558*/ 	.word	0x00002cc0


	//   ....[125]....
        /*055c*/ 	.word	0x00002d40


	//   ....[126]....
        /*0560*/ 	.word	0x00002d90


	//   ....[127]....
        /*0564*/ 	.word	0x00002e00


	//   ....[128]....
        /*0568*/ 	.word	0x00002e50


	//   ....[129]....
        /*056c*/ 	.word	0x00002ec0


	//   ....[130]....
        /*0570*/ 	.word	0x00002f10


	//   ....[131]....
        /*0574*/ 	.word	0x00002f80


	//   ....[132]....
        /*0578*/ 	.word	0x00002fd0


	//   ....[133]....
        /*057c*/ 	.word	0x00003040


	//   ....[134]....
        /*0580*/ 	.word	0x000030e0


	//   ....[135]....
        /*0584*/ 	.word	0x00003180


	//   ....[136]....
        /*0588*/ 	.word	0x00003200


	//   ....[137]....
        /*058c*/ 	.word	0x00003250


	//   ....[138]....
        /*0590*/ 	.word	0x000032c0


	//   ....[139]....
        /*0594*/ 	.word	0x00003310


	//   ....[140]....
        /*0598*/ 	.word	0x00003380


	//   ....[141]....
        /*059c*/ 	.word	0x000033d0


	//   ....[142]....
        /*05a0*/ 	.word	0x00003440


	//   ....[143]....
        /*05a4*/ 	.word	0x00003490


	//   ....[144]....
        /*05a8*/ 	.word	0x00003500


	//   ....[145]....
        /*05ac*/ 	.word	0x000035a0


	//   ....[146]....
        /*05b0*/ 	.word	0x00003640


	//   ....[147]....
        /*05b4*/ 	.word	0x000036c0


	//   ....[148]....
        /*05b8*/ 	.word	0x00003710


	//   ....[149]....
        /*05bc*/ 	.word	0x00003780


	//   ....[150]....
        /*05c0*/ 	.word	0x000037d0


	//   ....[151]....
        /*05c4*/ 	.word	0x00003840


	//   ....[152]....
        /*05c8*/ 	.word	0x00003890


	//   ....[153]....
        /*05cc*/ 	.word	0x00003900


	//   ....[154]....
        /*05d0*/ 	.word	0x00003950


	//   ....[155]....
        /*05d4*/ 	.word	0x000039c0


	//   ....[156]....
        /*05d8*/ 	.word	0x00003a60


	//   ....[157]....
        /*05dc*/ 	.word	0x00003b00


	//   ....[158]....
        /*05e0*/ 	.word	0x00003b80


	//   ....[159]....
        /*05e4*/ 	.word	0x00003bd0


	//   ....[160]....
        /*05e8*/ 	.word	0x00003c40


	//   ....[161]....
        /*05ec*/ 	.word	0x00003c90


	//   ....[162]....
        /*05f0*/ 	.word	0x00003d00


	//   ....[163]....
        /*05f4*/ 	.word	0x00003d50


	//   ....[164]....
        /*05f8*/ 	.word	0x00003dc0


	//   ....[165]....
        /*05fc*/ 	.word	0x00003e10


	//   ....[166]....
        /*0600*/ 	.word	0x00003e80


	//   ....[167]....
        /*0604*/ 	.word	0x00003f20


	//   ....[168]....
        /*0608*/ 	.word	0x00003fc0


	//   ....[169]....
        /*060c*/ 	.word	0x00004040


	//   ....[170]....
        /*0610*/ 	.word	0x00004090


	//   ....[171]....
        /*0614*/ 	.word	0x00004100


	//   ....[172]....
        /*0618*/ 	.word	0x00004150


	//   ....[173]....
        /*061c*/ 	.word	0x000041c0


	//   ....[174]....
        /*0620*/ 	.word	0x00004210


	//   ....[175]....
        /*0624*/ 	.word	0x00004280


	//   ....[176]....
        /*0628*/ 	.word	0x000042d0


	//   ....[177]....
        /*062c*/ 	.word	0x00004340


	//   ....[178]....
        /*0630*/ 	.word	0x000043e0


	//   ....[179]....
        /*0634*/ 	.word	0x00004480


	//   ....[180]....
        /*0638*/ 	.word	0x00004500


	//   ....[181]....
        /*063c*/ 	.word	0x00004550


	//   ....[182]....
        /*0640*/ 	.word	0x000045c0


	//   ....[183]....
        /*0644*/ 	.word	0x00004610


	//   ....[184]....
        /*0648*/ 	.word	0x00004680


	//   ....[185]....
        /*064c*/ 	.word	0x000046d0


	//   ....[186]....
        /*0650*/ 	.word	0x00004740


	//   ....[187]....
        /*0654*/ 	.word	0x00004790


	//   ....[188]....
        /*0658*/ 	.word	0x00004800


	//   ....[189]....
        /*065c*/ 	.word	0x000048b0


	//   ....[190]....
        /*0660*/ 	.word	0x00004950


	//   ....[191]....
        /*0664*/ 	.word	0x000049f0


	//   ....[192]....
        /*0668*/ 	.word	0x00004a40


	//   ....[193]....
        /*066c*/ 	.word	0x00004ab0


	//   ....[194]....
        /*0670*/ 	.word	0x00004b00


	//   ....[195]....
        /*0674*/ 	.word	0x00004b70


	//   ....[196]....
        /*0678*/ 	.word	0x00004bc0


	//   ....[197]....
        /*067c*/ 	.word	0x00004c30


	//   ....[198]....
        /*0680*/ 	.word	0x00004c80


	//----- nvinfo : EIATTR_VRC_CTA_INIT_COUNT
	.align		4
.L_67:
        /*0684*/ 	.byte	0x02, 0x4a
	.zero		1
	.zero		1


	//----- nvinfo : EIATTR_EXIT_INSTR_OFFSETS
	.align		4
        /*0688*/ 	.byte	0x04, 0x1c
        /*068a*/ 	.short	(.L_69 - .L_68)


	//   ....[0]....
.L_68:
        /*068c*/ 	.word	0x00001ed0


	//   ....[1]....
        /*0690*/ 	.word	0x000020b0


	//   ....[2]....
        /*0694*/ 	.word	0x000021b0


	//   ....[3]....
        /*0698*/ 	.word	0x00004830


	//----- nvinfo : EIATTR_CRS_STACK_SIZE
	.align		4
.L_69:
        /*069c*/ 	.byte	0x04, 0x1e
        /*069e*/ 	.short	(.L_71 - .L_70)
.L_70:
        /*06a0*/ 	.word	0x00000000


	//----- nvinfo : EIATTR_CBANK_PARAM_SIZE
	.align		4
.L_71:
        /*06a4*/ 	.byte	0x03, 0x19
        /*06a6*/ 	.short	0x0018


	//----- nvinfo : EIATTR_PARAM_CBANK
	.align		4
        /*06a8*/ 	.byte	0x04, 0x0a
        /*06aa*/ 	.short	(.L_73 - .L_72)
	.align		4
.L_72:
        /*06ac*/ 	.word	index@(.nv.constant0._Z5test4PdiS_)
        /*06b0*/ 	.short	0x0380
        /*06b2*/ 	.short	0x0018


	//----- nvinfo : EIATTR_SW_WAR
	.align		4
.L_73:
        /*06b4*/ 	.byte	0x04, 0x36
        /*06b6*/ 	.short	(.L_75 - .L_74)
.L_74:
        /*06b8*/ 	.word	0x00000008
.L_75:


//--------------------- .nv.info._Z5test3PdiS_    --------------------------
	.section	.nv.info._Z5test3PdiS_,"",@"SHT_CUDA_INFO"
	.sectionflags	@""
	.align	4


	//----- nvinfo : EIATTR_CUDA_API_VERSION
	.align		4
        /*0000*/ 	.byte	0x04, 0x37
        /*0002*/ 	.short	(.L_77 - .L_76)
.L_76:
        /*0004*/ 	.word	0x00000082


	//----- nvinfo : EIATTR_KPARAM_INFO
	.align		4
.L_77:
        /*0008*/ 	.byte	0x04, 0x17
        /*000a*/ 	.short	(.L_79 - .L_78)
.L_78:
        /*000c*/ 	.word	0x00000000
        /*0010*/ 	.short	0x0002
        /*0012*/ 	.short	0x0010
        /*0014*/ 	.byte	0x00, 0xf5, 0x21, 0x00


	//----- nvinfo : EIATTR_KPARAM_INFO
	.align		4
.L_79:
        /*0018*/ 	.byte	0x04, 0x17
        /*001a*/ 	.short	(.L_81 - .L_80)
.L_80:
        /*001c*/ 	.word	0x00000000
        /*0020*/ 	.short	0x0001
        /*0022*/ 	.short	0x0008
        /*0024*/ 	.byte	0x00, 0xf0, 0x11, 0x00


	//----- nvinfo : EIATTR_KPARAM_INFO
	.align		4
.L_81:
        /*0028*/ 	.byte	0x04, 0x17
        /*002a*/ 	.short	(.L_83 - .L_82)
.L_82:
        /*002c*/ 	.word	0x00000000
        /*0030*/ 	.short	0x0000
        /*0032*/ 	.short	0x0000
        /*0034*/ 	.byte	0x00, 0xf5, 0x21, 0x00


	//----- nvinfo : EIATTR_SPARSE_MMA_MASK
	.align		4
.L_83:
        /*0038*/ 	.byte	0x03, 0x50
        /*003a*/ 	.short	0x0000


	//----- nvinfo : EIATTR_MAXREG_COUNT
	.align		4
        /*003c*/ 	.byte	0x03, 0x1b
        /*003e*/ 	.short	0x00ff


	//----- nvinfo : EIATTR_MERCURY_ISA_VERSION
	.align		4
        /*0040*/ 	.byte	0x03, 0x5f
        /*0042*/ 	.short	0x0101


	//----- nvinfo : EIATTR_COOP_GROUP_MASK_REGIDS
	.align		4
        /*0044*/ 	.byte	0x04, 0x29
        /*0046*/ 	.short	(.L_85 - .L_84)


	//   ....[0]....
.L_84:
        /*0048*/ 	.word	0xffffffff


	//   ....[1]....
        /*004c*/ 	.word	0xffffffff


	//   ....[2]....
        /*0050*/ 	.word	0xffffffff


	//   ....[3]....
        /*0054*/ 	.word	0xffffffff


	//   ....[4]....
        /*0058*/ 	.word	0xffffffff


	//   ....[5]....
        /*005c*/ 	.word	0xffffffff


	//   ....[6]....
        /*0060*/ 	.word	0xffffffff


	//   ....[7]....
        /*0064*/ 	.word	0xffffffff


	//   ....[8]....
        /*0068*/ 	.word	0xffffffff


	//   ....[9]....
        /*006c*/ 	.word	0xffffffff


	//   ....[10]....
        /*0070*/ 	.word	0xffffffff


	//   ....[11]....
        /*0074*/ 	.word	0xffffffff


	//   ....[12]....
        /*0078*/ 	.word	0xffffffff


	//   ....[13]....
        /*007c*/ 	.word	0xffffffff


	//   ....[14]....
        /*0080*/ 	.word	0xffffffff


	//   ....[15]....
        /*0084*/ 	.word	0xffffffff


	//   ....[16]....
        /*0088*/ 	.word	0xffffffff


	//   ....[17]....
        /*008c*/ 	.word	0xffffffff


	//   ....[18]....
        /*0090*/ 	.word	0xffffffff


	//   ....[19]....
        /*0094*/ 	.word	0xffffffff


	//   ....[20]....
        /*0098*/ 	.word	0xffffffff


	//   ....[21]....
        /*009c*/ 	.word	0xffffffff


	//   ....[22]....
        /*00a0*/ 	.word	0xffffffff


	//   ....[23]....
        /*00a4*/ 	.word	0xffffffff


	//   ....[24]....
        /*00a8*/ 	.word	0xffffffff


	//   ....[25]....
        /*00ac*/ 	.word	0xffffffff


	//   ....[26]....
        /*00b0*/ 	.word	0xffffffff


	//   ....[27]....
        /*00b4*/ 	.word	0xffffffff


	//   ....[28]....
        /*00b8*/ 	.word	0xffffffff


	//   ....[29]....
        /*00bc*/ 	.word	0xffffffff


	//   ....[30]....
        /*00c0*/ 	.word	0xffffffff


	//   ....[31]....
        /*00c4*/ 	.word	0xffffffff


	//   ....[32]....
        /*00c8*/ 	.word	0xffffffff


	//   ....[33]....
        /*00cc*/ 	.word	0xffffffff


	//   ....[34]....
        /*00d0*/ 	.word	0xffffffff


	//   ....[35]....
        /*00d4*/ 	.word	0xffffffff


	//   ....[36]....
        /*00d8*/ 	.word	0xffffffff


	//   ....[37]....
        /*00dc*/ 	.word	0xffffffff


	//   ....[38]....
        /*00e0*/ 	.word	0xffffffff


	//   ....[39]....
        /*00e4*/ 	.word	0xffffffff


	//   ....[40]....
        /*00e8*/ 	.word	0xffffffff


	//   ....[41]....
        /*00ec*/ 	.word	0xffffffff


	//   ....[42]....
        /*00f0*/ 	.word	0xffffffff


	//   ....[43]....
        /*00f4*/ 	.word	0xffffffff


	//   ....[44]....
        /*00f8*/ 	.word	0xffffffff


	//   ....[45]....
        /*00fc*/ 	.word	0xffffffff


	//   ....[46]....
        /*0100*/ 	.word	0xffffffff


	//   ....[47]....
        /*0104*/ 	.word	0xffffffff


	//   ....[48]....
        /*0108*/ 	.word	0xffffffff


	//   ....[49]....
        /*010c*/ 	.word	0xffffffff


	//   ....[50]....
        /*0110*/ 	.word	0xffffffff


	//   ....[51]....
        /*0114*/ 	.word	0xffffffff


	//   ....[52]....
        /*0118*/ 	.word	0xffffffff


	//   ....[53]....
        /*011c*/ 	.word	0xffffffff


	//   ....[54]....
        /*0120*/ 	.word	0xffffffff


	//   ....[55]....
        /*0124*/ 	.word	0xffffffff


	//   ....[56]....
        /*0128*/ 	.word	0xffffffff


	//   ....[57]....
        /*012c*/ 	.word	0xffffffff


	//   ....[58]....
        /*0130*/ 	.word	0xffffffff


	//   ....[59]....
        /*0134*/ 	.word	0xffffffff


	//   ....[60]....
        /*0138*/ 	.word	0xffffffff


	//   ....[61]....
        /*013c*/ 	.word	0xffffffff


	//   ....[62]....
        /*0140*/ 	.word	0xffffffff


	//   ....[63]....
        /*0144*/ 	.word	0xffffffff


	//   ....[64]....
        /*0148*/ 	.word	0xffffffff


	//   ....[65]....
        /*014c*/ 	.word	0xffffffff


	//   ....[66]....
        /*0150*/ 	.word	0xffffffff


	//   ....[67]....
        /*0154*/ 	.word	0xffffffff


	//   ....[68]....
        /*0158*/ 	.word	0xffffffff


	//   ....[69]....
        /*015c*/ 	.word	0xffffffff


	//   ....[70]....
        /*0160*/ 	.word	0xffffffff


	//   ....[71]....
        /*0164*/ 	.word	0xffffffff


	//   ....[72]....
        /*0168*/ 	.word	0xffffffff


	//   ....[73]....
        /*016c*/ 	.word	0xffffffff


	//   ....[74]....
        /*0170*/ 	.word	0xffffffff


	//   ....[75]....
        /*0174*/ 	.word	0xffffffff


	//   ....[76]....
        /*0178*/ 	.word	0xffffffff


	//   ....[77]....
        /*017c*/ 	.word	0xffffffff


	//   ....[78]....
        /*0180*/ 	.word	0xffffffff


	//   ....[79]....
        /*0184*/ 	.word	0xffffffff


	//   ....[80]....
        /*0188*/ 	.word	0xffffffff


	//   ....[81]....
        /*018c*/ 	.word	0xffffffff


	//   ....[82]....
        /*0190*/ 	.word	0xffffffff


	//   ....[83]....
        /*0194*/ 	.word	0xffffffff


	//   ....[84]....
        /*0198*/ 	.word	0xffffffff


	//   ....[85]....
        /*019c*/ 	.word	0xffffffff


	//   ....[86]....
        /*01a0*/ 	.word	0xffffffff


	//   ....[87]....
        /*01a4*/ 	.word	0xffffffff


	//   ....[88]....
        /*01a8*/ 	.word	0xffffffff


	//   ....[89]....
        /*01ac*/ 	.word	0xffffffff


	//   ....[90]....
        /*01b0*/ 	.word	0x05000003


	//   ....[91]....
        /*01b4*/ 	.word	0x05000003


	//   ....[92]....
        /*01b8*/ 	.word	0x05000003


	//   ....[93]....
        /*01bc*/ 	.word	0x05000003


	//   ....[94]....
        /*01c0*/ 	.word	0x05000003


	//   ....[95]....
        /*01c4*/ 	.word	0x05000003


	//   ....[96]....
        /*01c8*/ 	.word	0x05000003


	//   ....[97]....
        /*01cc*/ 	.word	0x05000003


	//   ....[98]....
        /*01d0*/ 	.word	0x05000003


	//   ....[99]....
        /*01d4*/ 	.word	0x05000003


	//   ....[100]....
        /*01d8*/ 	.word	0x05000003


	//   ....[101]....
        /*01dc*/ 	.word	0x05000003


	//   ....[102]....
        /*01e0*/ 	.word	0x05000003


	//   ....[103]....
        /*01e4*/ 	.word	0x05000003


	//   ....[104]....
        /*01e8*/ 	.word	0x05000003


	//   ....[105]....
        /*01ec*/ 	.word	0x05000003


	//   ....[106]....
        /*01f0*/ 	.word	0x05000003


	//   ....[107]....
        /*01f4*/ 	.word	0x05000003


	//   ....[108]....
        /*01f8*/ 	.word	0x05000003


	//   ....[109]....
        /*01fc*/ 	.word	0x05000003


	//   ....[110]....
        /*0200*/ 	.word	0x05000003


	//   ....[111]....
        /*0204*/ 	.word	0x05000003


	//   ....[112]....
        /*0208*/ 	.word	0x05000003


	//   ....[113]....
        /*020c*/ 	.word	0x05000003


	//   ....[114]....
        /*0210*/ 	.word	0x05000003


	//   ....[115]....
        /*0214*/ 	.word	0x05000003


	//   ....[116]....
        /*0218*/ 	.word	0x05000003


	//   ....[117]....
        /*021c*/ 	.word	0x05000003


	//   ....[118]....
        /*0220*/ 	.word	0x05000003


	//   ....[119]....
        /*0224*/ 	.word	0x05000003


	//   ....[120]....
        /*0228*/ 	.word	0x05000003


	//   ....[121]....
        /*022c*/ 	.word	0x05000003


	//   ....[122]....
        /*0230*/ 	.word	0x05000003


	//   ....[123]....
        /*0234*/ 	.word	0x05000003


	//   ....[124]....
        /*0238*/ 	.word	0x05000003


	//   ....[125]....
        /*023c*/ 	.word	0x05000003


	//   ....[126]....
        /*0240*/ 	.word	0x05000003


	//   ....[127]....
        /*0244*/ 	.word	0x05000003


	//   ....[128]....
        /*0248*/ 	.word	0x05000003


	//   ....[129]....
        /*024c*/ 	.word	0x05000003


	//   ....[130]....
        /*0250*/ 	.word	0x05000003


	//   ....[131]....
        /*0254*/ 	.word	0x05000003


	//   ....[132]....
        /*0258*/ 	.word	0x05000003


	//   ....[133]....
        /*025c*/ 	.word	0x05000003


	//   ....[134]....
        /*0260*/ 	.word	0x05000003


	//   ....[135]....
        /*0264*/ 	.word	0x05000003


	//   ....[136]....
        /*0268*/ 	.word	0x05000003


	//   ....[137]....
        /*026c*/ 	.word	0x05000003


	//   ....[138]....
        /*0270*/ 	.word	0x05000003


	//   ....[139]....
        /*0274*/ 	.word	0x05000003


	//   ....[140]....
        /*0278*/ 	.word	0x05000003


	//   ....[141]....
        /*027c*/ 	.word	0x05000003


	//   ....[142]....
        /*0280*/ 	.word	0x05000003


	//   ....[143]....
        /*0284*/ 	.word	0x05000003


	//   ....[144]....
        /*0288*/ 	.word	0x05000003


	//   ....[145]....
        /*028c*/ 	.word	0x05000003


	//   ....[146]....
        /*0290*/ 	.word	0x05000003


	//   ....[147]....
        /*0294*/ 	.word	0x05000003


	//   ....[148]....
        /*0298*/ 	.word	0x05000003


	//   ....[149]....
        /*029c*/ 	.word	0x05000003


	//   ....[150]....
        /*02a0*/ 	.word	0x05000003


	//   ....[151]....
        /*02a4*/ 	.word	0x05000003


	//   ....[152]....
        /*02a8*/ 	.word	0x05000003


	//   ....[153]....
        /*02ac*/ 	.word	0x05000003


	//   ....[154]....
        /*02b0*/ 	.word	0x05000003


	//   ....[155]....
        /*02b4*/ 	.word	0x05000003


	//   ....[156]....
        /*02b8*/ 	.word	0x05000003


	//   ....[157]....
        /*02bc*/ 	.word	0x05000003


	//   ....[158]....
        /*02c0*/ 	.word	0x05000003


	//   ....[159]....
        /*02c4*/ 	.word	0x05000003


	//   ....[160]....
        /*02c8*/ 	.word	0x05000003


	//   ....[161]....
        /*02cc*/ 	.word	0x05000003


	//   ....[162]....
        /*02d0*/ 	.word	0x05000003


	//   ....[163]....
        /*02d4*/ 	.word	0x05000003


	//   ....[164]....
        /*02d8*/ 	.word	0x05000003


	//   ....[165]....
        /*02dc*/ 	.word	0x05000003


	//   ....[166]....
        /*02e0*/ 	.word	0x05000003


	//   ....[167]....
        /*02e4*/ 	.word	0x05000003


	//   ....[168]....
        /*02e8*/ 	.word	0x05000003


	//   ....[169]....
        /*02ec*/ 	.word	0x05000003


	//   ....[170]....
        /*02f0*/ 	.word	0x05000003


	//   ....[171]....
        /*02f4*/ 	.word	0x05000003


	//   ....[172]....
        /*02f8*/ 	.word	0x05000003


	//   ....[173]....
        /*02fc*/ 	.word	0x05000003


	//   ....[174]....
        /*0300*/ 	.word	0x05000003


	//   ....[175]....
        /*0304*/ 	.word	0x05000003


	//   ....[176]....
        /*0308*/ 	.word	0x05000003


	//   ....[177]....
        /*030c*/ 	.word	0x05000003


	//   ....[178]....
        /*0310*/ 	.word	0x05000003


	//   ....[179]....
        /*0314*/ 	.word	0x05000003


	//----- nvinfo : EIATTR_COOP_GROUP_INSTR_OFFSETS
	.align		4
.L_85:
        /*0318*/ 	.byte	0x04, 0x28
        /*031a*/ 	.short	(.L_87 - .L_86)


	//   ....[0]....
.L_86:
        /*031c*/ 	.word	0x00000140


	//   ....[1]....
        /*0320*/ 	.word	0x00000160


	//   ....[2]....
        /*0324*/ 	.word	0x00000170


	//   ....[3]....
        /*0328*/ 	.word	0x00000190


	//   ....[4]....
        /*032c*/ 	.word	0x000001a0


	//   ....[5]....
        /*0330*/ 	.word	0x000001c0


	//   ....[6]....
        /*0334*/ 	.word	0x000001d0


	//   ....[7]....
        /*0338*/ 	.word	0x000001f0


	//   ....[8]....
        /*033c*/ 	.word	0x00000200


	//   ....[9]....
        /*0340*/ 	.word	0x00000330


	//   ....[10]....
        /*0344*/ 	.word	0x00000380


	//   ....[11]....
        /*0348*/ 	.word	0x00000390


	//   ....[12]....
        /*034c*/ 	.word	0x000003d0


	//   ....[13]....
        /*0350*/ 	.word	0x000003e0


	//   ....[14]....
        /*0354*/ 	.word	0x00000410


	//   ....[15]....
        /*0358*/ 	.word	0x00000420


	//   ....[16]....
        /*035c*/ 	.word	0x00000460


	//   ....[17]....
        /*0360*/ 	.word	0x00000470


	//   ....[18]....
        /*0364*/ 	.word	0x00000640


	//   ....[19]....
        /*0368*/ 	.word	0x000006b0


	//   ....[20]....
        /*036c*/ 	.word	0x000006c0


	//   ....[21]....
        /*0370*/ 	.word	0x00000700


	//   ....[22]....
        /*0374*/ 	.word	0x00000710


	//   ....[23]....
        /*0378*/ 	.word	0x00000750


	//   ....[24]....
        /*037c*/ 	.word	0x00000760


	//   ....[25]....
        /*0380*/ 	.word	0x000007a0


	//   ....[26]....
        /*0384*/ 	.word	0x000007b0


	//   ....[27]....
        /*0388*/ 	.word	0x00000920


	//   ....[28]....
        /*038c*/ 	.word	0x00000990


	//   ....[29]....
        /*0390*/ 	.word	0x000009a0


	//   ....[30]....
        /*0394*/ 	.word	0x000009e0


	//   ....[31]....
        /*0398*/ 	.word	0x000009f0


	//   ....[32]....
        /*039c*/ 	.word	0x00000a30


	//   ....[33]....
        /*03a0*/ 	.word	0x00000a40


	//   ....[34]....
        /*03a4*/ 	.word	0x00000a80


	//   ....[35]....
        /*03a8*/ 	.word	0x00000a90


	//   ....[36]....
        /*03ac*/ 	.word	0x00000c00


	//   ....[37]....
        /*03b0*/ 	.word	0x00000c70


	//   ....[38]....
        /*03b4*/ 	.word	0x00000c80


	//   ....[39]....
        /*03b8*/ 	.word	0x00000cc0


	//   ....[40]....
        /*03bc*/ 	.word	0x00000cd0


	//   ....[41]....
        /*03c0*/ 	.word	0x00000d10


	//   ....[42]....
        /*03c4*/ 	.word	0x00000d20


	//   ....[43]....
        /*03c8*/ 	.word	0x00000d60


	//   ....[44]....
        /*03cc*/ 	.word	0x00000d70


	//   ....[45]....
        /*03d0*/ 	.word	0x00000ee0


	//   ....[46]....
        /*03d4*/ 	.word	0x00000f50


	//   ....[47]....
        /*03d8*/ 	.word	0x00000f60


	//   ....[48]....
        /*03dc*/ 	.word	0x00000fa0


	//   ....[49]....
        /*03e0*/ 	.word	0x00000fb0


	//   ....[50]....
        /*03e4*/ 	.word	0x00000ff0


	//   ....[51]....
        /*03e8*/ 	.word	0x00001000


	//   ....[52]....
        /*03ec*/ 	.word	0x00001040


	//   ....[53]....
        /*03f0*/ 	.word	0x00001050


	//   ....[54]....
        /*03f4*/ 	.word	0x000011c0


	//   ....[55]....
        /*03f8*/ 	.word	0x00001230


	//   ....[56]....
        /*03fc*/ 	.word	0x00001240


	//   ....[57]....
        /*0400*/ 	.word	0x00001280


	//   ....[58]....
        /*0404*/ 	.word	0x00001290


	//   ....[59]....
        /*0408*/ 	.word	0x000012d0


	//   ....[60]....
        /*040c*/ 	.word	0x000012e0


	//   ....[61]....
        /*0410*/ 	.word	0x00001320


	//   ....[62]....
        /*0414*/ 	.word	0x00001330


	//   ....[63]....
        /*0418*/ 	.word	0x000014a0


	//   ....[64]....
        /*041c*/ 	.word	0x00001510


	//   ....[65]....
        /*0420*/ 	.word	0x00001520


	//   ....[66]....
        /*0424*/ 	.word	0x00001560


	//   ....[67]....
        /*0428*/ 	.word	0x00001570


	//   ....[68]....
        /*042c*/ 	.word	0x000015b0


	//   ....[69]....
        /*0430*/ 	.word	0x000015c0


	//   ....[70]....
        /*0434*/ 	.word	0x00001600


	//   ....[71]....
        /*0438*/ 	.word	0x00001610


	//   ....[72]....
        /*043c*/ 	.word	0x00001780


	//   ....[73]....
        /*0440*/ 	.word	0x000017f0


	//   ....[74]....
        /*0444*/ 	.word	0x00001800


	//   ....[75]....
        /*0448*/ 	.word	0x00001840


	//   ....[76]....
        /*044c*/ 	.word	0x00001850


	//   ....[77]....
        /*0450*/ 	.word	0x00001890


	//   ....[78]....
        /*0454*/ 	.word	0x000018a0


	//   ....[79]....
        /*0458*/ 	.word	0x000018e0


	//   ....[80]....
        /*045c*/ 	.word	0x000018f0


	//   ....[81]....
        /*0460*/ 	.word	0x00001a60


	//   ....[82]....
        /*0464*/ 	.word	0x00001ad0


	//   ....[83]....
        /*0468*/ 	.word	0x00001ae0


	//   ....[84]....
        /*046c*/ 	.word	0x00001b20


	//   ....[85]....
        /*0470*/ 	.word	0x00001b30


	//   ....[86]....
        /*0474*/ 	.word	0x00001b70


	//   ....[87]....
        /*0478*/ 	.word	0x00001b80


	//   ....[88]....
        /*047c*/ 	.word	0x00001bc0


	//   ....[89]....
        /*0480*/ 	.word	0x00001bd0


	//   ....[90]....
        /*0484*/ 	.word	0x00001d50


	//   ....[91]....
        /*0488*/ 	.word	0x00001df0


	//   ....[92]....
        /*048c*/ 	.word	0x00001e60


	//   ....[93]....
        /*0490*/ 	.word	0x00001eb0


	//   ....[94]....
        /*0494*/ 	.word	0x00001f20


	//   ....[95]....
        /*0498*/ 	.word	0x00001f70


	//   ....[96]....
        /*049c*/ 	.word	0x00001ff0


	//   ....[97]....
        /*04a0*/ 	.word	0x00002040


	//   ....[98]....
        /*04a4*/ 	.word	0x000020b0


	//   ....[99]....
        /*04a8*/ 	.word	0x00002100


	//   ....[100]....
        /*04ac*/ 	.word	0x000021a0


	//   ....[101]....
        /*04b0*/ 	.word	0x00002240


	//   ....[102]....
        /*04b4*/ 	.word	0x000022c0


	//   ....[103]....
        /*04b8*/ 	.word	0x00002310


	//   ....[104]....
        /*04bc*/ 	.word	0x00002380


	//   ....[105]....
        /*04c0*/ 	.word	0x000023d0


	//   ....[106]....
        /*04c4*/ 	.word	0x00002440


	//   ....[107]....
        /*04c8*/ 	.word	0x00002490


	//   ....[108]....
        /*04cc*/ 	.word	0x00002500


	//   ....[109]....
        /*04d0*/ 	.word	0x00002550


	//   ....[110]....
        /*04d4*/ 	.word	0x000025e0


	//   ....[111]....
        /*04d8*/ 	.word	0x00002680


	//   ....[112]....
        /*04dc*/ 	.word	0x00002700


	//   ....[113]....
        /*04e0*/ 	.word	0x00002750


	//   ....[114]....
        /*04e4*/ 	.word	0x000027c0


	//   ....[115]....
        /*04e8*/ 	.word	0x00002810


	//   ....[116]....
        /*04ec*/ 	.word	0x00002880


	//   ....[117]....
        /*04f0*/ 	.word	0x000028d0


	//   ....[118]....
        /*04f4*/ 	.word	0x00002940


	//   ....[119]....
        /*04f8*/ 	.word	0x00002990


	//   ....[120]....
        /*04fc*/ 	.word	0x00002a20


	//   ....[121]....
        /*0500*/ 	.word	0x00002ac0


	//   ....[122]....
        /*0504*/ 	.word	0x00002b40


	//   ....[123]....
        /*0508*/ 	.word	0x00002b90


	//   ....[124]....
        /*050c*/ 	.word	0x00002c00


	//   ....[125]....
        /*0510*/ 	.word	0x00002c50


	//   ....[126]....
        /*0514*/ 	.word	0x00002cc0


	//   ....[127]....
        /*0518*/ 	.word	0x00002d10


	//   ....[128]....
        /*051c*/ 	.word	0x00002d80


	//   ....[129]....
        /*0520*/ 	.word	0x00002dd0


	//   ....[130]....
        /*0524*/ 	.word	0x00002e60


	//   ....[131]....
        /*0528*/ 	.word	0x00002f00


	//   ....[132]....
        /*052c*/ 	.word	0x00002f80


	//   ....[133]....
        /*0530*/ 	.word	0x00002fd0


	//   ....[134]....
        /*0534*/ 	.word	0x00003040


	//   ....[135]....
        /*0538*/ 	.word	0x00003090


	//   ....[136]....
        /*053c*/ 	.word	0x00003100


	//   ....[137]....
        /*0540*/ 	.word	0x00003150


	//   ....[138]....
        /*0544*/ 	.word	0x000031c0


	//   ....[139]....
        /*0548*/ 	.word	0x00003210


	//   ....[140]....
        /*054c*/ 	.word	0x000032a0


	//   ....[141]....
        /*0550*/ 	.word	0x00003340


	//   ....[142]....
        /*0554*/ 	.word	0x000033c0


	//   ....[143]....
        /*0558*/ 	.word	0x00003410


	//   ....[144]....
        /*055c*/ 	.word	0x00003480


	//   ....[145]....
        /*0560*/ 	.word	0x000034d0


	//   ....[146]....
        /*0564*/ 	.word	0x00003540


	//   ....[147]....
        /*0568*/ 	.word	0x00003590


	//   ....[148]....
        /*056c*/ 	.word	0x00003600


	//   ....[149]....
        /*0570*/ 	.word	0x00003650


	//   ....[150]....
        /*0574*/ 	.word	0x000036e0


	//   ....[151]....
        /*0578*/ 	.word	0x00003780


	//   ....[152]....
        /*057c*/ 	.word	0x00003800


	//   ....[153]....
        /*0580*/ 	.word	0x00003850


	//   ....[154]....
        /*0584*/ 	.word	0x000038c0


	//   ....[155]....
        /*0588*/ 	.word	0x00003910


	//   ....[156]....
        /*058c*/ 	.word	0x00003980


	//   ....[157]....
        /*0590*/ 	.word	0x000039d0


	//   ....[158]....
        /*0594*/ 	.word	0x00003a40


	//   ....[159]....
        /*0598*/ 	.word	0x00003a90


	//   ....[160]....
        /*059c*/ 	.word	0x00003b20


	//   ....[161]....
        /*05a0*/ 	.word	0x00003bc0


	//   ....[162]....
        /*05a4*/ 	.word	0x00003c40


	//   ....[163]....
        /*05a8*/ 	.word	0x00003c90


	//   ....[164]....
        /*05ac*/ 	.word	0x00003d00


	//   ....[165]....
        /*05b0*/ 	.word	0x00003d50


	//   ....[166]....
        /*05b4*/ 	.word	0x00003dc0


	//   ....[167]....
        /*05b8*/ 	.word	0x00003e10


	//   ....[168]....
        /*05bc*/ 	.word	0x00003e80


	//   ....[169]....
        /*05c0*/ 	.word	0x00003ed0


	//   ....[170]....
        /*05c4*/ 	.word	0x00003f60


	//   ....[171]....
        /*05c8*/ 	.word	0x00004000


	//   ....[172]....
        /*05cc*/ 	.word	0x00004080


	//   ....[173]....
        /*05d0*/ 	.word	0x000040d0


	//   ....[174]....
        /*05d4*/ 	.word	0x00004140


	//   ....[175]....
        /*05d8*/ 	.word	0x00004190


	//   ....[176]....
        /*05dc*/ 	.word	0x00004200


	//   ....[177]....
        /*05e0*/ 	.word	0x00004250


	//   ....[178]....
        /*05e4*/ 	.word	0x000042c0


	//   ....[179]....
        /*05e8*/ 	.word	0x00004310


	//----- nvinfo : EIATTR_VRC_CTA_INIT_COUNT
	.align		4
.L_87:
        /*05ec*/ 	.byte	0x02, 0x4a
	.zero		1
	.zero		1


	//----- nvinfo : EIATTR_EXIT_INSTR_OFFSETS
	.align		4
        /*05f0*/ 	.byte	0x04, 0x1c
        /*05f2*/ 	.short	(.L_89 - .L_88)


	//   ....[0]....
.L_88:
        /*05f4*/ 	.word	0x00001c30


	//   ....[1]....
        /*05f8*/ 	.word	0x00001ce0


	//----- nvinfo : EIATTR_CRS_STACK_SIZE
	.align		4
.L_89:
        /*05fc*/ 	.byte	0x04, 0x1e
        /*05fe*/ 	.short	(.L_91 - .L_90)
.L_90:
        /*0600*/ 	.word	0x00000000


	//----- nvinfo : EIATTR_CBANK_PARAM_SIZE
	.align		4
.L_91:
        /*0604*/ 	.byte	0x03, 0x19
        /*0606*/ 	.short	0x0018


	//----- nvinfo : EIATTR_PARAM_CBANK
	.align		4
        /*0608*/ 	.byte	0x04, 0x0a
        /*060a*/ 	.short	(.L_93 - .L_92)
	.align		4
.L_92:
        /*060c*/ 	.word	index@(.nv.constant0._Z5test3PdiS_)
        /*0610*/ 	.short	0x0380
        /*0612*/ 	.short	0x0018


	//----- nvinfo : EIATTR_SW_WAR
	.align		4
.L_93:
        /*0614*/ 	.byte	0x04, 0x36
        /*0616*/ 	.short	(.L_95 - .L_94)
.L_94:
        /*0618*/ 	.word	0x00000008
.L_95:


//--------------------- .nv.info._Z5test2PdiS_    --------------------------
	.section	.nv.info._Z5test2PdiS_,"",@"SHT_CUDA_INFO"
	.sectionflags	@""
	.align	4


	//----- nvinfo : EIATTR_CUDA_API_VERSION
	.align		4
        /*0000*/ 	.byte	0x04, 0x37
        /*0002*/ 	.short	(.L_97 - .L_96)
.L_96:
        /*0004*/ 	.word	0x00000082


	//----- nvinfo : EIATTR_KPARAM_INFO
	.align		4
.L_97:
        /*0008*/ 	.byte	0x04, 0x17
        /*000a*/ 	.short	(.L_99 - .L_98)
.L_98:
        /*000c*/ 	.word	0x00000000
        /*0010*/ 	.short	0x0002
        /*0012*/ 	.short	0x0010
        /*0014*/ 	.byte	0x00, 0xf5, 0x21, 0x00


	//----- nvinfo : EIATTR_KPARAM_INFO
	.align		4
.L_99:
        /*0018*/ 	.byte	0x04, 0x17
        /*001a*/ 	.short	(.L_101 - .L_100)
.L_100:
        /*001c*/ 	.word	0x00000000
        /*0020*/ 	.short	0x0001
        /*0022*/ 	.short	0x0008
        /*0024*/ 	.byte	0x00, 0xf0, 0x11, 0x00


	//----- nvinfo : EIATTR_KPARAM_INFO
	.align		4
.L_101:
        /*0028*/ 	.byte	0x04, 0x17
        /*002a*/ 	.short	(.L_103 - .L_102)
.L_102:
        /*002c*/ 	.word	0x00000000
        /*0030*/ 	.short	0x0000
        /*0032*/ 	.short	0x0000
        /*0034*/ 	.byte	0x00, 0xf5, 0x21, 0x00


	//----- nvinfo : EIATTR_SPARSE_MMA_MASK
	.align		4
.L_103:
        /*0038*/ 	.byte	0x03, 0x50
        /*003a*/ 	.short	0x0000


	//----- nvinfo : EIATTR_MAXREG_COUNT
	.align		4
        /*003c*/ 	.byte	0x03, 0x1b
        /*003e*/ 	.short	0x00ff


	//----- nvinfo : EIATTR_NUM_BARRIERS
	.align		4
        /*0040*/ 	.byte	0x02, 0x4c
        /*0042*/ 	.byte	0x01
	.zero		1


	//----- nvinfo : EIATTR_MERCURY_ISA_VERSION
	.align		4
        /*0044*/ 	.byte	0x03, 0x5f
        /*0046*/ 	.short	0x0101


	//----- nvinfo : EIATTR_VRC_CTA_INIT_COUNT
	.align		4
        /*0048*/ 	.byte	0x02, 0x4a
	.zero		1
	.zero		1


	//----- nvinfo : EIATTR_EXIT_INSTR_OFFSETS
	.align		4
        /*004c*/ 	.byte	0x04, 0x1c
        /*004e*/ 	.short	(.L_105 - .L_104)


	//   ....[0]....
.L_104:
        /*0050*/ 	.word	0x00000450


	//----- nvinfo : EIATTR_CRS_STACK_SIZE
	.align		4
.L_105:
        /*0054*/ 	.byte	0x04, 0x1e
        /*0056*/ 	.short	(.L_107 - .L_106)
.L_106:
        /*0058*/ 	.word	0x00000000


	//----- nvinfo : EIATTR_CBANK_PARAM_SIZE
	.align		4
.L_107:
        /*005c*/ 	.byte	0x03, 0x19
        /*005e*/ 	.short	0x0018


	//----- nvinfo : EIATTR_PARAM_CBANK
	.align		4
        /*0060*/ 	.byte	0x04, 0x0a
        /*0062*/ 	.short	(.L_109 - .L_108)
	.align		4
.L_108:
        /*0064*/ 	.word	index@(.nv.constant0._Z5test2PdiS_)
        /*0068*/ 	.short	0x0380
        /*006a*/ 	.short	0x0018


	//----- nvinfo : EIATTR_SW_WAR
	.align		4
.L_109:
        /*006c*/ 	.byte	0x04, 0x36
        /*006e*/ 	.short	(.L_111 - .L_110)
.L_110:
        /*0070*/ 	.word	0x00000008
.L_111:


//--------------------- .nv.info._Z5test1PdiS_    --------------------------
	.section	.nv.info._Z5test1PdiS_,"",@"SHT_CUDA_INFO"
	.sectionflags	@""
	.align	4


	//----- nvinfo : EIATTR_CUDA_API_VERSION
	.align		4
        /*0000*/ 	.byte	0x04, 0x37
        /*0002*/ 	.short	(.L_113 - .L_112)
.L_112:
        /*0004*/ 	.word	0x00000082


	//----- nvinfo : EIATTR_KPARAM_INFO
	.align		4
.L_113:
        /*0008*/ 	.byte	0x04, 0x17
        /*000a*/ 	.short	(.L_115 - .L_114)
.L_114:
        /*000c*/ 	.word	0x00000000
        /*0010*/ 	.short	0x0002
        /*0012*/ 	.short	0x0010
        /*0014*/ 	.byte	0x00, 0xf5, 0x21, 0x00


	//----- nvinfo : EIATTR_KPARAM_INFO
	.align		4
.L_115:
        /*0018*/ 	.byte	0x04, 0x17
        /*001a*/ 	.short	(.L_117 - .L_116)
.L_116:
        /*001c*/ 	.word	0x00000000
        /*0020*/ 	.short	0x0001
        /*0022*/ 	.short	0x0008
        /*0024*/ 	.byte	0x00, 0xf0, 0x11, 0x00


	//----- nvinfo : EIATTR_KPARAM_INFO
	.align		4
.L_117:
        /*0028*/ 	.byte	0x04, 0x17
        /*002a*/ 	.short	(.L_119 - .L_118)
.L_118:
        /*002c*/ 	.word	0x00000000
        /*0030*/ 	.short	0x0000
        /*0032*/ 	.short	0x0000
        /*0034*/ 	.byte	0x00, 0xf5, 0x21, 0x00


	//----- nvinfo : EIATTR_SPARSE_MMA_MASK
	.align		4
.L_119:
        /*0038*/ 	.byte	0x03, 0x50
        /*003a*/ 	.short	0x0000


	//----- nvinfo : EIATTR_MAXREG_COUNT
	.align		4
        /*003c*/ 	.byte	0x03, 0x1b
        /*003e*/ 	.short	0x00ff


	//----- nvinfo : EIATTR_MERCURY_ISA_VERSION
	.align		4
        /*0040*/ 	.byte	0x03, 0x5f
        /*0042*/ 	.short	0x0101


	//----- nvinfo : EIATTR_VRC_CTA_INIT_COUNT
	.align		4
        /*0044*/ 	.byte	0x02, 0x4a
	.zero		1
	.zero		1


	//----- nvinfo : EIATTR_EXIT_INSTR_OFFSETS
	.align		4
        /*0048*/ 	.byte	0x04, 0x1c
        /*004a*/ 	.short	(.L_121 - .L_120)


	//   ....[0]....
.L_120:
        /*004c*/ 	.word	0x00000950


	//   ....[1]....
        /*0050*/ 	.word	0x00000a00


	//----- nvinfo : EIATTR_CRS_STACK_SIZE
	.align		4
.L_121:
        /*0054*/ 	.byte	0x04, 0x1e
        /*0056*/ 	.short	(.L_123 - .L_122)
.L_122:
        /*0058*/ 	.word	0x00000000


	//----- nvinfo : EIATTR_CBANK_PARAM_SIZE
	.align		4
.L_123:
        /*005c*/ 	.byte	0x03, 0x19
        /*005e*/ 	.short	0x0018


	//----- nvinfo : EIATTR_PARAM_CBANK
	.align		4
        /*0060*/ 	.byte	0x04, 0x0a
        /*0062*/ 	.short	(.L_125 - .L_124)
	.align		4
.L_124:
        /*0064*/ 	.word	index@(.nv.constant0._Z5test1PdiS_)
        /*0068*/ 	.short	0x0380
        /*006a*/ 	.short	0x0018


	//----- nvinfo : EIATTR_SW_WAR
	.align		4
.L_125:
        /*006c*/ 	.byte	0x04, 0x36
        /*006e*/ 	.short	(.L_127 - .L_126)
.L_126:
        /*0070*/ 	.word	0x00000008
.L_127:


//--------------------- .nv.info._Z5test0PdiS_    --------------------------
	.section	.nv.info._Z5test0PdiS_,"",@"SHT_CUDA_INFO"
	.sectionflags	@""
	.align	4


	//----- nvinfo : EIATTR_CUDA_API_VERSION
	.align		4
        /*0000*/ 	.byte	0x04, 0x37
        /*0002*/ 	.short	(.L_129 - .L_128)
.L_128:
        /*0004*/ 	.word	0x00000082


	//----- nvinfo : EIATTR_KPARAM_INFO
	.align		4
.L_129:
        /*0008*/ 	.byte	0x04, 0x17
        /*000a*/ 	.short	(.L_131 - .L_130)
.L_130:
        /*000c*/ 	.word	0x00000000
        /*0010*/ 	.short	0x0002
        /*0012*/ 	.short	0x0010
        /*0014*/ 	.byte	0x00, 0xf5, 0x21, 0x00


	//----- nvinfo : EIATTR_KPARAM_INFO
	.align		4
.L_131:
        /*0018*/ 	.byte	0x04, 0x17
        /*001a*/ 	.short	(.L_133 - .L_132)
.L_132:
        /*001c*/ 	.word	0x00000000
        /*0020*/ 	.short	0x0001
        /*0022*/ 	.short	0x0008
        /*0024*/ 	.byte	0x00, 0xf0, 0x11, 0x00


	//----- nvinfo : EIATTR_KPARAM_INFO
	.align		4
.L_133:
        /*0028*/ 	.byte	0x04, 0x17
        /*002a*/ 	.short	(.L_135 - .L_134)
.L_134:
        /*002c*/ 	.word	0x00000000
        /*0030*/ 	.short	0x0000
        /*0032*/ 	.short	0x0000
        /*0034*/ 	.byte	0x00, 0xf5, 0x21, 0x00


	//----- nvinfo : EIATTR_SPARSE_MMA_MASK
	.align		4
.L_135:
        /*0038*/ 	.byte	0x03, 0x50
        /*003a*/ 	.short	0x0000


	//----- nvinfo : EIATTR_MAXREG_COUNT
	.align		4
        /*003c*/ 	.byte	0x03, 0x1b
        /*003e*/ 	.short	0x00ff


	//----- nvinfo : EIATTR_MERCURY_ISA_VERSION
	.align		4
        /*0040*/ 	.byte	0x03, 0x5f
        /*0042*/ 	.short	0x0101


	//----- nvinfo : EIATTR_VRC_CTA_INIT_COUNT
	.align		4
        /*0044*/ 	.byte	0x02, 0x4a
	.zero		1
	.zero		1


	//----- nvinfo : EIATTR_EXIT_INSTR_OFFSETS
	.align		4
        /*0048*/ 	.byte	0x04, 0x1c
        /*004a*/ 	.short	(.L_137 - .L_136)


	//   ....[0]....
.L_136:
        /*004c*/ 	.word	0x000001a0


	//----- nvinfo : EIATTR_CRS_STACK_SIZE
	.align		4
.L_137:
        /*0050*/ 	.byte	0x04, 0x1e
        /*0052*/ 	.short	(.L_139 - .L_138)
.L_138:
        /*0054*/ 	.word	0x00000000


	//----- nvinfo : EIATTR_CBANK_PARAM_SIZE
	.align		4
.L_139:
        /*0058*/ 	.byte	0x03, 0x19
        /*005a*/ 	.short	0x0018


	//----- nvinfo : EIATTR_PARAM_CBANK
	.align		4
        /*005c*/ 	.byte	0x04, 0x0a
        /*005e*/ 	.short	(.L_141 - .L_140)
	.align		4
.L_140:
        /*0060*/ 	.word	index@(.nv.constant0._Z5test0PdiS_)
        /*0064*/ 	.short	0x0380
        /*0066*/ 	.short	0x0018


	//----- nvinfo : EIATTR_SW_WAR
	.align		4
.L_141:
        /*0068*/ 	.byte	0x04, 0x36
        /*006a*/ 	.short	(.L_143 - .L_142)
.L_142:
        /*006c*/ 	.word	0x00000008
.L_143:


//--------------------- .nv.callgraph             --------------------------
	.section	.nv.callgraph,"",@"SHT_CUDA_CALLGRAPH"
	.align	4
	.sectionentsize	8
	.align		4
        /*0000*/ 	.word	0x00000000
	.align		4
        /*0004*/ 	.word	0xffffffff
	.align		4
        /*0008*/ 	.word	0x00000000
	.align		4
        /*000c*/ 	.word	0xfffffffe
	.align		4
        /*0010*/ 	.word	0x00000000
	.align		4
        /*0014*/ 	.word	0xfffffffd
	.align		4
        /*0018*/ 	.word	0x00000000
	.align		4
        /*001c*/ 	.word	0xfffffffc


//--------------------- .text._Z5test5PdiS_       --------------------------
	.section	.text._Z5test5PdiS_,"ax",@progbits
	.align	128
        .global         _Z5test5PdiS_
        .type           _Z5test5PdiS_,@function
        .size           _Z5test5PdiS_,(.L_x_544 - _Z5test5PdiS_)
        .other          _Z5test5PdiS_,@"STO_CUDA_ENTRY STV_DEFAULT"
_Z5test5PdiS_:
.text._Z5test5PdiS_:
[----:B------:R-:W-:Y:S01]  /*0000*/  LDC R1, c[0x0][0x37c] ;  /* 0x0000df00ff017b82 */ /* 0x000fe20000000800 */
[----:B------:R-:W0:Y:S01]  /*0010*/  S2R R3, SR_TID.Y ;  /* 0x0000000000037919 */ /* 0x000e220000002200 */
[----:B------:R-:W1:Y:S06]  /*0020*/  LDCU UR4, c[0x0][0x360] ;  /* 0x00006c00ff0477ac */ /* 0x000e6c0008000800 */
[----:B------:R-:W2:Y:S01]  /*0030*/  LDC.64 R4, c[0x0][0x380] ;  /* 0x0000e000ff047b82 */ /* 0x000ea20000000a00 */
[----:B------:R-:W0:Y:S01]  /*0040*/  S2R R2, SR_CTAID.X ;  /* 0x0000000000027919 */ /* 0x000e220000002500 */
[----:B------:R-:W0:Y:S01]  /*0050*/  LDCU UR5, c[0x0][0x364] ;  /* 0x00006c80ff0577ac */ /* 0x000e220008000800 */
[----:B------:R-:W1:Y:S01]  /*0060*/  S2R R0, SR_TID.X ;  /* 0x0000000000007919 */ /* 0x000e620000002100 */
[----:B------:R-:W3:Y:S01]  /*0070*/  LDCU.64 UR6, c[0x0][0x358] ;  /* 0x00006b00ff0677ac */ /* 0x000ee20008000a00 */
[----:B0-----:R-:W-:-:S04]  /*0080*/  IMAD R3, R2, UR5, R3 ;  /* 0x0000000502037c24 */ /* 0x001fc8000f8e0203 */
[----:B-1----:R-:W-:-:S04]  /*0090*/  IMAD R3, R3, UR4, R0 ;  /* 0x0000000403037c24 */ /* 0x002fc8000f8e0200 */
[----:B--2---:R-:W-:-:S06]  /*00a0*/  IMAD.WIDE R4, R3, 0x8, R4 ;  /* 0x0000000803047825 */ /* 0x004fcc00078e0204 */
[----:B---3--:R-:W2:Y:S02]  /*00b0*/  LDG.E.64 R4, desc[UR6][R4.64] ;  /* 0x0000000604047981 */ /* 0x008ea4000c1e1b00 */
[----:B--2---:R-:W-:-:S10]  /*00c0*/  DMUL R2, R4, 10 ;  /* 0x4024000004027828 */ /* 0x004fd40000000000 */
[----:B------:R-:W0:Y:S02]  /*00d0*/  F2I.F64.FLOOR R2, R2 ;  /* 0x0000000200027311 */ /* 0x000e240000305100 */
[----:B0-----:R-:W-:-:S13]  /*00e0*/  ISETP.GE.AND P1, PT, R2, 0x1, PT ;  /* 0x000000010200780c */ /* 0x001fda0003f26270 */
[----:B------:R-:W-:-:S13]  /*00f0*/  VOTE.ANY P0, !P1 ;  /* 0x0000000000ff7806 */ /* 0x000fda0004800100 */
[----:B------:R-:W-:Y:S05]  /*0100*/  @!P0 BRA `(.L_x_0) ;  /* 0x0000000000808947 */ /* 0x000fea0003800000 */
[----:B------:R-:W-:Y:S01]  /*0110*/  FSEL R13, RZ, 1.875, P1 ;  /* 0x3ff00000ff0d7808 */ /* 0x000fe20000800000 */
[----:B------:R-:W-:Y:S01]  /*0120*/  IMAD.MOV.U32 R12, RZ, RZ, RZ ;  /* 0x000000ffff0c7224 */ /* 0x000fe200078e00ff */
[----:B------:R-:W-:Y:S01]  /*0130*/  BSSY B0, `(.L_x_0) ;  /* 0x000001d000007945 */ /* 0x000fe20003800000 */
[----:B------:R-:W-:Y:S02]  /*0140*/  IMAD.MOV.U32 R4, RZ, RZ, RZ ;  /* 0x000000ffff047224 */ /* 0x000fe400078e00ff */
[----:B------:R-:W0:Y:S04]  /*0150*/  SHFL.BFLY PT, R5, R13, 0x10, 0x1f ;  /* 0x0e001f000d057f89 */ /* 0x000e2800000e0000 */
[----:B0-----:R-:W-:-:S07]  /*0160*/  DADD R4, R4, R12 ;  /* 0x0000000004047229 */ /* 0x001fce000000000c */
[----:B------:R-:W-:Y:S04]  /*0170*/  SHFL.BFLY PT, R7, R5, 0x8, 0x1f ;  /* 0x0d001f0005077f89 */ /* 0x000fe800000e0000 */
[----:B------:R-:W0:Y:S02]  /*0180*/  SHFL.BFLY PT, R6, R4, 0x8, 0x1f ;  /* 0x0d001f0004067f89 */ /* 0x000e2400000e0000 */
        /* <DEDUP_REMOVED lines=9> */
[----:B0-----:R-:W-:-:S08]  /*0220*/  DADD R12, R10, R12 ;  /* 0x000000000a0c7229 */ /* 0x001fd0000000000c */
[----:B------:R-:W-:-:S06]  /*0230*/  DSETP.NEU.AND P0, PT, R12, RZ, PT ;  /* 0x000000ff0c00722a */ /* 0x000fcc0003f0d000 */
[----:B------:R-:W-:-:S13]  /*0240*/  ISETP.NE.OR P0, PT, R0, RZ, !P0 ;  /* 0x000000ff0000720c */ /* 0x000fda0004705670 */
[----:B------:R-:W-:Y:S05]  /*0250*/  @P0 BRA `(.L_x_1) ;  /* 0x0000000000280947 */ /* 0x000fea0003800000 */
[----:B------:R-:W0:Y:S02]  /*0260*/  LDC.64 R4, c[0x0][0x390] ;  /* 0x0000e400ff047b82 */ /* 0x000e240000000a00 */
[----:B0-----:R0:W5:Y:S02]  /*0270*/  LDG.E.64 R8, desc[UR6][R4.64] ;  /* 0x0000000604087981 */ /* 0x001164000c1e1b00 */
.L_x_2:
[----:B-----5:R-:W-:Y:S01]  /*0280*/  DADD R10, R12, R8 ;  /* 0x000000000c0a7229 */ /* 0x020fe20000000008 */
[----:B------:R-:W-:Y:S09]  /*0290*/  YIELD ;  /* 0x0000000000007946 */ /* 0x000ff20003800000 */
[----:B------:R-:W2:Y:S02]  /*02a0*/  ATOMG.E.CAS.64.STRONG.GPU PT, R10, [R4], R8, R10 ;  /* 0x00000008040a73a9 */ /* 0x000ea400001ee50a */
[----:B--2---:R-:W-:-:S02]  /*02b0*/  ISETP.NE.U32.AND P0, PT, R8, R10, PT ;  /* 0x0000000a0800720c */ /* 0x004fc40003f05070 */
[----:B------:R-:W-:Y:S02]  /*02c0*/  MOV R8, R10 ;  /* 0x0000000a00087202 */ /* 0x000fe40000000f00 */
[----:B------:R-:W-:Y:S01]  /*02d0*/  ISETP.NE.AND.EX P0, PT, R9, R11, PT, P0 ;  /* 0x0000000b0900720c */ /* 0x000fe20003f05300 */
[----:B------:R-:W-:-:S12]  /*02e0*/  IMAD.MOV.U32 R9, RZ, RZ, R11 ;  /* 0x000000ffff097224 */ /* 0x000fd800078e000b */
[----:B------:R-:W-:Y:S05]  /*02f0*/  @P0 BRA `(.L_x_2) ;  /* 0xfffffffc00e00947 */ /* 0x000fea000383ffff */
.L_x_1:
[----:B------:R-:W-:Y:S05]  /*0300*/  BSYNC B0 ;  /* 0x0000000000007941 */ /* 0x000fea0003800000 */
.L_x_0:
[----:B------:R-:W-:Y:S01]  /*0310*/  UMOV UR4, 0xffffffff ;  /* 0xffffffff00047882 */ /* 0x000fe20000000000 */
[----:B------:R-:W-:Y:S02]  /*0320*/  ISETP.NE.AND P0, PT, R2, 0x1, PT ;  /* 0x000000010200780c */ /* 0x000fe40003f05270 */
[----:B------:R-:W-:Y:S11]  /*0330*/  BRA.DIV UR4, `(.L_x_3) ;  /* 0x0000001e04a07947 */ /* 0x000ff6000b800000 */
[----:B------:R-:W-:-:S13]  /*0340*/  VOTE.ANY P1, !P0 ;  /* 0x0000000000ff7806 */ /* 0x000fda0004020100 */
.L_x_47:
[----:B------:R-:W-:Y:S05]  /*0350*/  @!P1 BRA `(.L_x_4) ;  /* 0x0000000000c89947 */ /* 0x000fea0003800000 */
[----:B------:R-:W-:Y:S01]  /*0360*/  UMOV UR4, 0xffffffff ;  /* 0xffffffff00047882 */ /* 0x000fe20000000000 */
[----:B------:R-:W-:Y:S02]  /*0370*/  FSEL R13, RZ, 1.875, P0 ;  /* 0x3ff00000ff0d7808 */ /* 0x000fe40000000000 */
[----:B------:R-:W-:Y:S05]  /*0380*/  BRA.DIV UR4, `(.L_x_5) ;  /* 0x0000001e04ac7947 */ /* 0x000fea000b800000 */
[----:B------:R-:W1:Y:S01]  /*0390*/  SHFL.BFLY PT, R10, R13, 0x10, 0x1f ;  /* 0x0e001f000d0a7f89 */ /* 0x000e6200000e0000 */
[----:B------:R-:W-:Y:S02]  /*03a0*/  IMAD.MOV.U32 R7, RZ, RZ, RZ ;  /* 0x000000ffff077224 */ /* 0x000fe400078e00ff */
[----:B------:R-:W-:Y:S02]  /*03b0*/  HFMA2 R8, -RZ, RZ, 0, 0 ;  /* 0x00000000ff087431 */ /* 0x000fe400000001ff */
[----:B------:R-:W-:Y:S02]  /*03c0*/  IMAD.MOV.U32 R9, RZ, RZ, R13 ;  /* 0x000000ffff097224 */ /* 0x000fe400078e000d */
[----:B0-----:R-:W-:Y:S01]  /*03d0*/  IMAD.MOV.U32 R4, RZ, RZ, R7 ;  /* 0x000000ffff047224 */ /* 0x001fe200078e0007 */
[----:B-1----:R-:W-:-:S06]  /*03e0*/  MOV R5, R10 ;  /* 0x0000000a00057202 */ /* 0x002fcc0000000f00 */
[----:B------:R-:W-:-:S07]  /*03f0*/  DADD R8, R4, R8 ;  /* 0x0000000004087229 */ /* 0x000fce0000000008 */
[----:B------:R-:W0:Y:S04]  /*0400*/  SHFL.BFLY PT, R11, R9, 0x8, 0x1f ;  /* 0x0d001f00090b7f89 */ /* 0x000e2800000e0000 */
[----:B------:R-:W1:Y:S01]  /*0410*/  SHFL.BFLY PT, R10, R8, 0x8, 0x1f ;  /* 0x0d001f00080a7f89 */ /* 0x000e6200000e0000 */
[----:B0-----:R-:W-:Y:S02]  /*0420*/  IMAD.MOV.U32 R5, RZ, RZ, R11 ;  /* 0x000000ffff057224 */ /* 0x001fe400078e000b */
[----:B-1----:R-:W-:-:S06]  /*0430*/  IMAD.MOV.U32 R4, RZ, RZ, R10 ;  /* 0x000000ffff047224 */ /* 0x002fcc00078e000a */
[----:B------:R-:W-:-:S07]  /*0440*/  DADD R10, R8, R4 ;  /* 0x00000000080a7229 */ /* 0x000fce0000000004 */
[----:B------:R-:W0:Y:S04]  /*0450*/  SHFL.BFLY PT, R13, R11, 0x4, 0x1f ;  /* 0x0c801f000b0d7f89 */ /* 0x000e2800000e0000 */
[----:B------:R-:W1:Y:S01]  /*0460*/  SHFL.BFLY PT, R12, R10, 0x4, 0x1f ;  /* 0x0c801f000a0c7f89 */ /* 0x000e6200000e0000 */
[----:B0-----:R-:W-:Y:S01]  /*0470*/  IMAD.MOV.U32 R5, RZ, RZ, R13 ;  /* 0x000000ffff057224 */ /* 0x001fe200078e000d */
[----:B-1----:R-:W-:-:S06]  /*0480*/  MOV R4, R12 ;  /* 0x0000000c00047202 */ /* 0x002fcc0000000f00 */
[----:B------:R-:W-:-:S07]  /*0490*/  DADD R12, R10, R4 ;  /* 0x000000000a0c7229 */ /* 0x000fce0000000004 */
[----:B------:R-:W0:Y:S04]  /*04a0*/  SHFL.BFLY PT, R15, R13, 0x2, 0x1f ;  /* 0x0c401f000d0f7f89 */ /* 0x000e2800000e0000 */
[----:B------:R-:W1:Y:S01]  /*04b0*/  SHFL.BFLY PT, R14, R12, 0x2, 0x1f ;  /* 0x0c401f000c0e7f89 */ /* 0x000e6200000e0000 */
[----:B0-----:R-:W-:Y:S01]  /*04c0*/  MOV R5, R15 ;  /* 0x0000000f00057202 */ /* 0x001fe20000000f00 */
[----:B-1----:R-:W-:-:S06]  /*04d0*/  IMAD.MOV.U32 R4, RZ, RZ, R14 ;  /* 0x000000ffff047224 */ /* 0x002fcc00078e000e */
[----:B------:R-:W-:-:S07]  /*04e0*/  DADD R14, R12, R4 ;  /* 0x000000000c0e7229 */ /* 0x000fce0000000004 */
[----:B------:R0:W1:Y:S04]  /*04f0*/  SHFL.BFLY PT, R8, R15, 0x1, 0x1f ;  /* 0x0c201f000f087f89 */ /* 0x00006800000e0000 */
[----:B------:R0:W2:Y:S02]  /*0500*/  SHFL.BFLY PT, R7, R14, 0x1, 0x1f ;  /* 0x0c201f000e077f89 */ /* 0x0000a400000e0000 */
.L_x_59:
[----:B--2---:R-:W-:Y:S01]  /*0510*/  IMAD.MOV.U32 R4, RZ, RZ, R7 ;  /* 0x000000ffff047224 */ /* 0x004fe200078e0007 */
[----:B------:R-:W-:Y:S01]  /*0520*/  BSSY B0, `(.L_x_4) ;  /* 0x0000015000007945 */ /* 0x000fe20003800000 */
[----:B-1----:R-:W-:-:S06]  /*0530*/  IMAD.MOV.U32 R5, RZ, RZ, R8 ;  /* 0x000000ffff057224 */ /* 0x002fcc00078e0008 */
[----:B------:R-:W-:-:S08]  /*0540*/  DADD R4, R14, R4 ;  /* 0x000000000e047229 */ /* 0x000fd00000000004 */
[----:B------:R-:W-:-:S06]  /*0550*/  DSETP.NEU.AND P0, PT, R4, RZ, PT ;  /* 0x000000ff0400722a */ /* 0x000fcc0003f0d000 */
[----:B------:R-:W-:-:S13]  /*0560*/  ISETP.NE.OR P0, PT, R0, RZ, !P0 ;  /* 0x000000ff0000720c */ /* 0x000fda0004705670 */
[----:B------:R-:W-:Y:S05]  /*0570*/  @P0 BRA `(.L_x_6) ;  /* 0x00000000003c0947 */ /* 0x000fea0003800000 */
[----:B------:R-:W1:Y:S01]  /*0580*/  LDC.64 R8, c[0x0][0x390] ;  /* 0x0000e400ff087b82 */ /* 0x000e620000000a00 */
[----:B------:R-:W2:Y:S01]  /*0590*/  LDCU.64 UR4, c[0x0][0x390] ;  /* 0x00007200ff0477ac */ /* 0x000ea20008000a00 */
[----:B-1----:R-:W5:Y:S01]  /*05a0*/  LDG.E.64 R8, desc[UR6][R8.64+0x8] ;  /* 0x0000080608087981 */ /* 0x002f62000c1e1b00 */
[----:B--2---:R-:W-:-:S04]  /*05b0*/  UIADD3 UR4, UP0, UPT, UR4, 0x8, URZ ;  /* 0x0000000804047890 */ /* 0x004fc8000ff1e0ff */
[----:B------:R-:W-:Y:S02]  /*05c0*/  UIADD3.X UR5, UPT, UPT, URZ, UR5, URZ, UP0, !UPT ;  /* 0x00000005ff057290 */ /* 0x000fe400087fe4ff */
[----:B------:R-:W-:-:S04]  /*05d0*/  MOV R6, UR4 ;  /* 0x0000000400067c02 */ /* 0x000fc80008000f00 */
[----:B------:R-:W-:-:S07]  /*05e0*/  IMAD.U32 R7, RZ, RZ, UR5 ;  /* 0x00000005ff077e24 */ /* 0x000fce000f8e00ff */
.L_x_7:
[----:B-----5:R-:W-:Y:S01]  /*05f0*/  DADD R10, R4, R8 ;  /* 0x00000000040a7229 */ /* 0x020fe20000000008 */
[----:B------:R-:W-:Y:S09]  /*0600*/  YIELD ;  /* 0x0000000000007946 */ /* 0x000ff20003800000 */
[----:B------:R-:W2:Y:S02]  /*0610*/  ATOMG.E.CAS.64.STRONG.GPU PT, R10, [R6], R8, R10 ;  /* 0x00000008060a73a9 */ /* 0x000ea400001ee50a */
[----:B--2---:R-:W-:Y:S01]  /*0620*/  ISETP.NE.U32.AND P0, PT, R8, R10, PT ;  /* 0x0000000a0800720c */ /* 0x004fe20003f05070 */
[----:B------:R-:W-:-:S03]  /*0630*/  IMAD.MOV.U32 R8, RZ, RZ, R10 ;  /* 0x000000ffff087224 */ /* 0x000fc600078e000a */
[-C--:B------:R-:W-:Y:S02]  /*0640*/  ISETP.NE.AND.EX P0, PT, R9, R11.reuse, PT, P0 ;  /* 0x0000000b0900720c */ /* 0x080fe40003f05300 */
[----:B------:R-:W-:-:S11]  /*0650*/  MOV R9, R11 ;  /* 0x0000000b00097202 */ /* 0x000fd60000000f00 */
[----:B------:R-:W-:Y:S05]  /*0660*/  @P0 BRA `(.L_x_7) ;  /* 0xfffffffc00e00947 */ /* 0x000fea000383ffff */
.L_x_6:
[----:B------:R-:W-:Y:S05]  /*0670*/  BSYNC B0 ;  /* 0x0000000000007941 */ /* 0x000fea0003800000 */
.L_x_4:
[----:B------:R-:W-:Y:S01]  /*0680*/  UMOV UR4, 0xffffffff ;  /* 0xffffffff00047882 */ /* 0x000fe20000000000 */
[----:B------:R-:W-:Y:S02]  /*0690*/  ISETP.NE.AND P0, PT, R2, 0x2, PT ;  /* 0x000000020200780c */ /* 0x000fe40003f05270 */
[----:B------:R-:W-:Y:S11]  /*06a0*/  BRA.DIV UR4, `(.L_x_8) ;  /* 0x0000001e04f47947 */ /* 0x000ff6000b800000 */
[----:B------:R-:W-:-:S13]  /*06b0*/  VOTE.ANY P1, !P0 ;  /* 0x0000000000ff7806 */ /* 0x000fda0004020100 */
.L_x_62:
[----:B------:R-:W-:Y:S05]  /*06c0*/  @!P1 BRA `(.L_x_9) ;  /* 0x0000000000c89947 */ /* 0x000fea0003800000 */
[----:B------:R-:W-:Y:S01]  /*06d0*/  UMOV UR4, 0xffffffff ;  /* 0xffffffff00047882 */ /* 0x000fe20000000000 */
[----:B------:R-:W-:Y:S02]  /*06e0*/  FSEL R13, RZ, 1.875, P0 ;  /* 0x3ff00000ff0d7808 */ /* 0x000fe40000000000 */
[----:B------:R-:W-:Y:S05]  /*06f0*/  BRA.DIV UR4, `(.L_x_10) ;  /* 0x0000002204007947 */ /* 0x000fea000b800000 */
[----:B------:R-:W1:Y:S01]  /*0700*/  SHFL.BFLY PT, R10, R13, 0x10, 0x1f ;  /* 0x0e001f000d0a7f89 */ /* 0x000e6200000e0000 */
[----:B------:R-:W-:Y:S01]  /*0710*/  IMAD.MOV.U32 R7, RZ, RZ, RZ ;  /* 0x000000ffff077224 */ /* 0x000fe200078e00ff */
[----:B------:R-:W-:Y:S01]  /*0720*/  MOV R9, R13 ;  /* 0x0000000d00097202 */ /* 0x000fe20000000f00 */
[----:B------:R-:W-:Y:S02]  /*0730*/  IMAD.MOV.U32 R8, RZ, RZ, RZ ;  /* 0x000000ffff087224 */ /* 0x000fe400078e00ff */
        /* <DEDUP_REMOVED lines=13> */
[----:B------:R-:W0:Y:S04]  /*0810*/  SHFL.BFLY PT, R15, R13, 0x2, 0x1f ;  /* 0x0c401f000d0f7f89 */ /* 0x000e2800000e0000 */
[----:B------:R-:W1:Y:S01]  /*0820*/  SHFL.BFLY PT, R14, R12, 0x2, 0x1f ;  /* 0x0c401f000c0e7f89 */ /* 0x000e6200000e0000 */
[----:B0-----:R-:W-:Y:S02]  /*0830*/  IMAD.MOV.U32 R5, RZ, RZ, R15 ;  /* 0x000000ffff057224 */ /* 0x001fe400078e000f */
[----:B-1----:R-:W-:-:S06]  /*0840*/  IMAD.MOV.U32 R4, RZ, RZ, R14 ;  /* 0x000000ffff047224 */ /* 0x002fcc00078e000e */
[----:B------:R-:W-:-:S07]  /*0850*/  DADD R14, R12, R4 ;  /* 0x000000000c0e7229 */ /* 0x000fce0000000004 */
[----:B------:R0:W1:Y:S04]  /*0860*/  SHFL.BFLY PT, R8, R15, 0x1, 0x1f ;  /* 0x0c201f000f087f89 */ /* 0x00006800000e0000 */
[----:B------:R0:W2:Y:S02]  /*0870*/  SHFL.BFLY PT, R7, R14, 0x1, 0x1f ;  /* 0x0c201f000e077f89 */ /* 0x0000a400000e0000 */
.L_x_74:
[----:B--2---:R-:W-:Y:S01]  /*0880*/  MOV R4, R7 ;  /* 0x0000000700047202 */ /* 0x004fe20000000f00 */
[----:B-1----:R-:W-:Y:S01]  /*0890*/  IMAD.MOV.U32 R5, RZ, RZ, R8 ;  /* 0x000000ffff057224 */ /* 0x002fe200078e0008 */
[----:B------:R-:W-:Y:S05]  /*08a0*/  BSSY B0, `(.L_x_9) ;  /* 0x0000014000007945 */ /* 0x000fea0003800000 */
        /* <DEDUP_REMOVED lines=9> */
[----:B------:R-:W-:-:S04]  /*0940*/  IMAD.U32 R6, RZ, RZ, UR4 ;  /* 0x00000004ff067e24 */ /* 0x000fc8000f8e00ff */
[----:B------:R-:W-:-:S07]  /*0950*/  MOV R7, UR5 ;  /* 0x0000000500077c02 */ /* 0x000fce0008000f00 */
.L_x_12:
[----:B-----5:R-:W-:Y:S01]  /*0960*/  DADD R10, R4, R8 ;  /* 0x00000000040a7229 */ /* 0x020fe20000000008 */
[----:B------:R-:W-:Y:S09]  /*0970*/  YIELD ;  /* 0x0000000000007946 */ /* 0x000ff20003800000 */
[----:B------:R-:W2:Y:S02]  /*0980*/  ATOMG.E.CAS.64.STRONG.GPU PT, R10, [R6], R8, R10 ;  /* 0x00000008060a73a9 */ /* 0x000ea400001ee50a */
[----:B--2---:R-:W-:Y:S01]  /*0990*/  ISETP.NE.U32.AND P0, PT, R8, R10, PT ;  /* 0x0000000a0800720c */ /* 0x004fe20003f05070 */
[----:B------:R-:W-:-:S03]  /*09a0*/  IMAD.MOV.U32 R8, RZ, RZ, R10 ;  /* 0x000000ffff087224 */ /* 0x000fc600078e000a */
[----:B------:R-:W-:Y:S01]  /*09b0*/  ISETP.NE.AND.EX P0, PT, R9, R11, PT, P0 ;  /* 0x0000000b0900720c */ /* 0x000fe20003f05300 */
[----:B------:R-:W-:-:S12]  /*09c0*/  IMAD.MOV.U32 R9, RZ, RZ, R11 ;  /* 0x000000ffff097224 */ /* 0x000fd800078e000b */
[----:B------:R-:W-:Y:S05]  /*09d0*/  @P0 BRA `(.L_x_12) ;  /* 0xfffffffc00e00947 */ /* 0x000fea000383ffff */
.L_x_11:
[----:B------:R-:W-:Y:S05]  /*09e0*/  BSYNC B0 ;  /* 0x0000000000007941 */ /* 0x000fea0003800000 */
.L_x_9:
[----:B------:R-:W-:Y:S01]  /*09f0*/  UMOV UR4, 0xffffffff ;  /* 0xffffffff00047882 */ /* 0x000fe20000000000 */
[----:B------:R-:W-:Y:S02]  /*0a00*/  ISETP.NE.AND P0, PT, R2, 0x3, PT ;  /* 0x000000030200780c */ /* 0x000fe40003f05270 */
[----:B------:R-:W-:Y:S11]  /*0a10*/  BRA.DIV UR4, `(.L_x_13) ;  /* 0x0000002204487947 */ /* 0x000ff6000b800000 */
[----:B------:R-:W-:-:S13]  /*0a20*/  VOTE.ANY P1, !P0 ;  /* 0x0000000000ff7806 */ /* 0x000fda0004020100 */
.L_x_77:
[----:B------:R-:W-:Y:S05]  /*0a30*/  @!P1 BRA `(.L_x_14) ;  /* 0x0000000000c89947 */ /* 0x000fea0003800000 */
[----:B------:R-:W-:Y:S01]  /*0a40*/  UMOV UR4, 0xffffffff ;  /* 0xffffffff00047882 */ /* 0x000fe20000000000 */
[----:B------:R-:W-:Y:S02]  /*0a50*/  FSEL R13, RZ, 1.875, P0 ;  /* 0x3ff00000ff0d7808 */ /* 0x000fe40000000000 */
[----:B------:R-:W-:Y:S05]  /*0a60*/  BRA.DIV UR4, `(.L_x_15) ;  /* 0x0000002204547947 */ /* 0x000fea000b800000 */
[----:B------:R-:W1:Y:S01]  /*0a70*/  SHFL.BFLY PT, R10, R13, 0x10, 0x1f ;  /* 0x0e001f000d0a7f89 */ /* 0x000e6200000e0000 */
[----:B------:R-:W-:Y:S02]  /*0a80*/  HFMA2 R7, -RZ, RZ, 0, 0 ;  /* 0x00000000ff077431 */ /* 0x000fe400000001ff */
[----:B------:R-:W-:Y:S02]  /*0a90*/  IMAD.MOV.U32 R8, RZ, RZ, RZ ;  /* 0x000000ffff087224 */ /* 0x000fe400078e00ff */
[----:B------:R-:W-:Y:S01]  /*0aa0*/  IMAD.MOV.U32 R9, RZ, RZ, R13 ;  /* 0x000000ffff097224 */ /* 0x000fe200078e000d */
[----:B0-----:R-:W-:Y:S01]  /*0ab0*/  MOV R4, R7 ;  /* 0x0000000700047202 */ /* 0x001fe20000000f00 */
[----:B-1----:R-:W-:-:S06]  /*0ac0*/  IMAD.MOV.U32 R5, RZ, RZ, R10 ;  /* 0x000000ffff057224 */ /* 0x002fcc00078e000a */
        /* <DEDUP_REMOVED lines=16> */
[----:B------:R0:W1:Y:S04]  /*0bd0*/  SHFL.BFLY PT, R8, R15, 0x1, 0x1f ;  /* 0x0c201f000f087f89 */ /* 0x00006800000e0000 */
[----:B------:R0:W2:Y:S02]  /*0be0*/  SHFL.BFLY PT, R7, R14, 0x1, 0x1f ;  /* 0x0c201f000e077f89 */ /* 0x0000a400000e0000 */
.L_x_89:
[----:B--2---:R-:W-:Y:S01]  /*0bf0*/  IMAD.MOV.U32 R4, RZ, RZ, R7 ;  /* 0x000000ffff047224 */ /* 0x004fe200078e0007 */
[----:B-1----:R-:W-:Y:S01]  /*0c00*/  MOV R5, R8 ;  /* 0x0000000800057202 */ /* 0x002fe20000000f00 */
        /* <DEDUP_REMOVED lines=11> */
[----:B------:R-:W-:-:S07]  /*0cc0*/  IMAD.U32 R7, RZ, RZ, UR5 ;  /* 0x00000005ff077e24 */ /* 0x000fce000f8e00ff */
.L_x_17:
        /* <DEDUP_REMOVED lines=8> */
.L_x_16:
[----:B------:R-:W-:Y:S05]  /*0d50*/  BSYNC B0 ;  /* 0x0000000000007941 */ /* 0x000fea0003800000 */
.L_x_14:
[----:B------:R-:W-:Y:S01]  /*0d60*/  UMOV UR4, 0xffffffff ;  /* 0xffffffff00047882 */ /* 0x000fe20000000000 */
[----:B------:R-:W-:Y:S02]  /*0d70*/  ISETP.NE.AND P0, PT, R2, 0x4, PT ;  /* 0x000000040200780c */ /* 0x000fe40003f05270 */
[----:B------:R-:W-:Y:S11]  /*0d80*/  BRA.DIV UR4, `(.L_x_18) ;  /* 0x00000022049c7947 */ /* 0x000ff6000b800000 */
[----:B------:R-:W-:-:S13]  /*0d90*/  VOTE.ANY P1, !P0 ;  /* 0x0000000000ff7806 */ /* 0x000fda0004020100 */
.L_x_92:
        /* <DEDUP_REMOVED lines=28> */
.L_x_104:
        /* <DEDUP_REMOVED lines=14> */
.L_x_22:
        /* <DEDUP_REMOVED lines=8> */
.L_x_21:
[----:B------:R-:W-:Y:S05]  /*10c0*/  BSYNC B0 ;  /* 0x0000000000007941 */ /* 0x000fea0003800000 */
.L_x_19:
[----:B------:R-:W-:Y:S01]  /*10d0*/  UMOV UR4, 0xffffffff ;  /* 0xffffffff00047882 */ /* 0x000fe20000000000 */
[----:B------:R-:W-:Y:S02]  /*10e0*/  ISETP.NE.AND P0, PT, R2, 0x5, PT ;  /* 0x000000050200780c */ /* 0x000fe40003f05270 */
[----:B------:R-:W-:Y:S11]  /*10f0*/  BRA.DIV UR4, `(.L_x_23) ;  /* 0x0000002204f07947 */ /* 0x000ff6000b800000 */
[----:B------:R-:W-:-:S13]  /*1100*/  VOTE.ANY P1, !P0 ;  /* 0x0000000000ff7806 */ /* 0x000fda0004020100 */
.L_x_107:
        /* <DEDUP_REMOVED lines=28> */
.L_x_119:
        /* <DEDUP_REMOVED lines=14> */
.L_x_27:
        /* <DEDUP_REMOVED lines=8> */
.L_x_26:
[----:B------:R-:W-:Y:S05]  /*1430*/  BSYNC B0 ;  /* 0x0000000000007941 */ /* 0x000fea0003800000 */
.L_x_24:
[----:B------:R-:W-:Y:S01]  /*1440*/  UMOV UR4, 0xffffffff ;  /* 0xffffffff00047882 */ /* 0x000fe20000000000 */
[----:B------:R-:W-:Y:S02]  /*1450*/  ISETP.NE.AND P0, PT, R2, 0x6, PT ;  /* 0x000000060200780c */ /* 0x000fe40003f05270 */
[----:B------:R-:W-:Y:S11]  /*1460*/  BRA.DIV UR4, `(.L_x_28) ;  /* 0x0000002604447947 */ /* 0x000ff6000b800000 */
[----:B------:R-:W-:-:S13]  /*1470*/  VOTE.ANY P1, !P0 ;  /* 0x0000000000ff7806 */ /* 0x000fda0004020100 */
.L_x_122:
        /* <DEDUP_REMOVED lines=28> */
.L_x_134:
        /* <DEDUP_REMOVED lines=14> */
.L_x_32:
        /* <DEDUP_REMOVED lines=8> */
.L_x_31:
[----:B------:R-:W-:Y:S05]  /*17a0*/  BSYNC B0 ;  /* 0x0000000000007941 */ /* 0x000fea0003800000 */
.L_x_29:
[----:B------:R-:W-:Y:S01]  /*17b0*/  UMOV UR4, 0xffffffff ;  /* 0xffffffff00047882 */ /* 0x000fe20000000000 */
[----:B------:R-:W-:Y:S02]  /*17c0*/  ISETP.NE.AND P0, PT, R2, 0x7, PT ;  /* 0x000000070200780c */ /* 0x000fe40003f05270 */
[----:B------:R-:W-:Y:S11]  /*17d0*/  BRA.DIV UR4, `(.L_x_33) ;  /* 0x0000002604987947 */ /* 0x000ff6000b800000 */
[----:B------:R-:W-:-:S13]  /*17e0*/  VOTE.ANY P1, !P0 ;  /* 0x0000000000ff7806 */ /* 0x000fda0004020100 */
.L_x_137:
        /* <DEDUP_REMOVED lines=28> */
.L_x_149:
        /* <DEDUP_REMOVED lines=14> */
.L_x_37:
        /* <DEDUP_REMOVED lines=8> */
.L_x_36:
[----:B------:R-:W-:Y:S05]  /*1b10*/  BSYNC B0 ;  /* 0x0000000000007941 */ /* 0x000fea0003800000 */
.L_x_34:
[----:B------:R-:W-:Y:S01]  /*1b20*/  UMOV UR4, 0xffffffff ;  /* 0xffffffff00047882 */ /* 0x000fe20000000000 */
[----:B------:R-:W-:Y:S02]  /*1b30*/  ISETP.NE.AND P0, PT, R2, 0x8, PT ;  /* 0x000000080200780c */ /* 0x000fe40003f05270 */
[----:B------:R-:W-:Y:S11]  /*1b40*/  BRA.DIV UR4, `(.L_x_38) ;  /* 0x0000002604ec7947 */ /* 0x000ff6000b800000 */
[----:B------:R-:W-:-:S13]  /*1b50*/  VOTE.ANY P1, !P0 ;  /* 0x0000000000ff7806 */ /* 0x000fda0004020100 */
.L_x_152:
        /* <DEDUP_REMOVED lines=28> */
.L_x_164:
        /* <DEDUP_REMOVED lines=14> */
.L_x_42:
        /* <DEDUP_REMOVED lines=8> */
.L_x_41:
[----:B------:R-:W-:Y:S05]  /*1e80*/  BSYNC B0 ;  /* 0x0000000000007941 */ /* 0x000fea0003800000 */
.L_x_39:
[----:B------:R-:W-:Y:S01]  /*1e90*/  UMOV UR4, 0xffffffff ;  /* 0xffffffff00047882 */ /* 0x000fe20000000000 */
[----:B------:R-:W-:Y:S02]  /*1ea0*/  ISETP.GT.AND P0, PT, R2, 0x8, PT ;  /* 0x000000080200780c */ /* 0x000fe40003f04270 */
[----:B------:R-:W-:Y:S11]  /*1eb0*/  BRA.DIV UR4, `(.L_x_43) ;  /* 0x0000002a04407947 */ /* 0x000ff6000b800000 */
[----:B------:R-:W-:-:S13]  /*1ec0*/  VOTE.ANY P1, P0 ;  /* 0x0000000000ff7806 */ /* 0x000fda0000020100 */
[----:B------:R-:W-:Y:S05]  /*1ed0*/  @!P1 EXIT ;  /* 0x000000000000994d */ /* 0x000fea0003800000 */
[----:B------:R-:W-:Y:S01]  /*1ee0*/  FSEL R9, RZ, 1.875, !P0 ;  /* 0x3ff00000ff097808 */ /* 0x000fe20004000000 */
[----:B------:R-:W-:Y:S02]  /*1ef0*/  HFMA2 R7, -RZ, RZ, 0, 0 ;  /* 0x00000000ff077431 */ /* 0x000fe400000001ff */
[----:B------:R-:W-:Y:S02]  /*1f00*/  IMAD.MOV.U32 R8, RZ, RZ, RZ ;  /* 0x000000ffff087224 */ /* 0x000fe400078e00ff */
[----:B------:R-:W1:Y:S01]  /*1f10*/  SHFL.BFLY PT, R10, R9, 0x10, 0x1f ;  /* 0x0e001f00090a7f89 */ /* 0x000e6200000e0000 */
[----:B------:R-:W-:Y:S01]  /*1f20*/  IMAD.MOV.U32 R2, RZ, RZ, R7 ;  /* 0x000000ffff027224 */ /* 0x000fe200078e0007 */
[----:B-1----:R-:W-:-:S06]  /*1f30*/  MOV R3, R10 ;  /* 0x0000000a00037202 */ /* 0x002fcc0000000f00 */
[----:B------:R-:W-:-:S07]  /*1f40*/  DADD R8, R2, R8 ;  /* 0x0000000002087229 */ /* 0x000fce0000000008 */
[----:B------:R-:W1:Y:S04]  /*1f50*/  SHFL.BFLY PT, R11, R9, 0x8, 0x1f ;  /* 0x0d001f00090b7f89 */ /* 0x000e6800000e0000 */
[----:B------:R-:W2:Y:S01]  /*1f60*/  SHFL.BFLY PT, R10, R8, 0x8, 0x1f ;  /* 0x0d001f00080a7f89 */ /* 0x000ea200000e0000 */
[----:B-1----:R-:W-:Y:S02]  /*1f70*/  IMAD.MOV.U32 R3, RZ, RZ, R11 ;  /* 0x000000ffff037224 */ /* 0x002fe400078e000b */
[----:B--2---:R-:W-:-:S06]  /*1f80*/  IMAD.MOV.U32 R2, RZ, RZ, R10 ;  /* 0x000000ffff027224 */ /* 0x004fcc00078e000a */
[----:B------:R-:W-:-:S07]  /*1f90*/  DADD R10, R8, R2 ;  /* 0x00000000080a7229 */ /* 0x000fce0000000002 */
[----:B------:R-:W1:Y:S04]  /*1fa0*/  SHFL.BFLY PT, R13, R11, 0x4, 0x1f ;  /* 0x0c801f000b0d7f89 */ /* 0x000e6800000e0000 */
[----:B------:R-:W2:Y:S01]  /*1fb0*/  SHFL.BFLY PT, R12, R10, 0x4, 0x1f ;  /* 0x0c801f000a0c7f89 */ /* 0x000ea200000e0000 */
[----:B-1----:R-:W-:Y:S01]  /*1fc0*/  IMAD.MOV.U32 R3, RZ, RZ, R13 ;  /* 0x000000ffff037224 */ /* 0x002fe200078e000d */
[----:B--2---:R-:W-:-:S06]  /*1fd0*/  MOV R2, R12 ;  /* 0x0000000c00027202 */ /* 0x004fcc0000000f00 */
[----:B------:R-:W-:-:S07]  /*1fe0*/  DADD R12, R10, R2 ;  /* 0x000000000a0c7229 */ /* 0x000fce0000000002 */
[----:B0-----:R-:W0:Y:S04]  /*1ff0*/  SHFL.BFLY PT, R15, R13, 0x2, 0x1f ;  /* 0x0c401f000d0f7f89 */ /* 0x001e2800000e0000 */
[----:B------:R-:W1:Y:S01]  /*2000*/  SHFL.BFLY PT, R14, R12, 0x2, 0x1f ;  /* 0x0c401f000c0e7f89 */ /* 0x000e6200000e0000 */
[----:B0-----:R-:W-:Y:S01]  /*2010*/  MOV R3, R15 ;  /* 0x0000000f00037202 */ /* 0x001fe20000000f00 */
[----:B-1----:R-:W-:-:S06]  /*2020*/  IMAD.MOV.U32 R2, RZ, RZ, R14 ;  /* 0x000000ffff027224 */ /* 0x002fcc00078e000e */
[----:B------:R-:W-:-:S07]  /*2030*/  DADD R14, R12, R2 ;  /* 0x000000000c0e7229 */ /* 0x000fce0000000002 */
[----:B------:R0:W1:Y:S04]  /*2040*/  SHFL.BFLY PT, R8, R15, 0x1, 0x1f ;  /* 0x0c201f000f087f89 */ /* 0x00006800000e0000 */
[----:B------:R0:W2:Y:S02]  /*2050*/  SHFL.BFLY PT, R7, R14, 0x1, 0x1f ;  /* 0x0c201f000e077f89 */ /* 0x0000a400000e0000 */
.L_x_178:
[----:B--2---:R-:W-:Y:S02]  /*2060*/  IMAD.MOV.U32 R2, RZ, RZ, R7 ;  /* 0x000000ffff027224 */ /* 0x004fe400078e0007 */
[----:B-1----:R-:W-:-:S06]  /*2070*/  IMAD.MOV.U32 R3, RZ, RZ, R8 ;  /* 0x000000ffff037224 */ /* 0x002fcc00078e0008 */
[----:B------:R-:W-:-:S08]  /*2080*/  DADD R2, R14, R2 ;  /* 0x000000000e027229 */ /* 0x000fd00000000002 */
[----:B------:R-:W-:-:S06]  /*2090*/  DSETP.NEU.AND P0, PT, R2, RZ, PT ;  /* 0x000000ff0200722a */ /* 0x000fcc0003f0d000 */
[----:B------:R-:W-:-:S13]  /*20a0*/  ISETP.NE.OR P0, PT, R0, RZ, !P0 ;  /* 0x000000ff0000720c */ /* 0x000fda0004705670 */
[----:B------:R-:W-:Y:S05]  /*20b0*/  @P0 EXIT ;  /* 0x000000000000094d */ /* 0x000fea0003800000 */
[----:B------:R-:W1:Y:S01]  /*20c0*/  LDC.64 R4, c[0x0][0x390] ;  /* 0x0000e400ff047b82 */ /* 0x000e620000000a00 */
[----:B------:R-:W2:Y:S01]  /*20d0*/  LDCU.64 UR4, c[0x0][0x390] ;  /* 0x00007200ff0477ac */ /* 0x000ea20008000a00 */
[----:B-1----:R-:W5:Y:S01]  /*20e0*/  LDG.E.64 R4, desc[UR6][R4.64+0x48] ;  /* 0x0000480604047981 */ /* 0x002f62000c1e1b00 */
[----:B--2---:R-:W-:-:S04]  /*20f0*/  UIADD3 UR4, UP0, UPT, UR4, 0x48, URZ ;  /* 0x0000004804047890 */ /* 0x004fc8000ff1e0ff */
[----:B------:R-:W-:Y:S02]  /*2100*/  UIADD3.X UR5, UPT, UPT, URZ, UR5, URZ, UP0, !UPT ;  /* 0x00000005ff057290 */ /* 0x000fe400087fe4ff */
[----:B------:R-:W-:-:S04]  /*2110*/  MOV R8, UR4 ;  /* 0x0000000400087c02 */ /* 0x000fc80008000f00 */
[----:B------:R-:W-:-:S07]  /*2120*/  IMAD.U32 R9, RZ, RZ, UR5 ;  /* 0x00000005ff097e24 */ /* 0x000fce000f8e00ff */
.L_x_44:
        /* <DEDUP_REMOVED lines=8> */
[----:B------:R-:W-:Y:S05]  /*21b0*/  EXIT ;  /* 0x000000000000794d */ /* 0x000fea0003800000 */
.L_x_3:
[----:B------:R-:W-:Y:S01]  /*21c0*/  BSSY B0, `(.L_x_45) ;  /* 0x0000006000007945 */ /* 0x000fe20003800000 */
[----:B------:R-:W-:Y:S01]  /*21d0*/  PLOP3.LUT P1, PT, P0, PT, PT, 0x8, 0x80 ;  /* 0x000000000080781c */ /* 0x000fe2000072e170 */
[----:B------:R-:W-:-:S12]  /*21e0*/  IMAD.MOV.U32 R6, RZ, RZ, -0x1 ;  /* 0xffffffffff067424 */ /* 0x000fd800078e00ff */
[----:B0-----:R-:W-:Y:S05]  /*21f0*/  WARPSYNC.COLLECTIVE R6, `(.L_x_46) ;  /* 0x0000000006087348 */ /* 0x001fea0003c00000 */
[----:B------:R-:W-:Y:S01]  /*2200*/  VOTE.ANY P1, P1 ;  /* 0x0000000000ff7806 */ /* 0x000fe20000820100 */
[----:B0-----:R-:W-:-:S12]  /*2210*/  ENDCOLLECTIVE ;  /* 0x000000000000791b */ /* 0x001fd80003800000 */
.L_x_46:
[----:B------:R-:W-:Y:S05]  /*2220*/  BSYNC B0 ;  /* 0x0000000000007941 */ /* 0x000fea0003800000 */
.L_x_45:
[----:B------:R-:W-:Y:S05]  /*2230*/  BRA `(.L_x_47) ;  /* 0xffffffe000447947 */ /* 0x000fea000383ffff */
.L_x_5:
[----:B0-----:R-:W-:Y:S01]  /*2240*/  HFMA2 R4, -RZ, RZ, 0, 9.5367431640625e-07 ;  /* 0x00000010ff047431 */ /* 0x001fe200000001ff */
[----:B------:R-:W-:Y:S01]  /*2250*/  BSSY B0, `(.L_x_48) ;  /* 0x0000007000007945 */ /* 0x000fe20003800000 */
[----:B------:R-:W-:Y:S02]  /*2260*/  IMAD.MOV.U32 R5, RZ, RZ, R13 ;  /* 0x000000ffff057224 */ /* 0x000fe400078e000d */
[----:B------:R-:W-:Y:S02]  /*2270*/  IMAD.MOV.U32 R3, RZ, RZ, 0x1f ;  /* 0x0000001fff037424 */ /* 0x000fe400078e00ff */
[----:B------:R-:W-:-:S07]  /*2280*/  IMAD.MOV.U32 R6, RZ, RZ, -0x1 ;  /* 0xffffffffff067424 */ /* 0x000fce00078e00ff */
[----:B------:R-:W-:Y:S05]  /*2290*/  WARPSYNC.COLLECTIVE R6, `(.L_x_49) ;  /* 0x0000000006087348 */ /* 0x000fea0003c00000 */
[----:B------:R0:W1:Y:S02]  /*22a0*/  SHFL.BFLY P0, R7, R5, R4, R3 ;  /* 0x0c00000405077389 */ /* 0x0000640000000003 */
[----:B01----:R-:W-:Y:S05]  /*22b0*/  ENDCOLLECTIVE ;  /* 0x000000000000791b */ /* 0x003fea0003800000 */
.L_x_49:
[----:B------:R-:W-:Y:S05]  /*22c0*/  BSYNC B0 ;  /* 0x0000000000007941 */ /* 0x000fea0003800000 */
.L_x_48:
[----:B------:R-:W-:Y:S02]  /*22d0*/  HFMA2 R3, -RZ, RZ, 0, 1.847743988037109375e-06 ;  /* 0x0000001fff037431 */ /* 0x000fe400000001ff */
[----:B------:R-:W-:Y:S01]  /*22e0*/  IMAD.MOV.U32 R5, RZ, RZ, RZ ;  /* 0x000000ffff057224 */ /* 0x000fe200078e00ff */
[----:B------:R-:W-:Y:S01]  /*22f0*/  MOV R10, R7 ;  /* 0x00000007000a7202 */ /* 0x000fe20000000f00 */
[----:B------:R-:W-:Y:S02]  /*2300*/  IMAD.MOV.U32 R4, RZ, RZ, 0x10 ;  /* 0x00000010ff047424 */ /* 0x000fe400078e00ff */
[----:B------:R-:W-:Y:S02]  /*2310*/  IMAD.MOV.U32 R6, RZ, RZ, -0x1 ;  /* 0xffffffffff067424 */ /* 0x000fe400078e00ff */
[----:B------:R-:W-:Y:S02]  /*2320*/  IMAD.MOV.U32 R12, RZ, RZ, RZ ;  /* 0x000000ffff0c7224 */ /* 0x000fe400078e00ff */
[----:B------:R-:W-:-:S07]  /*2330*/  IMAD.MOV.U32 R9, RZ, RZ, R10 ;  /* 0x000000ffff097224 */ /* 0x000fce00078e000a */
[----:B------:R-:W-:Y:S05]  /*2340*/  WARPSYNC.COLLECTIVE R6, `(.L_x_50) ;  /* 0x0000000006087348 */ /* 0x000fea0003c00000 */
[----:B------:R0:W1:Y:S02]  /*2350*/  SHFL.BFLY P0, R7, R5, R4, R3 ;  /* 0x0c00000405077389 */ /* 0x0000640000000003 */
[----:B01----:R-:W-:Y:S05]  /*2360*/  ENDCOLLECTIVE ;  /* 0x000000000000791b */ /* 0x003fea0003800000 */
.L_x_50:
[----:B------:R-:W-:Y:S02]  /*2370*/  MOV R4, 0x8 ;  /* 0x0000000800047802 */ /* 0x000fe40000000f00 */
[----:B------:R-:W-:-:S06]  /*2380*/  MOV R8, R7 ;  /* 0x0000000700087202 */ /* 0x000fcc0000000f00 */
[----:B------:R-:W-:-:S10]  /*2390*/  DADD R8, R8, R12 ;  /* 0x0000000008087229 */ /* 0x000fd4000000000c */
[----:B------:R-:W-:-:S07]  /*23a0*/  IMAD.MOV.U32 R5, RZ, RZ, R9 ;  /* 0x000000ffff057224 */ /* 0x000fce00078e0009 */
[----:B------:R-:W-:Y:S05]  /*23b0*/  WARPSYNC.COLLECTIVE R6, `(.L_x_51) ;  /* 0x0000000006087348 */ /* 0x000fea0003c00000 */
[----:B------:R0:W1:Y:S02]  /*23c0*/  SHFL.BFLY P0, R7, R5, R4, R3 ;  /* 0x0c00000405077389 */ /* 0x0000640000000003 */
[----:B01----:R-:W-:Y:S05]  /*23d0*/  ENDCOLLECTIVE ;  /* 0x000000000000791b */ /* 0x003fea0003800000 */
.L_x_51:
[----:B------:R-:W-:Y:S02]  /*23e0*/  IMAD.MOV.U32 R5, RZ, RZ, R8 ;  /* 0x000000ffff057224 */ /* 0x000fe400078e0008 */
[----:B------:R-:W-:-:S07]  /*23f0*/  IMAD.MOV.U32 R11, RZ, RZ, R7 ;  /* 0x000000ffff0b7224 */ /* 0x000fce00078e0007 */
[----:B------:R-:W-:Y:S05]  /*2400*/  WARPSYNC.COLLECTIVE R6, `(.L_x_52) ;  /* 0x0000000006087348 */ /* 0x000fea0003c00000 */
[----:B------:R0:W1:Y:S02]  /*2410*/  SHFL.BFLY P0, R7, R5, R4, R3 ;  /* 0x0c00000405077389 */ /* 0x0000640000000003 */
[----:B01----:R-:W-:Y:S05]  /*2420*/  ENDCOLLECTIVE ;  /* 0x000000000000791b */ /* 0x003fea0003800000 */
.L_x_52:
[----:B------:R-:W-:Y:S01]  /*2430*/  IMAD.MOV.U32 R4, RZ, RZ, 0x4 ;  /* 0x00000004ff047424 */ /* 0x000fe200078e00ff */
[----:B------:R-:W-:-:S06]  /*2440*/  MOV R10, R7 ;  /* 0x00000007000a7202 */ /* 0x000fcc0000000f00 */
[----:B------:R-:W-:-:S10]  /*2450*/  DADD R10, R8, R10 ;  /* 0x00000000080a7229 */ /* 0x000fd4000000000a */
[----:B------:R-:W-:-:S07]  /*2460*/  IMAD.MOV.U32 R5, RZ, RZ, R11 ;  /* 0x000000ffff057224 */ /* 0x000fce00078e000b */
[----:B------:R-:W-:Y:S05]  /*2470*/  WARPSYNC.COLLECTIVE R6, `(.L_x_53) ;  /* 0x0000000006087348 */ /* 0x000fea0003c00000 */
[----:B------:R0:W1:Y:S02]  /*2480*/  SHFL.BFLY P0, R7, R5, R4, R3 ;  /* 0x0c00000405077389 */ /* 0x0000640000000003 */
[----:B01----:R-:W-:Y:S05]  /*2490*/  ENDCOLLECTIVE ;  /* 0x000000000000791b */ /* 0x003fea0003800000 */
.L_x_53:
[----:B------:R-:W-:Y:S01]  /*24a0*/  IMAD.MOV.U32 R5, RZ, RZ, R10 ;  /* 0x000000ffff057224 */ /* 0x000fe200078e000a */
[----:B------:R-:W-:-:S07]  /*24b0*/  MOV R13, R7 ;  /* 0x00000007000d7202 */ /* 0x000fce0000000f00 */
[----:B------:R-:W-:Y:S05]  /*24c0*/  WARPSYNC.COLLECTIVE R6, `(.L_x_54) ;  /* 0x0000000006087348 */ /* 0x000fea0003c00000 */
[----:B------:R0:W1:Y:S02]  /*24d0*/  SHFL.BFLY P0, R7, R5, R4, R3 ;  /* 0x0c00000405077389 */ /* 0x0000640000000003 */
[----:B01----:R-:W-:Y:S05]  /*24e0*/  ENDCOLLECTIVE ;  /* 0x000000000000791b */ /* 0x003fea0003800000 */
.L_x_54:
[----:B------:R-:W-:Y:S02]  /*24f0*/  IMAD.MOV.U32 R4, RZ, RZ, 0x2 ;  /* 0x00000002ff047424 */ /* 0x000fe400078e00ff */
[----:B------:R-:W-:-:S06]  /*2500*/  IMAD.MOV.U32 R12, RZ, RZ, R7 ;  /* 0x000000ffff0c7224 */ /* 0x000fcc00078e0007 */
[----:B------:R-:W-:-:S10]  /*2510*/  DADD R12, R10, R12 ;  /* 0x000000000a0c7229 */ /* 0x000fd4000000000c */
[----:B------:R-:W-:-:S07]  /*2520*/  MOV R5, R13 ;  /* 0x0000000d00057202 */ /* 0x000fce0000000f00 */
[----:B------:R-:W-:Y:S05]  /*2530*/  WARPSYNC.COLLECTIVE R6, `(.L_x_55) ;  /* 0x0000000006087348 */ /* 0x000fea0003c00000 */
[----:B------:R0:W1:Y:S02]  /*2540*/  SHFL.BFLY P0, R7, R5, R4, R3 ;  /* 0x0c00000405077389 */ /* 0x0000640000000003 */
[----:B01----:R-:W-:Y:S05]  /*2550*/  ENDCOLLECTIVE ;  /* 0x000000000000791b */ /* 0x003fea0003800000 */
.L_x_55:
[----:B------:R-:W-:Y:S01]  /*2560*/  MOV R5, R12 ;  /* 0x0000000c00057202 */ /* 0x000fe20000000f00 */
[----:B------:R-:W-:-:S07]  /*2570*/  IMAD.MOV.U32 R15, RZ, RZ, R7 ;  /* 0x000000ffff0f7224 */ /* 0x000fce00078e0007 */
[----:B------:R-:W-:Y:S05]  /*2580*/  WARPSYNC.COLLECTIVE R6, `(.L_x_56) ;  /* 0x0000000006087348 */ /* 0x000fea0003c00000 */
[----:B------:R0:W1:Y:S02]  /*2590*/  SHFL.BFLY P0, R7, R5, R4, R3 ;  /* 0x0c00000405077389 */ /* 0x0000640000000003 */
[----:B01----:R-:W-:Y:S05]  /*25a0*/  ENDCOLLECTIVE ;  /* 0x000000000000791b */ /* 0x003fea0003800000 */
.L_x_56:
[----:B------:R-:W-:Y:S01]  /*25b0*/  MOV R4, 0x1 ;  /* 0x0000000100047802 */ /* 0x000fe20000000f00 */
[----:B------:R-:W-:-:S06]  /*25c0*/  IMAD.MOV.U32 R14, RZ, RZ, R7 ;  /* 0x000000ffff0e7224 */ /* 0x000fcc00078e0007 */
[----:B------:R-:W-:-:S10]  /*25d0*/  DADD R14, R12, R14 ;  /* 0x000000000c0e7229 */ /* 0x000fd4000000000e */
[----:B------:R-:W-:-:S07]  /*25e0*/  IMAD.MOV.U32 R5, RZ, RZ, R15 ;  /* 0x000000ffff057224 */ /* 0x000fce00078e000f */
[----:B------:R-:W-:Y:S05]  /*25f0*/  WARPSYNC.COLLECTIVE R6, `(.L_x_57) ;  /* 0x0000000006087348 */ /* 0x000fea0003c00000 */
[----:B------:R0:W1:Y:S02]  /*2600*/  SHFL.BFLY P0, R7, R5, R4, R3 ;  /* 0x0c00000405077389 */ /* 0x0000640000000003 */
[----:B01----:R-:W-:Y:S05]  /*2610*/  ENDCOLLECTIVE ;  /* 0x000000000000791b */ /* 0x003fea0003800000 */
.L_x_57:
[----:B------:R-:W-:Y:S02]  /*2620*/  IMAD.MOV.U32 R5, RZ, RZ, R14 ;  /* 0x000000ffff057224 */ /* 0x000fe400078e000e */
[----:B------:R-:W-:-:S07]  /*2630*/  IMAD.MOV.U32 R8, RZ, RZ, R7 ;  /* 0x000000ffff087224 */ /* 0x000fce00078e0007 */
[----:B------:R-:W-:Y:S05]  /*2640*/  WARPSYNC.COLLECTIVE R6, `(.L_x_58) ;  /* 0x0000000006087348 */ /* 0x000fea0003c00000 */
[----:B------:R0:W1:Y:S02]  /*2650*/  SHFL.BFLY P0, R7, R5, R4, R3 ;  /* 0x0c00000405077389 */ /* 0x0000640000000003 */
[----:B01----:R-:W-:Y:S05]  /*2660*/  ENDCOLLECTIVE ;  /* 0x000000000000791b */ /* 0x003fea0003800000 */
.L_x_58:
[----:B------:R-:W-:Y:S05]  /*2670*/  BRA `(.L_x_59) ;  /* 0xffffffdc00a47947 */ /* 0x000fea000383ffff */
.L_x_8:
[----:B------:R-:W-:Y:S01]  /*2680*/  BSSY B0, `(.L_x_60) ;  /* 0x0000006000007945 */ /* 0x000fe20003800000 */
[----:B------:R-:W-:Y:S02]  /*2690*/  PLOP3.LUT P1, PT, P0, PT, PT, 0x8, 0x80 ;  /* 0x000000000080781c */ /* 0x000fe4000072e170 */
[----:B------:R-:W-:-:S11]  /*26a0*/  MOV R6, 0xffffffff ;  /* 0xffffffff00067802 */ /* 0x000fd60000000f00 */
[----:B0-----:R-:W-:Y:S05]  /*26b0*/  WARPSYNC.COLLECTIVE R6, `(.L_x_61) ;  /* 0x0000000006087348 */ /* 0x001fea0003c00000 */
[----:B------:R-:W-:Y:S01]  /*26c0*/  VOTE.ANY P1, P1 ;  /* 0x0000000000ff7806 */ /* 0x000fe20000820100 */
[----:B0-----:R-:W-:-:S12]  /*26d0*/  ENDCOLLECTIVE ;  /* 0x000000000000791b */ /* 0x001fd80003800000 */
.L_x_61:
[----:B------:R-:W-:Y:S05]  /*26e0*/  BSYNC B0 ;  /* 0x0000000000007941 */ /* 0x000fea0003800000 */
.L_x_60:
[----:B------:R-:W-:Y:S05]  /*26f0*/  BRA `(.L_x_62) ;  /* 0xffffffdc00f07947 */ /* 0x000fea000383ffff */
.L_x_10:
[----:B------:R-:W-:Y:S01]  /*2700*/  HFMA2 R3, -RZ, RZ, 0, 1.847743988037109375e-06 ;  /* 0x0000001fff037431 */ /* 0x000fe200000001ff */
[----:B------:R-:W-:Y:S01]  /*2710*/  BSSY B0, `(.L_x_63) ;  /* 0x0000007000007945 */ /* 0x000fe20003800000 */
[----:B0-----:R-:W-:Y:S02]  /*2720*/  IMAD.MOV.U32 R5, RZ, RZ, R13 ;  /* 0x000000ffff057224 */ /* 0x001fe400078e000d */
[----:B------:R-:W-:Y:S02]  /*2730*/  IMAD.MOV.U32 R4, RZ, RZ, 0x10 ;  /* 0x00000010ff047424 */ /* 0x000fe400078e00ff */
[----:B------:R-:W-:-:S07]  /*2740*/  IMAD.MOV.U32 R6, RZ, RZ, -0x1 ;  /* 0xffffffffff067424 */ /* 0x000fce00078e00ff */
[----:B------:R-:W-:Y:S05]  /*2750*/  WARPSYNC.COLLECTIVE R6, `(.L_x_64) ;  /* 0x0000000006087348 */ /* 0x000fea0003c00000 */
[----:B------:R0:W1:Y:S02]  /*2760*/  SHFL.BFLY P0, R7, R5, R4, R3 ;  /* 0x0c00000405077389 */ /* 0x0000640000000003 */
[----:B01----:R-:W-:Y:S05]  /*2770*/  ENDCOLLECTIVE ;  /* 0x000000000000791b */ /* 0x003fea0003800000 */
.L_x_64:
[----:B------:R-:W-:Y:S05]  /*2780*/  BSYNC B0 ;  /* 0x0000000000007941 */ /* 0x000fea0003800000 */
.L_x_63:
[----:B------:R-:W-:Y:S01]  /*2790*/  MOV R5, RZ ;  /* 0x000000ff00057202 */ /* 0x000fe20000000f00 */
[----:B------:R-:W-:Y:S01]  /*27a0*/  IMAD.MOV.U32 R4, RZ, RZ, 0x10 ;  /* 0x00000010ff047424 */ /* 0x000fe200078e00ff */
[----:B------:R-:W-:Y:S01]  /*27b0*/  MOV R6, 0xffffffff ;  /* 0xffffffff00067802 */ /* 0x000fe20000000f00 */
[----:B------:R-:W-:Y:S02]  /*27c0*/  IMAD.MOV.U32 R3, RZ, RZ, 0x1f ;  /* 0x0000001fff037424 */ /* 0x000fe400078e00ff */
[----:B------:R-:W-:Y:S02]  /*27d0*/  IMAD.MOV.U32 R10, RZ, RZ, R7 ;  /* 0x000000ffff0a7224 */ /* 0x000fe400078e0007 */
[----:B------:R-:W-:-:S07]  /*27e0*/  IMAD.MOV.U32 R12, RZ, RZ, RZ ;  /* 0x000000ffff0c7224 */ /* 0x000fce00078e00ff */
[----:B------:R-:W-:Y:S05]  /*27f0*/  WARPSYNC.COLLECTIVE R6, `(.L_x_65) ;  /* 0x0000000006087348 */ /* 0x000fea0003c00000 */
[----:B------:R0:W1:Y:S02]  /*2800*/  SHFL.BFLY P0, R7, R5, R4, R3 ;  /* 0x0c00000405077389 */ /* 0x0000640000000003 */
[----:B01----:R-:W-:Y:S05]  /*2810*/  ENDCOLLECTIVE ;  /* 0x000000000000791b */ /* 0x003fea0003800000 */
.L_x_65:
[----:B------:R-:W-:Y:S01]  /*2820*/  MOV R9, R10 ;  /* 0x0000000a00097202 */ /* 0x000fe20000000f00 */
[----:B------:R-:W-:Y:S02]  /*2830*/  IMAD.MOV.U32 R4, RZ, RZ, 0x8 ;  /* 0x00000008ff047424 */ /* 0x000fe400078e00ff */
[----:B------:R-:W-:-:S06]  /*2840*/  IMAD.MOV.U32 R8, RZ, RZ, R7 ;  /* 0x000000ffff087224 */ /* 0x000fcc00078e0007 */
[----:B------:R-:W-:-:S10]  /*2850*/  DADD R8, R8, R12 ;  /* 0x0000000008087229 */ /* 0x000fd4000000000c */
[----:B------:R-:W-:-:S07]  /*2860*/  IMAD.MOV.U32 R5, RZ, RZ, R9 ;  /* 0x000000ffff057224 */ /* 0x000fce00078e0009 */
[----:B------:R-:W-:Y:S05]  /*2870*/  WARPSYNC.COLLECTIVE R6, `(.L_x_66) ;  /* 0x0000000006087348 */ /* 0x000fea0003c00000 */
[----:B------:R0:W1:Y:S02]  /*2880*/  SHFL.BFLY P0, R7, R5, R4, R3 ;  /* 0x0c00000405077389 */ /* 0x0000640000000003 */
[----:B01----:R-:W-:Y:S05]  /*2890*/  ENDCOLLECTIVE ;  /* 0x000000000000791b */ /* 0x003fea0003800000 */
.L_x_66:
[----:B------:R-:W-:Y:S01]  /*28a0*/  IMAD.MOV.U32 R5, RZ, RZ, R8 ;  /* 0x000000ffff057224 */ /* 0x000fe200078e0008 */
[----:B------:R-:W-:-:S07]  /*28b0*/  MOV R11, R7 ;  /* 0x00000007000b7202 */ /* 0x000fce0000000f00 */
[----:B------:R-:W-:Y:S05]  /*28c0*/  WARPSYNC.COLLECTIVE R6, `(.L_x_67) ;  /* 0x0000000006087348 */ /* 0x000fea0003c00000 */
[----:B------:R0:W1:Y:S02]  /*28d0*/  SHFL.BFLY P0, R7, R5, R4, R3 ;  /* 0x0c00000405077389 */ /* 0x0000640000000003 */
[----:B01----:R-:W-:Y:S05]  /*28e0*/  ENDCOLLECTIVE ;  /* 0x000000000000791b */ /* 0x003fea0003800000 */
.L_x_67:
[----:B------:R-:W-:Y:S02]  /*28f0*/  IMAD.MOV.U32 R4, RZ, RZ, 0x4 ;  /* 0x00000004ff047424 */ /* 0x000fe400078e00ff */
[----:B------:R-:W-:-:S06]  /*2900*/  IMAD.MOV.U32 R10, RZ, RZ, R7 ;  /* 0x000000ffff0a7224 */ /* 0x000fcc00078e0007 */
[----:B------:R-:W-:-:S10]  /*2910*/  DADD R10, R8, R10 ;  /* 0x00000000080a7229 */ /* 0x000fd4000000000a */
[----:B------:R-:W-:-:S07]  /*2920*/  MOV R5, R11 ;  /* 0x0000000b00057202 */ /* 0x000fce0000000f00 */
[----:B------:R-:W-:Y:S05]  /*2930*/  WARPSYNC.COLLECTIVE R6, `(.L_x_68) ;  /* 0x0000000006087348 */ /* 0x000fea0003c00000 */
[----:B------:R0:W1:Y:S02]  /*2940*/  SHFL.BFLY P0, R7, R5, R4, R3 ;  /* 0x0c00000405077389 */ /* 0x0000640000000003 */
[----:B01----:R-:W-:Y:S05]  /*2950*/  ENDCOLLECTIVE ;  /* 0x000000000000791b */ /* 0x003fea0003800000 */
.L_x_68:
[----:B------:R-:W-:Y:S01]  /*2960*/  MOV R5, R10 ;  /* 0x0000000a00057202 */ /* 0x000fe20000000f00 */
[----:B------:R-:W-:-:S07]  /*2970*/  IMAD.MOV.U32 R13, RZ, RZ, R7 ;  /* 0x000000ffff0d7224 */ /* 0x000fce00078e0007 */
[----:B------:R-:W-:Y:S05]  /*2980*/  WARPSYNC.COLLECTIVE R6, `(.L_x_69) ;  /* 0x0000000006087348 */ /* 0x000fea0003c00000 */
[----:B------:R0:W1:Y:S02]  /*2990*/  SHFL.BFLY P0, R7, R5, R4, R3 ;  /* 0x0c00000405077389 */ /* 0x0000640000000003 */
[----:B01----:R-:W-:Y:S05]  /*29a0*/  ENDCOLLECTIVE ;  /* 0x000000000000791b */ /* 0x003fea0003800000 */
.L_x_69:
[----:B------:R-:W-:Y:S01]  /*29b0*/  MOV R4, 0x2 ;  /* 0x0000000200047802 */ /* 0x000fe20000000f00 */
[----:B------:R-:W-:-:S06]  /*29c0*/  IMAD.MOV.U32 R12, RZ, RZ, R7 ;  /* 0x000000ffff0c7224 */ /* 0x000fcc00078e0007 */
[----:B------:R-:W-:-:S10]  /*29d0*/  DADD R12, R10, R12 ;  /* 0x000000000a0c7229 */ /* 0x000fd4000000000c */
[----:B------:R-:W-:-:S07]  /*29e0*/  IMAD.MOV.U32 R5, RZ, RZ, R13 ;  /* 0x000000ffff057224 */ /* 0x000fce00078e000d */
[----:B------:R-:W-:Y:S05]  /*29f0*/  WARPSYNC.COLLECTIVE R6, `(.L_x_70) ;  /* 0x0000000006087348 */ /* 0x000fea0003c00000 */
[----:B------:R0:W1:Y:S02]  /*2a00*/  SHFL.BFLY P0, R7, R5, R4, R3 ;  /* 0x0c00000405077389 */ /* 0x0000640000000003 */
[----:B01----:R-:W-:Y:S05]  /*2a10*/  ENDCOLLECTIVE ;  /* 0x000000000000791b */ /* 0x003fea0003800000 */
.L_x_70:
[----:B------:R-:W-:Y:S02]  /*2a20*/  IMAD.MOV.U32 R5, RZ, RZ, R12 ;  /* 0x000000ffff057224 */ /* 0x000fe400078e000c */
[----:B------:R-:W-:-:S07]  /*2a30*/  IMAD.MOV.U32 R15, RZ, RZ, R7 ;  /* 0x000000ffff0f7224 */ /* 0x000fce00078e0007 */
[----:B------:R-:W-:Y:S05]  /*2a40*/  WARPSYNC.COLLECTIVE R6, `(.L_x_71) ;  /* 0x0000000006087348 */ /* 0x000fea0003c00000 */
[----:B------:R0:W1:Y:S02]  /*2a50*/  SHFL.BFLY P0, R7, R5, R4, R3 ;  /* 0x0c00000405077389 */ /* 0x0000640000000003 */
[----:B01----:R-:W-:Y:S05]  /*2a60*/  ENDCOLLECTIVE ;  /* 0x000000000000791b */ /* 0x003fea0003800000 */
.L_x_71:
[----:B------:R-:W-:Y:S01]  /*2a70*/  IMAD.MOV.U32 R4, RZ, RZ, 0x1 ;  /* 0x00000001ff047424 */ /* 0x000fe200078e00ff */
[----:B------:R-:W-:-:S06]  /*2a80*/  MOV R14, R7 ;  /* 0x00000007000e7202 */ /* 0x000fcc0000000f00 */
[----:B------:R-:W-:-:S10]  /*2a90*/  DADD R14, R12, R14 ;  /* 0x000000000c0e7229 */ /* 0x000fd4000000000e */
[----:B------:R-:W-:-:S07]  /*2aa0*/  IMAD.MOV.U32 R5, RZ, RZ, R15 ;  /* 0x000000ffff057224 */ /* 0x000fce00078e000f */
[----:B------:R-:W-:Y:S05]  /*2ab0*/  WARPSYNC.COLLECTIVE R6, `(.L_x_72) ;  /* 0x0000000006087348 */ /* 0x000fea0003c00000 */
[----:B------:R0:W1:Y:S02]  /*2ac0*/  SHFL.BFLY P0, R7, R5, R4, R3 ;  /* 0x0c00000405077389 */ /* 0x0000640000000003 */
[----:B01----:R-:W-:Y:S05]  /*2ad0*/  ENDCOLLECTIVE ;  /* 0x000000000000791b */ /* 0x003fea0003800000 */
.L_x_72:
[----:B------:R-:W-:Y:S01]  /*2ae0*/  IMAD.MOV.U32 R5, RZ, RZ, R14 ;  /* 0x000000ffff057224 */ /* 0x000fe200078e000e */
[----:B------:R-:W-:-:S07]  /*2af0*/  MOV R8, R7 ;  /* 0x0000000700087202 */ /* 0x000fce0000000f00 */
[----:B------:R-:W-:Y:S05]  /*2b00*/  WARPSYNC.COLLECTIVE R6, `(.L_x_73) ;  /* 0x0000000006087348 */ /* 0x000fea0003c00000 */
[----:B------:R0:W1:Y:S02]  /*2b10*/  SHFL.BFLY P0, R7, R5, R4, R3 ;  /* 0x0c00000405077389 */ /* 0x0000640000000003 */
[----:B01----:R-:W-:Y:S05]  /*2b20*/  ENDCOLLECTIVE ;  /* 0x000000000000791b */ /* 0x003fea0003800000 */
.L_x_73:
[----:B------:R-:W-:Y:S05]  /*2b30*/  BRA `(.L_x_74) ;  /* 0xffffffdc00507947 */ /* 0x000fea000383ffff */
.L_x_13:
[----:B------:R-:W-:Y:S01]  /*2b40*/  BSSY B0, `(.L_x_75) ;  /* 0x0000006000007945 */ /* 0x000fe20003800000 */
[----:B------:R-:W-:Y:S01]  /*2b50*/  PLOP3.LUT P1, PT, P0, PT, PT, 0x8, 0x80 ;  /* 0x000000000080781c */ /* 0x000fe2000072e170 */
[----:B------:R-:W-:-:S12]  /*2b60*/  IMAD.MOV.U32 R6, RZ, RZ, -0x1 ;  /* 0xffffffffff067424 */ /* 0x000fd800078e00ff */
[----:B0-----:R-:W-:Y:S05]  /*2b70*/  WARPSYNC.COLLECTIVE R6, `(.L_x_76) ;  /* 0x0000000006087348 */ /* 0x001fea0003c00000 */
[----:B------:R-:W-:Y:S01]  /*2b80*/  VOTE.ANY P1, P1 ;  /* 0x0000000000ff7806 */ /* 0x000fe20000820100 */
[----:B0-----:R-:W-:-:S12]  /*2b90*/  ENDCOLLECTIVE ;  /* 0x000000000000791b */ /* 0x001fd80003800000 */
.L_x_76:
[----:B------:R-:W-:Y:S05]  /*2ba0*/  BSYNC B0 ;  /* 0x0000000000007941 */ /* 0x000fea0003800000 */
.L_x_75:
[----:B------:R-:W-:Y:S05]  /*2bb0*/  BRA `(.L_x_77) ;  /* 0xffffffdc009c7947 */ /* 0x000fea000383ffff */
.L_x_15:
[----:B------:R-:W-:Y:S01]  /*2bc0*/  HFMA2 R3, -RZ, RZ, 0, 1.847743988037109375e-06 ;  /* 0x0000001fff037431 */ /* 0x000fe200000001ff */
[----:B------:R-:W-:Y:S01]  /*2bd0*/  BSSY B0, `(.L_x_78) ;  /* 0x0000007000007945 */ /* 0x000fe20003800000 */
[----:B0-----:R-:W-:Y:S01]  /*2be0*/  MOV R5, R13 ;  /* 0x0000000d00057202 */ /* 0x001fe20000000f00 */
[----:B------:R-:W-:Y:S02]  /*2bf0*/  IMAD.MOV.U32 R4, RZ, RZ, 0x10 ;  /* 0x00000010ff047424 */ /* 0x000fe400078e00ff */
[----:B------:R-:W-:-:S07]  /*2c00*/  IMAD.MOV.U32 R6, RZ, RZ, -0x1 ;  /* 0xffffffffff067424 */ /* 0x000fce00078e00ff */
[----:B------:R-:W-:Y:S05]  /*2c10*/  WARPSYNC.COLLECTIVE R6, `(.L_x_79) ;  /* 0x0000000006087348 */ /* 0x000fea0003c00000 */
[----:B------:R0:W1:Y:S02]  /*2c20*/  SHFL.BFLY P0, R7, R5, R4, R3 ;  /* 0x0c00000405077389 */ /* 0x0000640000000003 */
[----:B01----:R-:W-:Y:S05]  /*2c30*/  ENDCOLLECTIVE ;  /* 0x000000000000791b */ /* 0x003fea0003800000 */
.L_x_79:
[----:B------:R-:W-:Y:S05]  /*2c40*/  BSYNC B0 ;  /* 0x0000000000007941 */ /* 0x000fea0003800000 */
.L_x_78:
[----:B------:R-:W-:Y:S02]  /*2c50*/  HFMA2 R4, -RZ, RZ, 0, 9.5367431640625e-07 ;  /* 0x00000010ff047431 */ /* 0x000fe400000001ff */
[----:B------:R-:W-:Y:S01]  /*2c60*/  IMAD.MOV.U32 R5, RZ, RZ, RZ ;  /* 0x000000ffff057224 */ /* 0x000fe200078e00ff */
[----:B------:R-:W-:Y:S01]  /*2c70*/  MOV R6, 0xffffffff ;  /* 0xffffffff00067802 */ /* 0x000fe20000000f00 */
[----:B------:R-:W-:Y:S01]  /*2c80*/  IMAD.MOV.U32 R3, RZ, RZ, 0x1f ;  /* 0x0000001fff037424 */ /* 0x000fe200078e00ff */
[----:B------:R-:W-:Y:S01]  /*2c90*/  MOV R10, R7 ;  /* 0x00000007000a7202 */ /* 0x000fe20000000f00 */
[----:B------:R-:W-:-:S07]  /*2ca0*/  IMAD.MOV.U32 R12, RZ, RZ, RZ ;  /* 0x000000ffff0c7224 */ /* 0x000fce00078e00ff */
[----:B------:R-:W-:Y:S05]  /*2cb0*/  WARPSYNC.COLLECTIVE R6, `(.L_x_80) ;  /* 0x0000000006087348 */ /* 0x000fea0003c00000 */
[----:B------:R0:W1:Y:S02]  /*2cc0*/  SHFL.BFLY P0, R7, R5, R4, R3 ;  /* 0x0c00000405077389 */ /* 0x0000640000000003 */
[----:B01----:R-:W-:Y:S05]  /*2cd0*/  ENDCOLLECTIVE ;  /* 0x000000000000791b */ /* 0x003fea0003800000 */
.L_x_80:
[----:B------:R-:W-:Y:S02]  /*2ce0*/  IMAD.MOV.U32 R9, RZ, RZ, R10 ;  /* 0x000000ffff097224 */ /* 0x000fe400078e000a */
[----:B------:R-:W-:Y:S01]  /*2cf0*/  IMAD.MOV.U32 R4, RZ, RZ, 0x8 ;  /* 0x00000008ff047424 */ /* 0x000fe200078e00ff */
[----:B------:R-:W-:-:S06]  /*2d00*/  MOV R8, R7 ;  /* 0x0000000700087202 */ /* 0x000fcc0000000f00 */
[----:B------:R-:W-:-:S10]  /*2d10*/  DADD R8, R8, R12 ;  /* 0x0000000008087229 */ /* 0x000fd4000000000c */
[----:B------:R-:W-:-:S07]  /*2d20*/  MOV R5, R9 ;  /* 0x0000000900057202 */ /* 0x000fce0000000f00 */
[----:B------:R-:W-:Y:S05]  /*2d30*/  WARPSYNC.COLLECTIVE R6, `(.L_x_81) ;  /* 0x0000000006087348 */ /* 0x000fea0003c00000 */
[----:B------:R0:W1:Y:S02]  /*2d40*/  SHFL.BFLY P0, R7, R5, R4, R3 ;  /* 0x0c00000405077389 */ /* 0x0000640000000003 */
[----:B01----:R-:W-:Y:S05]  /*2d50*/  ENDCOLLECTIVE ;  /* 0x000000000000791b */ /* 0x003fea0003800000 */
.L_x_81:
[----:B------:R-:W-:Y:S01]  /*2d60*/  IMAD.MOV.U32 R5, RZ, RZ, R8 ;  /* 0x000000ffff057224 */ /* 0x000fe200078e0008 */
[----:B------:R-:W-:-:S07]  /*2d70*/  MOV R11, R7 ;  /* 0x00000007000b7202 */ /* 0x000fce0000000f00 */
[----:B------:R-:W-:Y:S05]  /*2d80*/  WARPSYNC.COLLECTIVE R6, `(.L_x_82) ;  /* 0x0000000006087348 */ /* 0x000fea0003c00000 */
[----:B------:R0:W1:Y:S02]  /*2d90*/  SHFL.BFLY P0, R7, R5, R4, R3 ;  /* 0x0c00000405077389 */ /* 0x0000640000000003 */
[----:B01----:R-:W-:Y:S05]  /*2da0*/  ENDCOLLECTIVE ;  /* 0x000000000000791b */ /* 0x003fea0003800000 */
.L_x_82:
[----:B------:R-:W-:Y:S02]  /*2db0*/  MOV R4, 0x4 ;  /* 0x0000000400047802 */ /* 0x000fe40000000f00 */
[----:B------:R-:W-:-:S06]  /*2dc0*/  MOV R10, R7 ;  /* 0x00000007000a7202 */ /* 0x000fcc0000000f00 */
[----:B------:R-:W-:-:S10]  /*2dd0*/  DADD R10, R8, R10 ;  /* 0x00000000080a7229 */ /* 0x000fd4000000000a */
[----:B------:R-:W-:-:S07]  /*2de0*/  IMAD.MOV.U32 R5, RZ, RZ, R11 ;  /* 0x000000ffff057224 */ /* 0x000fce00078e000b */
[----:B------:R-:W-:Y:S05]  /*2df0*/  WARPSYNC.COLLECTIVE R6, `(.L_x_83) ;  /* 0x0000000006087348 */ /* 0x000fea0003c00000 */
[----:B------:R0:W1:Y:S02]  /*2e00*/  SHFL.BFLY P0, R7, R5, R4, R3 ;  /* 0x0c00000405077389 */ /* 0x0000640000000003 */
[----:B01----:R-:W-:Y:S05]  /*2e10*/  ENDCOLLECTIVE ;  /* 0x000000000000791b */ /* 0x003fea0003800000 */
.L_x_83:
[----:B------:R-:W-:Y:S01]  /*2e20*/  MOV R5, R10 ;  /* 0x0000000a00057202 */ /* 0x000fe20000000f00 */
[----:B------:R-:W-:-:S07]  /*2e30*/  IMAD.MOV.U32 R13, RZ, RZ, R7 ;  /* 0x000000ffff0d7224 */ /* 0x000fce00078e0007 */
[----:B------:R-:W-:Y:S05]  /*2e40*/  WARPSYNC.COLLECTIVE R6, `(.L_x_84) ;  /* 0x0000000006087348 */ /* 0x000fea0003c00000 */
[----:B------:R0:W1:Y:S02]  /*2e50*/  SHFL.BFLY P0, R7, R5, R4, R3 ;  /* 0x0c00000405077389 */ /* 0x0000640000000003 */
[----:B01----:R-:W-:Y:S05]  /*2e60*/  ENDCOLLECTIVE ;  /* 0x000000000000791b */ /* 0x003fea0003800000 */
.L_x_84:
[----:B------:R-:W-:Y:S02]  /*2e70*/  IMAD.MOV.U32 R4, RZ, RZ, 0x2 ;  /* 0x00000002ff047424 */ /* 0x000fe400078e00ff */
[----:B------:R-:W-:-:S06]  /*2e80*/  IMAD.MOV.U32 R12, RZ, RZ, R7 ;  /* 0x000000ffff0c7224 */ /* 0x000fcc00078e0007 */
[----:B------:R-:W-:-:S10]  /*2e90*/  DADD R12, R10, R12 ;  /* 0x000000000a0c7229 */ /* 0x000fd4000000000c */
[----:B------:R-:W-:-:S07]  /*2ea0*/  MOV R5, R13 ;  /* 0x0000000d00057202 */ /* 0x000fce0000000f00 */
[----:B------:R-:W-:Y:S05]  /*2eb0*/  WARPSYNC.COLLECTIVE R6, `(.L_x_85) ;  /* 0x0000000006087348 */ /* 0x000fea0003c00000 */
[----:B------:R0:W1:Y:S02]  /*2ec0*/  SHFL.BFLY P0, R7, R5, R4, R3 ;  /* 0x0c00000405077389 */ /* 0x0000640000000003 */
[----:B01----:R-:W-:Y:S05]  /*2ed0*/  ENDCOLLECTIVE ;  /* 0x000000000000791b */ /* 0x003fea0003800000 */
.L_x_85:
[----:B------:R-:W-:Y:S01]  /*2ee0*/  IMAD.MOV.U32 R5, RZ, RZ, R12 ;  /* 0x000000ffff057224 */ /* 0x000fe200078e000c */
[----:B------:R-:W-:-:S07]  /*2ef0*/  MOV R15, R7 ;  /* 0x00000007000f7202 */ /* 0x000fce0000000f00 */
[----:B------:R-:W-:Y:S05]  /*2f00*/  WARPSYNC.COLLECTIVE R6, `(.L_x_86) ;  /* 0x0000000006087348 */ /* 0x000fea0003c00000 */
[----:B------:R0:W1:Y:S02]  /*2f10*/  SHFL.BFLY P0, R7, R5, R4, R3 ;  /* 0x0c00000405077389 */ /* 0x0000640000000003 */
[----:B01----:R-:W-:Y:S05]  /*2f20*/  ENDCOLLECTIVE ;  /* 0x000000000000791b */ /* 0x003fea0003800000 */
.L_x_86:
[----:B------:R-:W-:Y:S02]  /*2f30*/  MOV R4, 0x1 ;  /* 0x0000000100047802 */ /* 0x000fe40000000f00 */
[----:B------:R-:W-:-:S06]  /*2f40*/  MOV R14, R7 ;  /* 0x00000007000e7202 */ /* 0x000fcc0000000f00 */
[----:B------:R-:W-:-:S10]  /*2f50*/  DADD R14, R12, R14 ;  /* 0x000000000c0e7229 */ /* 0x000fd4000000000e */
[----:B------:R-:W-:-:S07]  /*2f60*/  IMAD.MOV.U32 R5, RZ, RZ, R15 ;  /* 0x000000ffff057224 */ /* 0x000fce00078e000f */
[----:B------:R-:W-:Y:S05]  /*2f70*/  WARPSYNC.COLLECTIVE R6, `(.L_x_87) ;  /* 0x0000000006087348 */ /* 0x000fea0003c00000 */
[----:B------:R0:W1:Y:S02]  /*2f80*/  SHFL.BFLY P0, R7, R5, R4, R3 ;  /* 0x0c00000405077389 */ /* 0x0000640000000003 */
[----:B01----:R-:W-:Y:S05]  /*2f90*/  ENDCOLLECTIVE ;  /* 0x000000000000791b */ /* 0x003fea0003800000 */
.L_x_87:
[----:B------:R-:W-:Y:S01]  /*2fa0*/  MOV R5, R14 ;  /* 0x0000000e00057202 */ /* 0x000fe20000000f00 */
[----:B------:R-:W-:-:S07]  /*2fb0*/  IMAD.MOV.U32 R8, RZ, RZ, R7 ;  /* 0x000000ffff087224 */ /* 0x000fce00078e0007 */
[----:B------:R-:W-:Y:S05]  /*2fc0*/  WARPSYNC.COLLECTIVE R6, `(.L_x_88) ;  /* 0x0000000006087348 */ /* 0x000fea0003c00000 */
[----:B------:R0:W1:Y:S02]  /*2fd0*/  SHFL.BFLY P0, R7, R5, R4, R3 ;  /* 0x0c00000405077389 */ /* 0x0000640000000003 */
[----:B01----:R-:W-:Y:S05]  /*2fe0*/  ENDCOLLECTIVE ;  /* 0x000000000000791b */ /* 0x003fea0003800000 */
.L_x_88:
[----:B------:R-:W-:Y:S05]  /*2ff0*/  BRA `(.L_x_89) ;  /* 0xffffffd800fc7947 */ /* 0x000fea000383ffff */
.L_x_18:
[----:B------:R-:W-:Y:S01]  /*3000*/  BSSY B0, `(.L_x_90) ;  /* 0x0000006000007945 */ /* 0x000fe20003800000 */
[----:B------:R-:W-:Y:S01]  /*3010*/  PLOP3.LUT P1, PT, P0, PT, PT, 0x8, 0x80 ;  /* 0x000000000080781c */ /* 0x000fe2000072e170 */
[----:B------:R-:W-:-:S12]  /*3020*/  IMAD.MOV.U32 R6, RZ, RZ, -0x1 ;  /* 0xffffffffff067424 */ /* 0x000fd800078e00ff */
[----:B0-----:R-:W-:Y:S05]  /*3030*/  WARPSYNC.COLLECTIVE R6, `(.L_x_91) ;  /* 0x0000000006087348 */ /* 0x001fea0003c00000 */
[----:B------:R-:W-:Y:S01]  /*3040*/  VOTE.ANY P1, P1 ;  /* 0x0000000000ff7806 */ /* 0x000fe20000820100 */
[----:B0-----:R-:W-:-:S12]  /*3050*/  ENDCOLLECTIVE ;  /* 0x000000000000791b */ /* 0x001fd80003800000 */
.L_x_91:
[----:B------:R-:W-:Y:S05]  /*3060*/  BSYNC B0 ;  /* 0x0000000000007941 */ /* 0x000fea0003800000 */
.L_x_90:
[----:B------:R-:W-:Y:S05]  /*3070*/  BRA `(.L_x_92) ;  /* 0xffffffdc00487947 */ /* 0x000fea000383ffff */
.L_x_20:
        /* <DEDUP_REMOVED lines=8> */
.L_x_94:
[----:B------:R-:W-:Y:S05]  /*3100*/  BSYNC B0 ;  /* 0x0000000000007941 */ /* 0x000fea0003800000 */
.L_x_93:
        /* <DEDUP_REMOVED lines=9> */
.L_x_95:
        /* <DEDUP_REMOVED lines=8> */
.L_x_96:
[----:B------:R-:W-:Y:S01]  /*3220*/  IMAD.MOV.U32 R5, RZ, RZ, R8 ;  /* 0x000000ffff057224 */ /* 0x000fe200078e0008 */
[----:B------:R-:W-:-:S07]  /*3230*/  MOV R11, R7 ;  /* 0x00000007000b7202 */ /* 0x000fce0000000f00 */
[----:B------:R-:W-:Y:S05]  /*3240*/  WARPSYNC.COLLECTIVE R6, `(.L_x_97) ;  /* 0x0000000006087348 */ /* 0x000fea0003c00000 */
[----:B------:R0:W1:Y:S02]  /*3250*/  SHFL.BFLY P0, R7, R5, R4, R3 ;  /* 0x0c00000405077389 */ /* 0x0000640000000003 */
[----:B01----:R-:W-:Y:S05]  /*3260*/  ENDCOLLECTIVE ;  /* 0x000000000000791b */ /* 0x003fea0003800000 */
.L_x_97:
[----:B------:R-:W-:Y:S02]  /*3270*/  MOV R4, 0x4 ;  /* 0x0000000400047802 */ /* 0x000fe40000000f00 */
[----:B------:R-:W-:-:S06]  /*3280*/  MOV R10, R7 ;  /* 0x00000007000a7202 */ /* 0x000fcc0000000f00 */
[----:B------:R-:W-:-:S10]  /*3290*/  DADD R10, R8, R10 ;  /* 0x00000000080a7229 */ /* 0x000fd4000000000a */
[----:B------:R-:W-:-:S07]  /*32a0*/  IMAD.MOV.U32 R5, RZ, RZ, R11 ;  /* 0x000000ffff057224 */ /* 0x000fce00078e000b */
[----:B------:R-:W-:Y:S05]  /*32b0*/  WARPSYNC.COLLECTIVE R6, `(.L_x_98) ;  /* 0x0000000006087348 */ /* 0x000fea0003c00000 */
[----:B------:R0:W1:Y:S02]  /*32c0*/  SHFL.BFLY P0, R7, R5, R4, R3 ;  /* 0x0c00000405077389 */ /* 0x0000640000000003 */
[----:B01----:R-:W-:Y:S05]  /*32d0*/  ENDCOLLECTIVE ;  /* 0x000000000000791b */ /* 0x003fea0003800000 */
.L_x_98:
[----:B------:R-:W-:Y:S01]  /*32e0*/  MOV R5, R10 ;  /* 0x0000000a00057202 */ /* 0x000fe20000000f00 */
[----:B------:R-:W-:-:S07]  /*32f0*/  IMAD.MOV.U32 R13, RZ, RZ, R7 ;  /* 0x000000ffff0d7224 */ /* 0x000fce00078e0007 */
[----:B------:R-:W-:Y:S05]  /*3300*/  WARPSYNC.COLLECTIVE R6, `(.L_x_99) ;  /* 0x0000000006087348 */ /* 0x000fea0003c00000 */
[----:B------:R0:W1:Y:S02]  /*3310*/  SHFL.BFLY P0, R7, R5, R4, R3 ;  /* 0x0c00000405077389 */ /* 0x0000640000000003 */
[----:B01----:R-:W-:Y:S05]  /*3320*/  ENDCOLLECTIVE ;  /* 0x000000000000791b */ /* 0x003fea0003800000 */
.L_x_99:
[----:B------:R-:W-:Y:S02]  /*3330*/  IMAD.MOV.U32 R4, RZ, RZ, 0x2 ;  /* 0x00000002ff047424 */ /* 0x000fe400078e00ff */
[----:B------:R-:W-:-:S06]  /*3340*/  IMAD.MOV.U32 R12, RZ, RZ, R7 ;  /* 0x000000ffff0c7224 */ /* 0x000fcc00078e0007 */
[----:B------:R-:W-:-:S10]  /*3350*/  DADD R12, R10, R12 ;  /* 0x000000000a0c7229 */ /* 0x000fd4000000000c */
[----:B------:R-:W-:-:S07]  /*3360*/  MOV R5, R13 ;  /* 0x0000000d00057202 */ /* 0x000fce0000000f00 */
[----:B------:R-:W-:Y:S05]  /*3370*/  WARPSYNC.COLLECTIVE R6, `(.L_x_100) ;  /* 0x0000000006087348 */ /* 0x000fea0003c00000 */
[----:B------:R0:W1:Y:S02]  /*3380*/  SHFL.BFLY P0, R7, R5, R4, R3 ;  /* 0x0c00000405077389 */ /* 0x0000640000000003 */
[----:B01----:R-:W-:Y:S05]  /*3390*/  ENDCOLLECTIVE ;  /* 0x000000000000791b */ /* 0x003fea0003800000 */
.L_x_100:
[----:B------:R-:W-:Y:S01]  /*33a0*/  IMAD.MOV.U32 R5, RZ, RZ, R12 ;  /* 0x000000ffff057224 */ /* 0x000fe200078e000c */
[----:B------:R-:W-:-:S07]  /*33b0*/  MOV R15, R7 ;  /* 0x00000007000f7202 */ /* 0x000fce0000000f00 */
[----:B------:R-:W-:Y:S05]  /*33c0*/  WARPSYNC.COLLECTIVE R6, `(.L_x_101) ;  /* 0x0000000006087348 */ /* 0x000fea0003c00000 */
[----:B------:R0:W1:Y:S02]  /*33d0*/  SHFL.BFLY P0, R7, R5, R4, R3 ;  /* 0x0c00000405077389 */ /* 0x0000640000000003 */
[----:B01----:R-:W-:Y:S05]  /*33e0*/  ENDCOLLECTIVE ;  /* 0x000000000000791b */ /* 0x003fea0003800000 */
.L_x_101:
[----:B------:R-:W-:Y:S02]  /*33f0*/  MOV R4, 0x1 ;  /* 0x0000000100047802 */ /* 0x000fe40000000f00 */
[----:B------:R-:W-:-:S06]  /*3400*/  MOV R14, R7 ;  /* 0x00000007000e7202 */ /* 0x000fcc0000000f00 */
[----:B------:R-:W-:-:S10]  /*3410*/  DADD R14, R12, R14 ;  /* 0x000000000c0e7229 */ /* 0x000fd4000000000e */
[----:B------:R-:W-:-:S07]  /*3420*/  IMAD.MOV.U32 R5, RZ, RZ, R15 ;  /* 0x000000ffff057224 */ /* 0x000fce00078e000f */
[----:B------:R-:W-:Y:S05]  /*3430*/  WARPSYNC.COLLECTIVE R6, `(.L_x_102) ;  /* 0x0000000006087348 */ /* 0x000fea0003c00000 */
[----:B------:R0:W1:Y:S02]  /*3440*/  SHFL.BFLY P0, R7, R5, R4, R3 ;  /* 0x0c00000405077389 */ /* 0x0000640000000003 */
[----:B01----:R-:W-:Y:S05]  /*3450*/  ENDCOLLECTIVE ;  /* 0x000000000000791b */ /* 0x003fea0003800000 */
.L_x_102:
[----:B------:R-:W-:Y:S01]  /*3460*/  MOV R5, R14 ;  /* 0x0000000e00057202 */ /* 0x000fe20000000f00 */
[----:B------:R-:W-:-:S07]  /*3470*/  IMAD.MOV.U32 R8, RZ, RZ, R7 ;  /* 0x000000ffff087224 */ /* 0x000fce00078e0007 */
[----:B------:R-:W-:Y:S05]  /*3480*/  WARPSYNC.COLLECTIVE R6, `(.L_x_103) ;  /* 0x0000000006087348 */ /* 0x000fea0003c00000 */
[----:B------:R0:W1:Y:S02]  /*3490*/  SHFL.BFLY P0, R7, R5, R4, R3 ;  /* 0x0c00000405077389 */ /* 0x0000640000000003 */
[----:B01----:R-:W-:Y:S05]  /*34a0*/  ENDCOLLECTIVE ;  /* 0x000000000000791b */ /* 0x003fea0003800000 */
.L_x_103:
[----:B------:R-:W-:Y:S05]  /*34b0*/  BRA `(.L_x_104) ;  /* 0xffffffd800a87947 */ /* 0x000fea000383ffff */
.L_x_23:
[----:B------:R-:W-:Y:S01]  /*34c0*/  BSSY B0, `(.L_x_105) ;  /* 0x0000006000007945 */ /* 0x000fe20003800000 */
[----:B------:R-:W-:Y:S01]  /*34d0*/  PLOP3.LUT P1, PT, P0, PT, PT, 0x8, 0x80 ;  /* 0x000000000080781c */ /* 0x000fe2000072e170 */
[----:B------:R-:W-:-:S12]  /*34e0*/  IMAD.MOV.U32 R6, RZ, RZ, -0x1 ;  /* 0xffffffffff067424 */ /* 0x000fd800078e00ff */
[----:B0-----:R-:W-:Y:S05]  /*34f0*/  WARPSYNC.COLLECTIVE R6, `(.L_x_106) ;  /* 0x0000000006087348 */ /* 0x001fea0003c00000 */
[----:B------:R-:W-:Y:S01]  /*3500*/  VOTE.ANY P1, P1 ;  /* 0x0000000000ff7806 */ /* 0x000fe20000820100 */
[----:B0-----:R-:W-:-:S12]  /*3510*/  ENDCOLLECTIVE ;  /* 0x000000000000791b */ /* 0x001fd80003800000 */
.L_x_106:
[----:B------:R-:W-:Y:S05]  /*3520*/  BSYNC B0 ;  /* 0x0000000000007941 */ /* 0x000fea0003800000 */
.L_x_105:
[----:B------:R-:W-:Y:S05]  /*3530*/  BRA `(.L_x_107) ;  /* 0xffffffd800f47947 */ /* 0x000fea000383ffff */
.L_x_25:
        /* <DEDUP_REMOVED lines=8> */
.L_x_109:
[----:B------:R-:W-:Y:S05]  /*35c0*/  BSYNC B0 ;  /* 0x0000000000007941 */ /* 0x000fea0003800000 */
.L_x_108:
        /* <DEDUP_REMOVED lines=9> */
.L_x_110:
        /* <DEDUP_REMOVED lines=8> */
.L_x_111:
[----:B------:R-:W-:Y:S01]  /*36e0*/  IMAD.MOV.U32 R5, RZ, RZ, R8 ;  /* 0x000000ffff057224 */ /* 0x000fe200078e0008 */
[----:B------:R-:W-:-:S07]  /*36f0*/  MOV R11, R7 ;  /* 0x00000007000b7202 */ /* 0x000fce0000000f00 */
[----:B------:R-:W-:Y:S05]  /*3700*/  WARPSYNC.COLLECTIVE R6, `(.L_x_112) ;  /* 0x0000000006087348 */ /* 0x000fea0003c00000 */
[----:B------:R0:W1:Y:S02]  /*3710*/  SHFL.BFLY P0, R7, R5, R4, R3 ;  /* 0x0c00000405077389 */ /* 0x0000640000000003 */
[----:B01----:R-:W-:Y:S05]  /*3720*/  ENDCOLLECTIVE ;  /* 0x000000000000791b */ /* 0x003fea0003800000 */
.L_x_112:
[----:B------:R-:W-:Y:S02]  /*3730*/  MOV R4, 0x4 ;  /* 0x0000000400047802 */ /* 0x000fe40000000f00 */
[----:B------:R-:W-:-:S06]  /*3740*/  MOV R10, R7 ;  /* 0x00000007000a7202 */ /* 0x000fcc0000000f00 */
[----:B------:R-:W-:-:S10]  /*3750*/  DADD R10, R8, R10 ;  /* 0x00000000080a7229 */ /* 0x000fd4000000000a */
[----:B------:R-:W-:-:S07]  /*3760*/  IMAD.MOV.U32 R5, RZ, RZ, R11 ;  /* 0x000000ffff057224 */ /* 0x000fce00078e000b */
[----:B------:R-:W-:Y:S05]  /*3770*/  WARPSYNC.COLLECTIVE R6, `(.L_x_113) ;  /* 0x0000000006087348 */ /* 0x000fea0003c00000 */
[----:B------:R0:W1:Y:S02]  /*3780*/  SHFL.BFLY P0, R7, R5, R4, R3 ;  /* 0x0c00000405077389 */ /* 0x0000640000000003 */
[----:B01----:R-:W-:Y:S05]  /*3790*/  ENDCOLLECTIVE ;  /* 0x000000000000791b */ /* 0x003fea0003800000 */
.L_x_113:
[----:B------:R-:W-:Y:S01]  /*37a0*/  MOV R5, R10 ;  /* 0x0000000a00057202 */ /* 0x000fe20000000f00 */
[----:B------:R-:W-:-:S07]  /*37b0*/  IMAD.MOV.U32 R13, RZ, RZ, R7 ;  /* 0x000000ffff0d7224 */ /* 0x000fce00078e0007 */
[----:B------:R-:W-:Y:S05]  /*37c0*/  WARPSYNC.COLLECTIVE R6, `(.L_x_114) ;  /* 0x0000000006087348 */ /* 0x000fea0003c00000 */
[----:B------:R0:W1:Y:S02]  /*37d0*/  SHFL.BFLY P0, R7, R5, R4, R3 ;  /* 0x0c00000405077389 */ /* 0x0000640000000003 */
[----:B01----:R-:W-:Y:S05]  /*37e0*/  ENDCOLLECTIVE ;  /* 0x000000000000791b */ /* 0x003fea0003800000 */
.L_x_114:
[----:B------:R-:W-:Y:S02]  /*37f0*/  IMAD.MOV.U32 R4, RZ, RZ, 0x2 ;  /* 0x00000002ff047424 */ /* 0x000fe400078e00ff */
[----:B------:R-:W-:-:S06]  /*3800*/  IMAD.MOV.U32 R12, RZ, RZ, R7 ;  /* 0x000000ffff0c7224 */ /* 0x000fcc00078e0007 */
[----:B------:R-:W-:-:S10]  /*3810*/  DADD R12, R10, R12 ;  /* 0x000000000a0c7229 */ /* 0x000fd4000000000c */
[----:B------:R-:W-:-:S07]  /*3820*/  MOV R5, R13 ;  /* 0x0000000d00057202 */ /* 0x000fce0000000f00 */
[----:B------:R-:W-:Y:S05]  /*3830*/  WARPSYNC.COLLECTIVE R6, `(.L_x_115) ;  /* 0x0000000006087348 */ /* 0x000fea0003c00000 */
[----:B------:R0:W1:Y:S02]  /*3840*/  SHFL.BFLY P0, R7, R5, R4, R3 ;  /* 0x0c00000405077389 */ /* 0x0000640000000003 */
[----:B01----:R-:W-:Y:S05]  /*3850*/  ENDCOLLECTIVE ;  /* 0x000000000000791b */ /* 0x003fea0003800000 */
.L_x_115:
[----:B------:R-:W-:Y:S01]  /*3860*/  IMAD.MOV.U32 R5, RZ, RZ, R12 ;  /* 0x000000ffff057224 */ /* 0x000fe200078e000c */
[----:B------:R-:W-:-:S07]  /*3870*/  MOV R15, R7 ;  /* 0x00000007000f7202 */ /* 0x000fce0000000f00 */
[----:B------:R-:W-:Y:S05]  /*3880*/  WARPSYNC.COLLECTIVE R6, `(.L_x_116) ;  /* 0x0000000006087348 */ /* 0x000fea0003c00000 */
[----:B------:R0:W1:Y:S02]  /*3890*/  SHFL.BFLY P0, R7, R5, R4, R3 ;  /* 0x0c00000405077389 */ /* 0x0000640000000003 */
[----:B01----:R-:W-:Y:S05]  /*38a0*/  ENDCOLLECTIVE ;  /* 0x000000000000791b */ /* 0x003fea0003800000 */
.L_x_116:
[----:B------:R-:W-:Y:S02]  /*38b0*/  MOV R4, 0x1 ;  /* 0x0000000100047802 */ /* 0x000fe40000000f00 */
[----:B------:R-:W-:-:S06]  /*38c0*/  MOV R14, R7 ;  /* 0x00000007000e7202 */ /* 0x000fcc0000000f00 */
[----:B------:R-:W-:-:S10]  /*38d0*/  DADD R14, R12, R14 ;  /* 0x000000000c0e7229 */ /* 0x000fd4000000000e */
[----:B------:R-:W-:-:S07]  /*38e0*/  IMAD.MOV.U32 R5, RZ, RZ, R15 ;  /* 0x000000ffff057224 */ /* 0x000fce00078e000f */
[----:B------:R-:W-:Y:S05]  /*38f0*/  WARPSYNC.COLLECTIVE R6, `(.L_x_117) ;  /* 0x0000000006087348 */ /* 0x000fea0003c00000 */
[----:B------:R0:W1:Y:S02]  /*3900*/  SHFL.BFLY P0, R7, R5, R4, R3 ;  /* 0x0c00000405077389 */ /* 0x0000640000000003 */
[----:B01----:R-:W-:Y:S05]  /*3910*/  ENDCOLLECTIVE ;  /* 0x000000000000791b */ /* 0x003fea0003800000 */
.L_x_117:
[----:B------:R-:W-:Y:S01]  /*3920*/  MOV R5, R14 ;  /* 0x0000000e00057202 */ /* 0x000fe20000000f00 */
[----:B------:R-:W-:-:S07]  /*3930*/  IMAD.MOV.U32 R8, RZ, RZ, R7 ;  /* 0x000000ffff087224 */ /* 0x000fce00078e0007 */
[----:B------:R-:W-:Y:S05]  /*3940*/  WARPSYNC.COLLECTIVE R6, `(.L_x_118) ;  /* 0x0000000006087348 */ /* 0x000fea0003c00000 */
[----:B------:R0:W1:Y:S02]  /*3950*/  SHFL.BFLY P0, R7, R5, R4, R3 ;  /* 0x0c00000405077389 */ /* 0x0000640000000003 */
[----:B01----:R-:W-:Y:S05]  /*3960*/  ENDCOLLECTIVE ;  /* 0x000000000000791b */ /* 0x003fea0003800000 */
.L_x_118:
[----:B------:R-:W-:Y:S05]  /*3970*/  BRA `(.L_x_119) ;  /* 0xffffffd800547947 */ /* 0x000fea000383ffff */
.L_x_28:
[----:B------:R-:W-:Y:S01]  /*3980*/  BSSY B0, `(.L_x_120) ;  /* 0x0000006000007945 */ /* 0x000fe20003800000 */
[----:B------:R-:W-:Y:S01]  /*3990*/  PLOP3.LUT P1, PT, P0, PT, PT, 0x8, 0x80 ;  /* 0x000000000080781c */ /* 0x000fe2000072e170 */
[----:B------:R-:W-:-:S12]  /*39a0*/  IMAD.MOV.U32 R6, RZ, RZ, -0x1 ;  /* 0xffffffffff067424 */ /* 0x000fd800078e00ff */
[----:B0-----:R-:W-:Y:S05]  /*39b0*/  WARPSYNC.COLLECTIVE R6, `(.L_x_121) ;  /* 0x0000000006087348 */ /* 0x001fea0003c00000 */
[----:B------:R-:W-:Y:S01]  /*39c0*/  VOTE.ANY P1, P1 ;  /* 0x0000000000ff7806 */ /* 0x000fe20000820100 */
[----:B0-----:R-:W-:-:S12]  /*39d0*/  ENDCOLLECTIVE ;  /* 0x000000000000791b */ /* 0x001fd80003800000 */
.L_x_121:
[----:B------:R-:W-:Y:S05]  /*39e0*/  BSYNC B0 ;  /* 0x0000000000007941 */ /* 0x000fea0003800000 */
.L_x_120:
[----:B------:R-:W-:Y:S05]  /*39f0*/  BRA `(.L_x_122) ;  /* 0xffffffd800a07947 */ /* 0x000fea000383ffff */
.L_x_30:
        /* <DEDUP_REMOVED lines=8> */
.L_x_124:
[----:B------:R-:W-:Y:S05]  /*3a80*/  BSYNC B0 ;  /* 0x0000000000007941 */ /* 0x000fea0003800000 */
.L_x_123:
        /* <DEDUP_REMOVED lines=9> */
.L_x_125:
        /* <DEDUP_REMOVED lines=8> */
.L_x_126:
[----:B------:R-:W-:Y:S01]  /*3ba0*/  IMAD.MOV.U32 R5, RZ, RZ, R8 ;  /* 0x000000ffff057224 */ /* 0x000fe200078e0008 */
[----:B------:R-:W-:-:S07]  /*3bb0*/  MOV R11, R7 ;  /* 0x00000007000b7202 */ /* 0x000fce0000000f00 */
[----:B------:R-:W-:Y:S05]  /*3bc0*/  WARPSYNC.COLLECTIVE R6, `(.L_x_127) ;  /* 0x0000000006087348 */ /* 0x000fea0003c00000 */
[----:B------:R0:W1:Y:S02]  /*3bd0*/  SHFL.BFLY P0, R7, R5, R4, R3 ;  /* 0x0c00000405077389 */ /* 0x0000640000000003 */
[----:B01----:R-:W-:Y:S05]  /*3be0*/  ENDCOLLECTIVE ;  /* 0x000000000000791b */ /* 0x003fea0003800000 */
.L_x_127:
[----:B------:R-:W-:Y:S02]  /*3bf0*/  MOV R4, 0x4 ;  /* 0x0000000400047802 */ /* 0x000fe40000000f00 */
[----:B------:R-:W-:-:S06]  /*3c00*/  MOV R10, R7 ;  /* 0x00000007000a7202 */ /* 0x000fcc0000000f00 */
[----:B------:R-:W-:-:S10]  /*3c10*/  DADD R10, R8, R10 ;  /* 0x00000000080a7229 */ /* 0x000fd4000000000a */
[----:B------:R-:W-:-:S07]  /*3c20*/  IMAD.MOV.U32 R5, RZ, RZ, R11 ;  /* 0x000000ffff057224 */ /* 0x000fce00078e000b */
[----:B------:R-:W-:Y:S05]  /*3c30*/  WARPSYNC.COLLECTIVE R6, `(.L_x_128) ;  /* 0x0000000006087348 */ /* 0x000fea0003c00000 */
[----:B------:R0:W1:Y:S02]  /*3c40*/  SHFL.BFLY P0, R7, R5, R4, R3 ;  /* 0x0c00000405077389 */ /* 0x0000640000000003 */
[----:B01----:R-:W-:Y:S05]  /*3c50*/  ENDCOLLECTIVE ;  /* 0x000000000000791b */ /* 0x003fea0003800000 */
.L_x_128:
[----:B------:R-:W-:Y:S01]  /*3c60*/  MOV R5, R10 ;  /* 0x0000000a00057202 */ /* 0x000fe20000000f00 */
[----:B------:R-:W-:-:S07]  /*3c70*/  IMAD.MOV.U32 R13, RZ, RZ, R7 ;  /* 0x000000ffff0d7224 */ /* 0x000fce00078e0007 */
[----:B------:R-:W-:Y:S05]  /*3c80*/  WARPSYNC.COLLECTIVE R6, `(.L_x_129) ;  /* 0x0000000006087348 */ /* 0x000fea0003c00000 */
[----:B------:R0:W1:Y:S02]  /*3c90*/  SHFL.BFLY P0, R7, R5, R4, R3 ;  /* 0x0c00000405077389 */ /* 0x0000640000000003 */
[----:B01----:R-:W-:Y:S05]  /*3ca0*/  ENDCOLLECTIVE ;  /* 0x000000000000791b */ /* 0x003fea0003800000 */
.L_x_129:
[----:B------:R-:W-:Y:S02]  /*3cb0*/  IMAD.MOV.U32 R4, RZ, RZ, 0x2 ;  /* 0x00000002ff047424 */ /* 0x000fe400078e00ff */
[----:B------:R-:W-:-:S06]  /*3cc0*/  IMAD.MOV.U32 R12, RZ, RZ, R7 ;  /* 0x000000ffff0c7224 */ /* 0x000fcc00078e0007 */
[----:B------:R-:W-:-:S10]  /*3cd0*/  DADD R12, R10, R12 ;  /* 0x000000000a0c7229 */ /* 0x000fd4000000000c */
[----:B------:R-:W-:-:S07]  /*3ce0*/  MOV R5, R13 ;  /* 0x0000000d00057202 */ /* 0x000fce0000000f00 */
[----:B------:R-:W-:Y:S05]  /*3cf0*/  WARPSYNC.COLLECTIVE R6, `(.L_x_130) ;  /* 0x0000000006087348 */ /* 0x000fea0003c00000 */
[----:B------:R0:W1:Y:S02]  /*3d00*/  SHFL.BFLY P0, R7, R5, R4, R3 ;  /* 0x0c00000405077389 */ /* 0x0000640000000003 */
[----:B01----:R-:W-:Y:S05]  /*3d10*/  ENDCOLLECTIVE ;  /* 0x000000000000791b */ /* 0x003fea0003800000 */
.L_x_130:
[----:B------:R-:W-:Y:S01]  /*3d20*/  IMAD.MOV.U32 R5, RZ, RZ, R12 ;  /* 0x000000ffff057224 */ /* 0x000fe200078e000c */
[----:B------:R-:W-:-:S07]  /*3d30*/  MOV R15, R7 ;  /* 0x00000007000f7202 */ /* 0x000fce0000000f00 */
[----:B------:R-:W-:Y:S05]  /*3d40*/  WARPSYNC.COLLECTIVE R6, `(.L_x_131) ;  /* 0x0000000006087348 */ /* 0x000fea0003c00000 */
[----:B------:R0:W1:Y:S02]  /*3d50*/  SHFL.BFLY P0, R7, R5, R4, R3 ;  /* 0x0c00000405077389 */ /* 0x0000640000000003 */
[----:B01----:R-:W-:Y:S05]  /*3d60*/  ENDCOLLECTIVE ;  /* 0x000000000000791b */ /* 0x003fea0003800000 */
.L_x_131:
[----:B------:R-:W-:Y:S02]  /*3d70*/  MOV R4, 0x1 ;  /* 0x0000000100047802 */ /* 0x000fe40000000f00 */
[----:B------:R-:W-:-:S06]  /*3d80*/  MOV R14, R7 ;  /* 0x00000007000e7202 */ /* 0x000fcc0000000f00 */
[----:B------:R-:W-:-:S10]  /*3d90*/  DADD R14, R12, R14 ;  /* 0x000000000c0e7229 */ /* 0x000fd4000000000e */
[----:B------:R-:W-:-:S07]  /*3da0*/  IMAD.MOV.U32 R5, RZ, RZ, R15 ;  /* 0x000000ffff057224 */ /* 0x000fce00078e000f */
[----:B------:R-:W-:Y:S05]  /*3db0*/  WARPSYNC.COLLECTIVE R6, `(.L_x_132) ;  /* 0x0000000006087348 */ /* 0x000fea0003c00000 */
[----:B------:R0:W1:Y:S02]  /*3dc0*/  SHFL.BFLY P0, R7, R5, R4, R3 ;  /* 0x0c00000405077389 */ /* 0x0000640000000003 */
[----:B01----:R-:W-:Y:S05]  /*3dd0*/  ENDCOLLECTIVE ;  /* 0x000000000000791b */ /* 0x003fea0003800000 */
.L_x_132:
[----:B------:R-:W-:Y:S01]  /*3de0*/  MOV R5, R14 ;  /* 0x0000000e00057202 */ /* 0x000fe20000000f00 */
[----:B------:R-:W-:-:S07]  /*3df0*/  IMAD.MOV.U32 R8, RZ, RZ, R7 ;  /* 0x000000ffff087224 */ /* 0x000fce00078e0007 */
[----:B------:R-:W-:Y:S05]  /*3e00*/  WARPSYNC.COLLECTIVE R6, `(.L_x_133) ;  /* 0x0000000006087348 */ /* 0x000fea0003c00000 */
[----:B------:R0:W1:Y:S02]  /*3e10*/  SHFL.BFLY P0, R7, R5, R4, R3 ;  /* 0x0c00000405077389 */ /* 0x0000640000000003 */
[----:B01----:R-:W-:Y:S05]  /*3e20*/  ENDCOLLECTIVE ;  /* 0x000000000000791b */ /* 0x003fea0003800000 */
.L_x_133:
[----:B------:R-:W-:Y:S05]  /*3e30*/  BRA `(.L_x_134) ;  /* 0xffffffd800007947 */ /* 0x000fea000383ffff */
.L_x_33:
[----:B------:R-:W-:Y:S01]  /*3e40*/  BSSY B0, `(.L_x_135) ;  /* 0x0000006000007945 */ /* 0x000fe20003800000 */
[----:B------:R-:W-:Y:S01]  /*3e50*/  PLOP3.LUT P1, PT, P0, PT, PT, 0x8, 0x80 ;  /* 0x000000000080781c */ /* 0x000fe2000072e170 */
[----:B------:R-:W-:-:S12]  /*3e60*/  IMAD.MOV.U32 R6, RZ, RZ, -0x1 ;  /* 0xffffffffff067424 */ /* 0x000fd800078e00ff */
[----:B0-----:R-:W-:Y:S05]  /*3e70*/  WARPSYNC.COLLECTIVE R6, `(.L_x_136) ;  /* 0x0000000006087348 */ /* 0x001fea0003c00000 */
[----:B------:R-:W-:Y:S01]  /*3e80*/  VOTE.ANY P1, P1 ;  /* 0x0000000000ff7806 */ /* 0x000fe20000820100 */
[----:B0-----:R-:W-:-:S12]  /*3e90*/  ENDCOLLECTIVE ;  /* 0x000000000000791b */ /* 0x001fd80003800000 */
.L_x_136:
[----:B------:R-:W-:Y:S05]  /*3ea0*/  BSYNC B0 ;  /* 0x0000000000007941 */ /* 0x000fea0003800000 */
.L_x_135:
[----:B------:R-:W-:Y:S05]  /*3eb0*/  BRA `(.L_x_137) ;  /* 0xffffffd8004c7947 */ /* 0x000fea000383ffff */
.L_x_35:
        /* <DEDUP_REMOVED lines=8> */
.L_x_139:
[----:B------:R-:W-:Y:S05]  /*3f40*/  BSYNC B0 ;  /* 0x0000000000007941 */ /* 0x000fea0003800000 */
.L_x_138:
        /* <DEDUP_REMOVED lines=9> */
.L_x_140:
        /* <DEDUP_REMOVED lines=8> */
.L_x_141:
[----:B------:R-:W-:Y:S01]  /*4060*/  IMAD.MOV.U32 R5, RZ, RZ, R8 ;  /* 0x000000ffff057224 */ /* 0x000fe200078e0008 */
[----:B------:R-:W-:-:S07]  /*4070*/  MOV R11, R7 ;  /* 0x00000007000b7202 */ /* 0x000fce0000000f00 */
[----:B------:R-:W-:Y:S05]  /*4080*/  WARPSYNC.COLLECTIVE R6, `(.L_x_142) ;  /* 0x0000000006087348 */ /* 0x000fea0003c00000 */
[----:B------:R0:W1:Y:S02]  /*4090*/  SHFL.BFLY P0, R7, R5, R4, R3 ;  /* 0x0c00000405077389 */ /* 0x0000640000000003 */
[----:B01----:R-:W-:Y:S05]  /*40a0*/  ENDCOLLECTIVE ;  /* 0x000000000000791b */ /* 0x003fea0003800000 */
.L_x_142:
[----:B------:R-:W-:Y:S02]  /*40b0*/  MOV R4, 0x4 ;  /* 0x0000000400047802 */ /* 0x000fe40000000f00 */
[----:B------:R-:W-:-:S06]  /*40c0*/  MOV R10, R7 ;  /* 0x00000007000a7202 */ /* 0x000fcc0000000f00 */
[----:B------:R-:W-:-:S10]  /*40d0*/  DADD R10, R8, R10 ;  /* 0x00000000080a7229 */ /* 0x000fd4000000000a */
[----:B------:R-:W-:-:S07]  /*40e0*/  IMAD.MOV.U32 R5, RZ, RZ, R11 ;  /* 0x000000ffff057224 */ /* 0x000fce00078e000b */
[----:B------:R-:W-:Y:S05]  /*40f0*/  WARPSYNC.COLLECTIVE R6, `(.L_x_143) ;  /* 0x0000000006087348 */ /* 0x000fea0003c00000 */
[----:B------:R0:W1:Y:S02]  /*4100*/  SHFL.BFLY P0, R7, R5, R4, R3 ;  /* 0x0c00000405077389 */ /* 0x0000640000000003 */
[----:B01----:R-:W-:Y:S05]  /*4110*/  ENDCOLLECTIVE ;  /* 0x000000000000791b */ /* 0x003fea0003800000 */
.L_x_143:
[----:B------:R-:W-:Y:S01]  /*4120*/  MOV R5, R10 ;  /* 0x0000000a00057202 */ /* 0x000fe20000000f00 */
[----:B------:R-:W-:-:S07]  /*4130*/  IMAD.MOV.U32 R13, RZ, RZ, R7 ;  /* 0x000000ffff0d7224 */ /* 0x000fce00078e0007 */
[----:B------:R-:W-:Y:S05]  /*4140*/  WARPSYNC.COLLECTIVE R6, `(.L_x_144) ;  /* 0x0000000006087348 */ /* 0x000fea0003c00000 */
[----:B------:R0:W1:Y:S02]  /*4150*/  SHFL.BFLY P0, R7, R5, R4, R3 ;  /* 0x0c00000405077389 */ /* 0x0000640000000003 */
[----:B01----:R-:W-:Y:S05]  /*4160*/  ENDCOLLECTIVE ;  /* 0x000000000000791b */ /* 0x003fea0003800000 */
.L_x_144:
[----:B------:R-:W-:Y:S02]  /*4170*/  IMAD.MOV.U32 R4, RZ, RZ, 0x2 ;  /* 0x00000002ff047424 */ /* 0x000fe400078e00ff */
[----:B------:R-:W-:-:S06]  /*4180*/  IMAD.MOV.U32 R12, RZ, RZ, R7 ;  /* 0x000000ffff0c7224 */ /* 0x000fcc00078e0007 */
[----:B------:R-:W-:-:S10]  /*4190*/  DADD R12, R10, R12 ;  /* 0x000000000a0c7229 */ /* 0x000fd4000000000c */
[----:B------:R-:W-:-:S07]  /*41a0*/  MOV R5, R13 ;  /* 0x0000000d00057202 */ /* 0x000fce0000000f00 */
[----:B------:R-:W-:Y:S05]  /*41b0*/  WARPSYNC.COLLECTIVE R6, `(.L_x_145) ;  /* 0x0000000006087348 */ /* 0x000fea0003c00000 */
[----:B------:R0:W1:Y:S02]  /*41c0*/  SHFL.BFLY P0, R7, R5, R4, R3 ;  /* 0x0c00000405077389 */ /* 0x0000640000000003 */
[----:B01----:R-:W-:Y:S05]  /*41d0*/  ENDCOLLECTIVE ;  /* 0x000000000000791b */ /* 0x003fea0003800000 */
.L_x_145:
[----:B------:R-:W-:Y:S01]  /*41e0*/  IMAD.MOV.U32 R5, RZ, RZ, R12 ;  /* 0x000000ffff057224 */ /* 0x000fe200078e000c */
[----:B------:R-:W-:-:S07]  /*41f0*/  MOV R15, R7 ;  /* 0x00000007000f7202 */ /* 0x000fce0000000f00 */
[----:B------:R-:W-:Y:S05]  /*4200*/  WARPSYNC.COLLECTIVE R6, `(.L_x_146) ;  /* 0x0000000006087348 */ /* 0x000fea0003c00000 */
[----:B------:R0:W1:Y:S02]  /*4210*/  SHFL.BFLY P0, R7, R5, R4, R3 ;  /* 0x0c00000405077389 */ /* 0x0000640000000003 */
[----:B01----:R-:W-:Y:S05]  /*4220*/  ENDCOLLECTIVE ;  /* 0x000000000000791b */ /* 0x003fea0003800000 */
.L_x_146:
[----:B------:R-:W-:Y:S02]  /*4230*/  MOV R4, 0x1 ;  /* 0x0000000100047802 */ /* 0x000fe40000000f00 */
[----:B------:R-:W-:-:S06]  /*4240*/  MOV R14, R7 ;  /* 0x00000007000e7202 */ /* 0x000fcc0000000f00 */
[----:B------:R-:W-:-:S10]  /*4250*/  DADD R14, R12, R14 ;  /* 0x000000000c0e7229 */ /* 0x000fd4000000000e */
[----:B------:R-:W-:-:S07]  /*4260*/  IMAD.MOV.U32 R5, RZ, RZ, R15 ;  /* 0x000000ffff057224 */ /* 0x000fce00078e000f */
[----:B------:R-:W-:Y:S05]  /*4270*/  WARPSYNC.COLLECTIVE R6, `(.L_x_147) ;  /* 0x0000000006087348 */ /* 0x000fea0003c00000 */
[----:B------:R0:W1:Y:S02]  /*4280*/  SHFL.BFLY P0, R7, R5, R4, R3 ;  /* 0x0c00000405077389 */ /* 0x0000640000000003 */
[----:B01----:R-:W-:Y:S05]  /*4290*/  ENDCOLLECTIVE ;  /* 0x000000000000791b */ /* 0x003fea0003800000 */
.L_x_147:
[----:B------:R-:W-:Y:S01]  /*42a0*/  MOV R5, R14 ;  /* 0x0000000e00057202 */ /* 0x000fe20000000f00 */
[----:B------:R-:W-:-:S07]  /*42b0*/  IMAD.MOV.U32 R8, RZ, RZ, R7 ;  /* 0x000000ffff087224 */ /* 0x000fce00078e0007 */
[----:B------:R-:W-:Y:S05]  /*42c0*/  WARPSYNC.COLLECTIVE R6, `(.L_x_148) ;  /* 0x0000000006087348 */ /* 0x000fea0003c00000 */
[----:B------:R0:W1:Y:S02]  /*42d0*/  SHFL.BFLY P0, R7, R5, R4, R3 ;  /* 0x0c00000405077389 */ /* 0x0000640000000003 */
[----:B01----:R-:W-:Y:S05]  /*42e0*/  ENDCOLLECTIVE ;  /* 0x000000000000791b */ /* 0x003fea0003800000 */
.L_x_148:
[----:B------:R-:W-:Y:S05]  /*42f0*/  BRA `(.L_x_149) ;  /* 0xffffffd400ac7947 */ /* 0x000fea000383ffff */
.L_x_38:
[----:B------:R-:W-:Y:S01]  /*4300*/  BSSY B0, `(.L_x_150) ;  /* 0x0000006000007945 */ /* 0x000fe20003800000 */
[----:B------:R-:W-:Y:S01]  /*4310*/  PLOP3.LUT P1, PT, P0, PT, PT, 0x8, 0x80 ;  /* 0x000000000080781c */ /* 0x000fe2000072e170 */
[----:B------:R-:W-:-:S12]  /*4320*/  IMAD.MOV.U32 R6, RZ, RZ, -0x1 ;  /* 0xffffffffff067424 */ /* 0x000fd800078e00ff */
[----:B0-----:R-:W-:Y:S05]  /*4330*/  WARPSYNC.COLLECTIVE R6, `(.L_x_151) ;  /* 0x0000000006087348 */ /* 0x001fea0003c00000 */
[----:B------:R-:W-:Y:S01]  /*4340*/  VOTE.ANY P1, P1 ;  /* 0x0000000000ff7806 */ /* 0x000fe20000820100 */
[----:B0-----:R-:W-:-:S12]  /*4350*/  ENDCOLLECTIVE ;  /* 0x000000000000791b */ /* 0x001fd80003800000 */
.L_x_151:
[----:B------:R-:W-:Y:S05]  /*4360*/  BSYNC B0 ;  /* 0x0000000000007941 */ /* 0x000fea0003800000 */
.L_x_150:
[----:B------:R-:W-:Y:S05]  /*4370*/  BRA `(.L_x_152) ;  /* 0xffffffd400f87947 */ /* 0x000fea000383ffff */
.L_x_40:
        /* <DEDUP_REMOVED lines=8> */
.L_x_154:
[----:B------:R-:W-:Y:S05]  /*4400*/  BSYNC B0 ;  /* 0x0000000000007941 */ /* 0x000fea0003800000 */
.L_x_153:
        /* <DEDUP_REMOVED lines=9> */
.L_x_155:
        /* <DEDUP_REMOVED lines=8> */
.L_x_156:
[----:B------:R-:W-:Y:S01]  /*4520*/  IMAD.MOV.U32 R5, RZ, RZ, R8 ;  /* 0x000000ffff057224 */ /* 0x000fe200078e0008 */
[----:B------:R-:W-:-:S07]  /*4530*/  MOV R11, R7 ;  /* 0x00000007000b7202 */ /* 0x000fce0000000f00 */
[----:B------:R-:W-:Y:S05]  /*4540*/  WARPSYNC.COLLECTIVE R6, `(.L_x_157) ;  /* 0x0000000006087348 */ /* 0x000fea0003c00000 */
[----:B------:R0:W1:Y:S02]  /*4550*/  SHFL.BFLY P0, R7, R5, R4, R3 ;  /* 0x0c00000405077389 */ /* 0x0000640000000003 */
[----:B01----:R-:W-:Y:S05]  /*4560*/  ENDCOLLECTIVE ;  /* 0x000000000000791b */ /* 0x003fea0003800000 */
.L_x_157:
[----:B------:R-:W-:Y:S02]  /*4570*/  MOV R4, 0x4 ;  /* 0x0000000400047802 */ /* 0x000fe40000000f00 */
[----:B------:R-:W-:-:S06]  /*4580*/  MOV R10, R7 ;  /* 0x00000007000a7202 */ /* 0x000fcc0000000f00 */
[----:B------:R-:W-:-:S10]  /*4590*/  DADD R10, R8, R10 ;  /* 0x00000000080a7229 */ /* 0x000fd4000000000a */
[----:B------:R-:W-:-:S07]  /*45a0*/  IMAD.MOV.U32 R5, RZ, RZ, R11 ;  /* 0x000000ffff057224 */ /* 0x000fce00078e000b */
[----:B------:R-:W-:Y:S05]  /*45b0*/  WARPSYNC.COLLECTIVE R6, `(.L_x_158) ;  /* 0x0000000006087348 */ /* 0x000fea0003c00000 */
[----:B------:R0:W1:Y:S02]  /*45c0*/  SHFL.BFLY P0, R7, R5, R4, R3 ;  /* 0x0c00000405077389 */ /* 0x0000640000000003 */
[----:B01----:R-:W-:Y:S05]  /*45d0*/  ENDCOLLECTIVE ;  /* 0x000000000000791b */ /* 0x003fea0003800000 */
.L_x_158:
[----:B------:R-:W-:Y:S01]  /*45e0*/  MOV R5, R10 ;  /* 0x0000000a00057202 */ /* 0x000fe20000000f00 */
[----:B------:R-:W-:-:S07]  /*45f0*/  IMAD.MOV.U32 R13, RZ, RZ, R7 ;  /* 0x000000ffff0d7224 */ /* 0x000fce00078e0007 */
[----:B------:R-:W-:Y:S05]  /*4600*/  WARPSYNC.COLLECTIVE R6, `(.L_x_159) ;  /* 0x0000000006087348 */ /* 0x000fea0003c00000 */
[----:B------:R0:W1:Y:S02]  /*4610*/  SHFL.BFLY P0, R7, R5, R4, R3 ;  /* 0x0c00000405077389 */ /* 0x0000640000000003 */
[----:B01----:R-:W-:Y:S05]  /*4620*/  ENDCOLLECTIVE ;  /* 0x000000000000791b */ /* 0x003fea0003800000 */
.L_x_159:
[----:B------:R-:W-:Y:S02]  /*4630*/  IMAD.MOV.U32 R4, RZ, RZ, 0x2 ;  /* 0x00000002ff047424 */ /* 0x000fe400078e00ff */
[----:B------:R-:W-:-:S06]  /*4640*/  IMAD.MOV.U32 R12, RZ, RZ, R7 ;  /* 0x000000ffff0c7224 */ /* 0x000fcc00078e0007 */
[----:B------:R-:W-:-:S10]  /*4650*/  DADD R12, R10, R12 ;  /* 0x000000000a0c7229 */ /* 0x000fd4000000000c */
[----:B------:R-:W-:-:S07]  /*4660*/  MOV R5, R13 ;  /* 0x0000000d00057202 */ /* 0x000fce0000000f00 */
[----:B------:R-:W-:Y:S05]  /*4670*/  WARPSYNC.COLLECTIVE R6, `(.L_x_160) ;  /* 0x0000000006087348 */ /* 0x000fea0003c00000 */
[----:B------:R0:W1:Y:S02]  /*4680*/  SHFL.BFLY P0, R7, R5, R4, R3 ;  /* 0x0c00000405077389 */ /* 0x0000640000000003 */
[----:B01----:R-:W-:Y:S05]  /*4690*/  ENDCOLLECTIVE ;  /* 0x000000000000791b */ /* 0x003fea0003800000 */
.L_x_160:
[----:B------:R-:W-:Y:S01]  /*46a0*/  IMAD.MOV.U32 R5, RZ, RZ, R12 ;  /* 0x000000ffff057224 */ /* 0x000fe200078e000c */
[----:B------:R-:W-:-:S07]  /*46b0*/  MOV R15, R7 ;  /* 0x00000007000f7202 */ /* 0x000fce0000000f00 */
[----:B------:R-:W-:Y:S05]  /*46c0*/  WARPSYNC.COLLECTIVE R6, `(.L_x_161) ;  /* 0x0000000006087348 */ /* 0x000fea0003c00000 */
[----:B------:R0:W1:Y:S02]  /*46d0*/  SHFL.BFLY P0, R7, R5, R4, R3 ;  /* 0x0c00000405077389 */ /* 0x0000640000000003 */
[----:B01----:R-:W-:Y:S05]  /*46e0*/  ENDCOLLECTIVE ;  /* 0x000000000000791b */ /* 0x003fea0003800000 */
.L_x_161:
[----:B------:R-:W-:Y:S02]  /*46f0*/  MOV R4, 0x1 ;  /* 0x0000000100047802 */ /* 0x000fe40000000f00 */
[----:B------:R-:W-:-:S06]  /*4700*/  MOV R14, R7 ;  /* 0x00000007000e7202 */ /* 0x000fcc0000000f00 */
[----:B------:R-:W-:-:S10]  /*4710*/  DADD R14, R12, R14 ;  /* 0x000000000c0e7229 */ /* 0x000fd4000000000e */
[----:B------:R-:W-:-:S07]  /*4720*/  IMAD.MOV.U32 R5, RZ, RZ, R15 ;  /* 0x000000ffff057224 */ /* 0x000fce00078e000f */
[----:B------:R-:W-:Y:S05]  /*4730*/  WARPSYNC.COLLECTIVE R6, `(.L_x_162) ;  /* 0x0000000006087348 */ /* 0x000fea0003c00000 */
[----:B------:R0:W1:Y:S02]  /*4740*/  SHFL.BFLY P0, R7, R5, R4, R3 ;  /* 0x0c00000405077389 */ /* 0x0000640000000003 */
[----:B01----:R-:W-:Y:S05]  /*4750*/  ENDCOLLECTIVE ;  /* 0x000000000000791b */ /* 0x003fea0003800000 */
.L_x_162:
[----:B------:R-:W-:Y:S01]  /*4760*/  MOV R5, R14 ;  /* 0x0000000e00057202 */ /* 0x000fe20000000f00 */
[----:B------:R-:W-:-:S07]  /*4770*/  IMAD.MOV.U32 R8, RZ, RZ, R7 ;  /* 0x000000ffff087224 */ /* 0x000fce00078e0007 */
[----:B------:R-:W-:Y:S05]  /*4780*/  WARPSYNC.COLLECTIVE R6, `(.L_x_163) ;  /* 0x0000000006087348 */ /* 0x000fea0003c00000 */
[----:B------:R0:W1:Y:S02]  /*4790*/  SHFL.BFLY P0, R7, R5, R4, R3 ;  /* 0x0c00000405077389 */ /* 0x0000640000000003 */
[----:B01----:R-:W-:Y:S05]  /*47a0*/  ENDCOLLECTIVE ;  /* 0x000000000000791b */ /* 0x003fea0003800000 */
.L_x_163:
[----:B------:R-:W-:Y:S05]  /*47b0*/  BRA `(.L_x_164) ;  /* 0xffffffd400587947 */ /* 0x000fea000383ffff */
.L_x_43:
[----:B------:R-:W-:Y:S01]  /*47c0*/  BSSY B0, `(.L_x_165) ;  /* 0x0000006000007945 */ /* 0x000fe20003800000 */
[----:B------:R-:W-:Y:S01]  /*47d0*/  PLOP3.LUT P1, PT, P0, PT, PT, 0x80, 0x8 ;  /* 0x000000000008781c */ /* 0x000fe2000072f070 */
[----:B------:R-:W-:-:S12]  /*47e0*/  IMAD.MOV.U32 R6, RZ, RZ, -0x1 ;  /* 0xffffffffff067424 */ /* 0x000fd800078e00ff */
[----:B0-----:R-:W-:Y:S05]  /*47f0*/  WARPSYNC.COLLECTIVE R6, `(.L_x_166) ;  /* 0x0000000006087348 */ /* 0x001fea0003c00000 */
[----:B------:R-:W-:Y:S01]  /*4800*/  VOTE.ANY P1, P1 ;  /* 0x0000000000ff7806 */ /* 0x000fe20000820100 */
[----:B0-----:R-:W-:-:S12]  /*4810*/  ENDCOLLECTIVE ;  /* 0x000000000000791b */ /* 0x001fd80003800000 */
.L_x_166:
[----:B------:R-:W-:Y:S05]  /*4820*/  BSYNC B0 ;  /* 0x0000000000007941 */ /* 0x000fea0003800000 */
.L_x_165:
[----:B------:R-:W-:Y:S05]  /*4830*/  @!P1 EXIT ;  /* 0x000000000000994d */ /* 0x000fea0003800000 */
[----:B------:R-:W-:Y:S01]  /*4840*/  FSEL R9, RZ, 1.875, !P0 ;  /* 0x3ff00000ff097808 */ /* 0x000fe20004000000 */
[----:B------:R-:W-:Y:S01]  /*4850*/  HFMA2 R3, -RZ, RZ, 0, 1.847743988037109375e-06 ;  /* 0x0000001fff037431 */ /* 0x000fe200000001ff */
[----:B------:R-:W-:Y:S01]  /*4860*/  BSSY B0, `(.L_x_167) ;  /* 0x0000007000007945 */ /* 0x000fe20003800000 */
[----:B------:R-:W-:Y:S01]  /*4870*/  IMAD.MOV.U32 R4, RZ, RZ, 0x10 ;  /* 0x00000010ff047424 */ /* 0x000fe200078e00ff */
[----:B------:R-:W-:Y:S01]  /*4880*/  MOV R5, R9 ;  /* 0x0000000900057202 */ /* 0x000fe20000000f00 */
[----:B------:R-:W-:-:S07]  /*4890*/  IMAD.MOV.U32 R6, RZ, RZ, -0x1 ;  /* 0xffffffffff067424 */ /* 0x000fce00078e00ff */
[----:B------:R-:W-:Y:S05]  /*48a0*/  WARPSYNC.COLLECTIVE R6, `(.L_x_168) ;  /* 0x0000000006087348 */ /* 0x000fea0003c00000 */
[----:B------:R0:W1:Y:S02]  /*48b0*/  SHFL.BFLY P0, R7, R5, R4, R3 ;  /* 0x0c00000405077389 */ /* 0x0000640000000003 */
[----:B01----:R-:W-:Y:S05]  /*48c0*/  ENDCOLLECTIVE ;  /* 0x000000000000791b */ /* 0x003fea0003800000 */
.L_x_168:
[----:B------:R-:W-:Y:S05]  /*48d0*/  BSYNC B0 ;  /* 0x0000000000007941 */ /* 0x000fea0003800000 */
.L_x_167:
        /* <DEDUP_REMOVED lines=9> */
.L_x_169:
[----:B------:R-:W-:Y:S02]  /*4970*/  MOV R3, R9 ;  /* 0x0000000900037202 */ /* 0x000fe40000000f00 */
[----:B------:R-:W-:Y:S02]  /*4980*/  MOV R9, R10 ;  /* 0x0000000a00097202 */ /* 0x000fe40000000f00 */
[----:B------:R-:W-:Y:S01]  /*4990*/  MOV R4, 0x8 ;  /* 0x0000000800047802 */ /* 0x000fe20000000f00 */
[----:B------:R-:W-:-:S06]  /*49a0*/  IMAD.MOV.U32 R8, RZ, RZ, R7 ;  /* 0x000000ffff087224 */ /* 0x000fcc00078e0007 */
[----:B------:R-:W-:Y:S01]  /*49b0*/  DADD R8, R8, R2 ;  /* 0x0000000008087229 */ /* 0x000fe20000000002 */
[----:B------:R-:W-:-:S09]  /*49c0*/  IMAD.MOV.U32 R3, RZ, RZ, 0x1f ;  /* 0x0000001fff037424 */ /* 0x000fd200078e00ff */
[----:B------:R-:W-:-:S07]  /*49d0*/  IMAD.MOV.U32 R5, RZ, RZ, R9 ;  /* 0x000000ffff057224 */ /* 0x000fce00078e0009 */
[----:B------:R-:W-:Y:S05]  /*49e0*/  WARPSYNC.COLLECTIVE R6, `(.L_x_170) ;  /* 0x0000000006087348 */ /* 0x000fea0003c00000 */
[----:B------:R0:W1:Y:S02]  /*49f0*/  SHFL.BFLY P0, R7, R5, R4, R3 ;  /* 0x0c00000405077389 */ /* 0x0000640000000003 */
[----:B01----:R-:W-:Y:S05]  /*4a00*/  ENDCOLLECTIVE ;  /* 0x000000000000791b */ /* 0x003fea0003800000 */
.L_x_170:
[----:B------:R-:W-:Y:S01]  /*4a10*/  IMAD.MOV.U32 R5, RZ, RZ, R8 ;  /* 0x000000ffff057224 */ /* 0x000fe200078e0008 */
[----:B------:R-:W-:-:S07]  /*4a20*/  MOV R11, R7 ;  /* 0x00000007000b7202 */ /* 0x000fce0000000f00 */
[----:B------:R-:W-:Y:S05]  /*4a30*/  WARPSYNC.COLLECTIVE R6, `(.L_x_171) ;  /* 0x0000000006087348 */ /* 0x000fea0003c00000 */
[----:B------:R0:W1:Y:S02]  /*4a40*/  SHFL.BFLY P0, R7, R5, R4, R3 ;  /* 0x0c00000405077389 */ /* 0x0000640000000003 */
[----:B01----:R-:W-:Y:S05]  /*4a50*/  ENDCOLLECTIVE ;  /* 0x000000000000791b */ /* 0x003fea0003800000 */
.L_x_171:
[----:B------:R-:W-:Y:S02]  /*4a60*/  MOV R4, 0x4 ;  /* 0x0000000400047802 */ /* 0x000fe40000000f00 */
[----:B------:R-:W-:-:S06]  /*4a70*/  MOV R10, R7 ;  /* 0x00000007000a7202 */ /* 0x000fcc0000000f00 */
[----:B------:R-:W-:-:S10]  /*4a80*/  DADD R10, R8, R10 ;  /* 0x00000000080a7229 */ /* 0x000fd4000000000a */
[----:B------:R-:W-:-:S07]  /*4a90*/  IMAD.MOV.U32 R5, RZ, RZ, R11 ;  /* 0x000000ffff057224 */ /* 0x000fce00078e000b */
[----:B------:R-:W-:Y:S05]  /*4aa0*/  WARPSYNC.COLLECTIVE R6, `(.L_x_172) ;  /* 0x0000000006087348 */ /* 0x000fea0003c00000 */
[----:B------:R0:W1:Y:S02]  /*4ab0*/  SHFL.BFLY P0, R7, R5, R4, R3 ;  /* 0x0c00000405077389 */ /* 0x0000640000000003 */
[----:B01----:R-:W-:Y:S05]  /*4ac0*/  ENDCOLLECTIVE ;  /* 0x000000000000791b */ /* 0x003fea0003800000 */
.L_x_172:
[----:B------:R-:W-:Y:S01]  /*4ad0*/  MOV R5, R10 ;  /* 0x0000000a00057202 */ /* 0x000fe20000000f00 */
[----:B------:R-:W-:-:S07]  /*4ae0*/  IMAD.MOV.U32 R13, RZ, RZ, R7 ;  /* 0x000000ffff0d7224 */ /* 0x000fce00078e0007 */
[----:B------:R-:W-:Y:S05]  /*4af0*/  WARPSYNC.COLLECTIVE R6, `(.L_x_173) ;  /* 0x0000000006087348 */ /* 0x000fea0003c00000 */
[----:B------:R0:W1:Y:S02]  /*4b00*/  SHFL.BFLY P0, R7, R5, R4, R3 ;  /* 0x0c00000405077389 */ /* 0x0000640000000003 */
[----:B01----:R-:W-:Y:S05]  /*4b10*/  ENDCOLLECTIVE ;  /* 0x000000000000791b */ /* 0x003fea0003800000 */
.L_x_173:
[----:B------:R-:W-:Y:S02]  /*4b20*/  IMAD.MOV.U32 R4, RZ, RZ, 0x2 ;  /* 0x00000002ff047424 */ /* 0x000fe400078e00ff */
[----:B------:R-:W-:-:S06]  /*4b30*/  IMAD.MOV.U32 R12, RZ, RZ, R7 ;  /* 0x000000ffff0c7224 */ /* 0x000fcc00078e0007 */
[----:B------:R-:W-:-:S10]  /*4b40*/  DADD R12, R10, R12 ;  /* 0x000000000a0c7229 */ /* 0x000fd4000000000c */
[----:B------:R-:W-:-:S07]  /*4b50*/  MOV R5, R13 ;  /* 0x0000000d00057202 */ /* 0x000fce0000000f00 */
[----:B------:R-:W-:Y:S05]  /*4b60*/  WARPSYNC.COLLECTIVE R6, `(.L_x_174) ;  /* 0x0000000006087348 */ /* 0x000fea0003c00000 */
[----:B------:R0:W1:Y:S02]  /*4b70*/  SHFL.BFLY P0, R7, R5, R4, R3 ;  /* 0x0c00000405077389 */ /* 0x0000640000000003 */
[----:B01----:R-:W-:Y:S05]  /*4b80*/  ENDCOLLECTIVE ;  /* 0x000000000000791b */ /* 0x003fea0003800000 */
.L_x_174:
[----:B------:R-:W-:Y:S01]  /*4b90*/  IMAD.MOV.U32 R5, RZ, RZ, R12 ;  /* 0x000000ffff057224 */ /* 0x000fe200078e000c */
[----:B------:R-:W-:-:S07]  /*4ba0*/  MOV R15, R7 ;  /* 0x00000007000f7202 */ /* 0x000fce0000000f00 */
[----:B------:R-:W-:Y:S05]  /*4bb0*/  WARPSYNC.COLLECTIVE R6, `(.L_x_175) ;  /* 0x0000000006087348 */ /* 0x000fea0003c00000 */
[----:B------:R0:W1:Y:S02]  /*4bc0*/  SHFL.BFLY P0, R7, R5, R4, R3 ;  /* 0x0c00000405077389 */ /* 0x0000640000000003 */
[----:B01----:R-:W-:Y:S05]  /*4bd0*/  ENDCOLLECTIVE ;  /* 0x000000000000791b */ /* 0x003fea0003800000 */
.L_x_175:
[----:B------:R-:W-:Y:S02]  /*4be0*/  MOV R4, 0x1 ;  /* 0x0000000100047802 */ /* 0x000fe40000000f00 */
[----:B------:R-:W-:-:S06]  /*4bf0*/  MOV R14, R7 ;  /* 0x00000007000e7202 */ /* 0x000fcc0000000f00 */
[----:B------:R-:W-:-:S10]  /*4c00*/  DADD R14, R12, R14 ;  /* 0x000000000c0e7229 */ /* 0x000fd4000000000e */
[----:B------:R-:W-:-:S07]  /*4c10*/  IMAD.MOV.U32 R5, RZ, RZ, R15 ;  /* 0x000000ffff057224 */ /* 0x000fce00078e000f */
[----:B------:R-:W-:Y:S05]  /*4c20*/  WARPSYNC.COLLECTIVE R6, `(.L_x_176) ;  /* 0x0000000006087348 */ /* 0x000fea0003c00000 */
[----:B------:R0:W1:Y:S02]  /*4c30*/  SHFL.BFLY P0, R7, R5, R4, R3 ;  /* 0x0c00000405077389 */ /* 0x0000640000000003 */
[----:B01----:R-:W-:Y:S05]  /*4c40*/  ENDCOLLECTIVE ;  /* 0x000000000000791b */ /* 0x003fea0003800000 */
.L_x_176:
[----:B------:R-:W-:Y:S01]  /*4c50*/  MOV R5, R14 ;  /* 0x0000000e00057202 */ /* 0x000fe20000000f00 */
[----:B------:R-:W-:-:S07]  /*4c60*/  IMAD.MOV.U32 R8, RZ, RZ, R7 ;  /* 0x000000ffff087224 */ /* 0x000fce00078e0007 */
[----:B------:R-:W-:Y:S05]  /*4c70*/  WARPSYNC.COLLECTIVE R6, `(.L_x_177) ;  /* 0x0000000006087348 */ /* 0x000fea0003c00000 */
[----:B------:R0:W1:Y:S02]  /*4c80*/  SHFL.BFLY P0, R7, R5, R4, R3 ;  /* 0x0c00000405077389 */ /* 0x0000640000000003 */
[----:B01----:R-:W-:Y:S05]  /*4c90*/  ENDCOLLECTIVE ;  /* 0x000000000000791b */ /* 0x003fea0003800000 */
.L_x_177:
[----:B------:R-:W-:Y:S05]  /*4ca0*/  BRA `(.L_x_178) ;  /* 0xffffffd000ec7947 */ /* 0x000fea000383ffff */
.L_x_179:
[----:B------:R-:W-:-:S00]  /*4cb0*/  BRA `(.L_x_179) ;  /* 0xfffffffc00fc7947 */ /* 0x000fc0000383ffff */
[----:B------:R-:W-:-:S00]  /*4cc0*/  NOP ;  /* 0x0000000000007918 */ /* 0x000fc00000000000 */
        /* <DEDUP_REMOVED lines=11> */
.L_x_544:


//--------------------- .text._Z5test4PdiS_       --------------------------
	.section	.text._Z5test4PdiS_,"ax",@progbits
	.align	128
        .global         _Z5test4PdiS_
        .type           _Z5test4PdiS_,@function
        .size           _Z5test4PdiS_,(.L_x_545 - _Z5test4PdiS_)
        .other          _Z5test4PdiS_,@"STO_CUDA_ENTRY STV_DEFAULT"
_Z5test4PdiS_:
.text._Z5test4PdiS_:
        /* <DEDUP_REMOVED lines=21> */
[----:B------:R-:W0:Y:S04]  /*0150*/  SHFL.DOWN PT, R5, R13, 0x10, 0x1f ;  /* 0x0a001f000d057f89 */ /* 0x000e2800000e0000 */
[----:B0-----:R-:W-:-:S07]  /*0160*/  DADD R4, R4, R12 ;  /* 0x0000000004047229 */ /* 0x001fce000000000c */
[----:B------:R-:W-:Y:S04]  /*0170*/  SHFL.DOWN PT, R7, R5, 0x8, 0x1f ;  /* 0x09001f0005077f89 */ /* 0x000fe800000e0000 */
[----:B------:R-:W0:Y:S02]  /*0180*/  SHFL.DOWN PT, R6, R4, 0x8, 0x1f ;  /* 0x09001f0004067f89 */ /* 0x000e2400000e0000 */
        /* <DEDUP_REMOVED lines=9> */
[----:B0-----:R-:W-:-:S08]  /*0220*/  DADD R12, R10, R12 ;  /* 0x000000000a0c7229 */ /* 0x001fd0000000000c */
[----:B------:R-:W-:-:S06]  /*0230*/  DSETP.NEU.AND P0, PT, R12, RZ, PT ;  /* 0x000000ff0c00722a */ /* 0x000fcc0003f0d000 */
[----:B------:R-:W-:-:S13]  /*0240*/  ISETP.NE.OR P0, PT, R0, RZ, !P0 ;  /* 0x000000ff0000720c */ /* 0x000fda0004705670 */
[----:B------:R-:W-:Y:S05]  /*0250*/  @P0 BRA `(.L_x_181) ;  /* 0x0000000000280947 */ /* 0x000fea0003800000 */
[----:B------:R-:W0:Y:S02]  /*0260*/  LDC.64 R4, c[0x0][0x390] ;  /* 0x0000e400ff047b82 */ /* 0x000e240000000a00 */
[----:B0-----:R0:W5:Y:S02]  /*0270*/  LDG.E.64 R8, desc[UR6][R4.64] ;  /* 0x0000000604087981 */ /* 0x001164000c1e1b00 */
.L_x_182:
        /* <DEDUP_REMOVED lines=8> */
.L_x_181:
[----:B------:R-:W-:Y:S05]  /*0300*/  BSYNC B0 ;  /* 0x0000000000007941 */ /* 0x000fea0003800000 */
.L_x_180:
[----:B------:R-:W-:Y:S01]  /*0310*/  UMOV UR4, 0xffffffff ;  /* 0xffffffff00047882 */ /* 0x000fe20000000000 */
[----:B------:R-:W-:Y:S02]  /*0320*/  ISETP.NE.AND P0, PT, R2, 0x1, PT ;  /* 0x000000010200780c */ /* 0x000fe40003f05270 */
[----:B------:R-:W-:Y:S11]  /*0330*/  BRA.DIV UR4, `(.L_x_183) ;  /* 0x0000001e04a07947 */ /* 0x000ff6000b800000 */
[----:B------:R-:W-:-:S13]  /*0340*/  VOTE.ANY P1, !P0 ;  /* 0x0000000000ff7806 */ /* 0x000fda0004020100 */
.L_x_227:
[----:B------:R-:W-:Y:S05]  /*0350*/  @!P1 BRA `(.L_x_184) ;  /* 0x0000000000c89947 */ /* 0x000fea0003800000 */
[----:B------:R-:W-:Y:S01]  /*0360*/  UMOV UR4, 0xffffffff ;  /* 0xffffffff00047882 */ /* 0x000fe20000000000 */
[----:B------:R-:W-:Y:S02]  /*0370*/  FSEL R13, RZ, 1.875, P0 ;  /* 0x3ff00000ff0d7808 */ /* 0x000fe40000000000 */
[----:B------:R-:W-:Y:S05]  /*0380*/  BRA.DIV UR4, `(.L_x_185) ;  /* 0x0000001e04ac7947 */ /* 0x000fea000b800000 */
[----:B------:R-:W1:Y:S01]  /*0390*/  SHFL.DOWN PT, R10, R13, 0x10, 0x1f ;  /* 0x0a001f000d0a7f89 */ /* 0x000e6200000e0000 */
[----:B------:R-:W-:Y:S02]  /*03a0*/  IMAD.MOV.U32 R7, RZ, RZ, RZ ;  /* 0x000000ffff077224 */ /* 0x000fe400078e00ff */
[----:B------:R-:W-:Y:S02]  /*03b0*/  HFMA2 R8, -RZ, RZ, 0, 0 ;  /* 0x00000000ff087431 */ /* 0x000fe400000001ff */
[----:B------:R-:W-:Y:S02]  /*03c0*/  IMAD.MOV.U32 R9, RZ, RZ, R13 ;  /* 0x000000ffff097224 */ /* 0x000fe400078e000d */
[----:B0-----:R-:W-:Y:S01]  /*03d0*/  IMAD.MOV.U32 R4, RZ, RZ, R7 ;  /* 0x000000ffff047224 */ /* 0x001fe200078e0007 */
[----:B-1----:R-:W-:-:S06]  /*03e0*/  MOV R5, R10 ;  /* 0x0000000a00057202 */ /* 0x002fcc0000000f00 */
[----:B------:R-:W-:-:S07]  /*03f0*/  DADD R8, R4, R8 ;  /* 0x0000000004087229 */ /* 0x000fce0000000008 */
[----:B------:R-:W0:Y:S04]  /*0400*/  SHFL.DOWN PT, R11, R9, 0x8, 0x1f ;  /* 0x09001f00090b7f89 */ /* 0x000e2800000e0000 */
[----:B------:R-:W1:Y:S01]  /*0410*/  SHFL.DOWN PT, R10, R8, 0x8, 0x1f ;  /* 0x09001f00080a7f89 */ /* 0x000e6200000e0000 */
[----:B0-----:R-:W-:Y:S02]  /*0420*/  IMAD.MOV.U32 R5, RZ, RZ, R11 ;  /* 0x000000ffff057224 */ /* 0x001fe400078e000b */
[----:B-1----:R-:W-:-:S06]  /*0430*/  IMAD.MOV.U32 R4, RZ, RZ, R10 ;  /* 0x000000ffff047224 */ /* 0x002fcc00078e000a */
[----:B------:R-:W-:-:S07]  /*0440*/  DADD R10, R8, R4 ;  /* 0x00000000080a7229 */ /* 0x000fce0000000004 */
[----:B------:R-:W0:Y:S04]  /*0450*/  SHFL.DOWN PT, R13, R11, 0x4, 0x1f ;  /* 0x08801f000b0d7f89 */ /* 0x000e2800000e0000 */
[----:B------:R-:W1:Y:S01]  /*0460*/  SHFL.DOWN PT, R12, R10, 0x4, 0x1f ;  /* 0x08801f000a0c7f89 */ /* 0x000e6200000e0000 */
[----:B0-----:R-:W-:Y:S01]  /*0470*/  IMAD.MOV.U32 R5, RZ, RZ, R13 ;  /* 0x000000ffff057224 */ /* 0x001fe200078e000d */
[----:B-1----:R-:W-:-:S06]  /*0480*/  MOV R4, R12 ;  /* 0x0000000c00047202 */ /* 0x002fcc0000000f00 */
[----:B------:R-:W-:-:S07]  /*0490*/  DADD R12, R10, R4 ;  /* 0x000000000a0c7229 */ /* 0x000fce0000000004 */
[----:B------:R-:W0:Y:S04]  /*04a0*/  SHFL.DOWN PT, R15, R13, 0x2, 0x1f ;  /* 0x08401f000d0f7f89 */ /* 0x000e2800000e0000 */
[----:B------:R-:W1:Y:S01]  /*04b0*/  SHFL.DOWN PT, R14, R12, 0x2, 0x1f ;  /* 0x08401f000c0e7f89 */ /* 0x000e6200000e0000 */
[----:B0-----:R-:W-:Y:S01]  /*04c0*/  MOV R5, R15 ;  /* 0x0000000f00057202 */ /* 0x001fe20000000f00 */
[----:B-1----:R-:W-:-:S06]  /*04d0*/  IMAD.MOV.U32 R4, RZ, RZ, R14 ;  /* 0x000000ffff047224 */ /* 0x002fcc00078e000e */
[----:B------:R-:W-:-:S07]  /*04e0*/  DADD R14, R12, R4 ;  /* 0x000000000c0e7229 */ /* 0x000fce0000000004 */
[----:B------:R0:W1:Y:S04]  /*04f0*/  SHFL.DOWN PT, R8, R15, 0x1, 0x1f ;  /* 0x08201f000f087f89 */ /* 0x00006800000e0000 */
[----:B------:R0:W2:Y:S02]  /*0500*/  SHFL.DOWN PT, R7, R14, 0x1, 0x1f ;  /* 0x08201f000e077f89 */ /* 0x0000a400000e0000 */
.L_x_239:
        /* <DEDUP_REMOVED lines=14> */
.L_x_187:
        /* <DEDUP_REMOVED lines=8> */
.L_x_186:
[----:B------:R-:W-:Y:S05]  /*0670*/  BSYNC B0 ;  /* 0x0000000000007941 */ /* 0x000fea0003800000 */
.L_x_184:
[----:B------:R-:W-:Y:S01]  /*0680*/  UMOV UR4, 0xffffffff ;  /* 0xffffffff00047882 */ /* 0x000fe20000000000 */
[----:B------:R-:W-:Y:S02]  /*0690*/  ISETP.NE.AND P0, PT, R2, 0x2, PT ;  /* 0x000000020200780c */ /* 0x000fe40003f05270 */
[----:B------:R-:W-:Y:S11]  /*06a0*/  BRA.DIV UR4, `(.L_x_188) ;  /* 0x0000001e04f47947 */ /* 0x000ff6000b800000 */
[----:B------:R-:W-:-:S13]  /*06b0*/  VOTE.ANY P1, !P0 ;  /* 0x0000000000ff7806 */ /* 0x000fda0004020100 */
.L_x_242:
[----:B------:R-:W-:Y:S05]  /*06c0*/  @!P1 BRA `(.L_x_189) ;  /* 0x0000000000c89947 */ /* 0x000fea0003800000 */
[----:B------:R-:W-:Y:S01]  /*06d0*/  UMOV UR4, 0xffffffff ;  /* 0xffffffff00047882 */ /* 0x000fe20000000000 */
[----:B------:R-:W-:Y:S02]  /*06e0*/  FSEL R13, RZ, 1.875, P0 ;  /* 0x3ff00000ff0d7808 */ /* 0x000fe40000000000 */
[----:B------:R-:W-:Y:S05]  /*06f0*/  BRA.DIV UR4, `(.L_x_190) ;  /* 0x0000002204007947 */ /* 0x000fea000b800000 */
[----:B------:R-:W1:Y:S01]  /*0700*/  SHFL.DOWN PT, R10, R13, 0x10, 0x1f ;  /* 0x0a001f000d0a7f89 */ /* 0x000e6200000e0000 */
[----:B------:R-:W-:Y:S01]  /*0710*/  IMAD.MOV.U32 R7, RZ, RZ, RZ ;  /* 0x000000ffff077224 */ /* 0x000fe200078e00ff */
[----:B------:R-:W-:Y:S01]  /*0720*/  MOV R9, R13 ;  /* 0x0000000d00097202 */ /* 0x000fe20000000f00 */
[----:B------:R-:W-:Y:S02]  /*0730*/  IMAD.MOV.U32 R8, RZ, RZ, RZ ;  /* 0x000000ffff087224 */ /* 0x000fe400078e00ff */
        /* <DEDUP_REMOVED lines=13> */
[----:B------:R-:W0:Y:S04]  /*0810*/  SHFL.DOWN PT, R15, R13, 0x2, 0x1f ;  /* 0x08401f000d0f7f89 */ /* 0x000e2800000e0000 */
[----:B------:R-:W1:Y:S01]  /*0820*/  SHFL.DOWN PT, R14, R12, 0x2, 0x1f ;  /* 0x08401f000c0e7f89 */ /* 0x000e6200000e0000 */
[----:B0-----:R-:W-:Y:S02]  /*0830*/  IMAD.MOV.U32 R5, RZ, RZ, R15 ;  /* 0x000000ffff057224 */ /* 0x001fe400078e000f */
[----:B-1----:R-:W-:-:S06]  /*0840*/  IMAD.MOV.U32 R4, RZ, RZ, R14 ;  /* 0x000000ffff047224 */ /* 0x002fcc00078e000e */
[----:B------:R-:W-:-:S07]  /*0850*/  DADD R14, R12, R4 ;  /* 0x000000000c0e7229 */ /* 0x000fce0000000004 */
[----:B------:R0:W1:Y:S04]  /*0860*/  SHFL.DOWN PT, R8, R15, 0x1, 0x1f ;  /* 0x08201f000f087f89 */ /* 0x00006800000e0000 */
[----:B------:R0:W2:Y:S02]  /*0870*/  SHFL.DOWN PT, R7, R14, 0x1, 0x1f ;  /* 0x08201f000e077f89 */ /* 0x0000a400000e0000 */
.L_x_254:
        /* <DEDUP_REMOVED lines=14> */
.L_x_192:
        /* <DEDUP_REMOVED lines=8> */
.L_x_191:
[----:B------:R-:W-:Y:S05]  /*09e0*/  BSYNC B0 ;  /* 0x0000000000007941 */ /* 0x000fea0003800000 */
.L_x_189:
[----:B------:R-:W-:Y:S01]  /*09f0*/  UMOV UR4, 0xffffffff ;  /* 0xffffffff00047882 */ /* 0x000fe20000000000 */
[----:B------:R-:W-:Y:S02]  /*0a00*/  ISETP.NE.AND P0, PT, R2, 0x3, PT ;  /* 0x000000030200780c */ /* 0x000fe40003f05270 */
[----:B------:R-:W-:Y:S11]  /*0a10*/  BRA.DIV UR4, `(.L_x_193) ;  /* 0x0000002204487947 */ /* 0x000ff6000b800000 */
[----:B------:R-:W-:-:S13]  /*0a20*/  VOTE.ANY P1, !P0 ;  /* 0x0000000000ff7806 */ /* 0x000fda0004020100 */
.L_x_257:
[----:B------:R-:W-:Y:S05]  /*0a30*/  @!P1 BRA `(.L_x_194) ;  /* 0x0000000000c89947 */ /* 0x000fea0003800000 */
[----:B------:R-:W-:Y:S01]  /*0a40*/  UMOV UR4, 0xffffffff ;  /* 0xffffffff00047882 */ /* 0x000fe20000000000 */
[----:B------:R-:W-:Y:S02]  /*0a50*/  FSEL R13, RZ, 1.875, P0 ;  /* 0x3ff00000ff0d7808 */ /* 0x000fe40000000000 */
[----:B------:R-:W-:Y:S05]  /*0a60*/  BRA.DIV UR4, `(.L_x_195) ;  /* 0x0000002204547947 */ /* 0x000fea000b800000 */
[----:B------:R-:W1:Y:S01]  /*0a70*/  SHFL.DOWN PT, R10, R13, 0x10, 0x1f ;  /* 0x0a001f000d0a7f89 */ /* 0x000e6200000e0000 */
[----:B------:R-:W-:Y:S02]  /*0a80*/  HFMA2 R7, -RZ, RZ, 0, 0 ;  /* 0x00000000ff077431 */ /* 0x000fe400000001ff */
[----:B------:R-:W-:Y:S02]  /*0a90*/  IMAD.MOV.U32 R8, RZ, RZ, RZ ;  /* 0x000000ffff087224 */ /* 0x000fe400078e00ff */
[----:B------:R-:W-:Y:S01]  /*0aa0*/  IMAD.MOV.U32 R9, RZ, RZ, R13 ;  /* 0x000000ffff097224 */ /* 0x000fe200078e000d */
[----:B0-----:R-:W-:Y:S01]  /*0ab0*/  MOV R4, R7 ;  /* 0x0000000700047202 */ /* 0x001fe20000000f00 */
[----:B-1----:R-:W-:-:S06]  /*0ac0*/  IMAD.MOV.U32 R5, RZ, RZ, R10 ;  /* 0x000000ffff057224 */ /* 0x002fcc00078e000a */
        /* <DEDUP_REMOVED lines=16> */
[----:B------:R0:W1:Y:S04]  /*0bd0*/  SHFL.DOWN PT, R8, R15, 0x1, 0x1f ;  /* 0x08201f000f087f89 */ /* 0x00006800000e0000 */
[----:B------:R0:W2:Y:S02]  /*0be0*/  SHFL.DOWN PT, R7, R14, 0x1, 0x1f ;  /* 0x08201f000e077f89 */ /* 0x0000a400000e0000 */
.L_x_269:
        /* <DEDUP_REMOVED lines=14> */
.L_x_197:
        /* <DEDUP_REMOVED lines=8> */
.L_x_196:
[----:B------:R-:W-:Y:S05]  /*0d50*/  BSYNC B0 ;  /* 0x0000000000007941 */ /* 0x000fea0003800000 */
.L_x_194:
[----:B------:R-:W-:Y:S01]  /*0d60*/  UMOV UR4, 0xffffffff ;  /* 0xffffffff00047882 */ /* 0x000fe20000000000 */
[----:B------:R-:W-:Y:S02]  /*0d70*/  ISETP.NE.AND P0, PT, R2, 0x4, PT ;  /* 0x000000040200780c */ /* 0x000fe40003f05270 */
[----:B------:R-:W-:Y:S11]  /*0d80*/  BRA.DIV UR4, `(.L_x_198) ;  /* 0x00000022049c7947 */ /* 0x000ff6000b800000 */
[----:B------:R-:W-:-:S13]  /*0d90*/  VOTE.ANY P1, !P0 ;  /* 0x0000000000ff7806 */ /* 0x000fda0004020100 */
.L_x_272:
        /* <DEDUP_REMOVED lines=28> */
.L_x_284:
        /* <DEDUP_REMOVED lines=14> */
.L_x_202:
        /* <DEDUP_REMOVED lines=8> */
.L_x_201:
[----:B------:R-:W-:Y:S05]  /*10c0*/  BSYNC B0 ;  /* 0x0000000000007941 */ /* 0x000fea0003800000 */
.L_x_199:
[----:B------:R-:W-:Y:S01]  /*10d0*/  UMOV UR4, 0xffffffff ;  /* 0xffffffff00047882 */ /* 0x000fe20000000000 */
[----:B------:R-:W-:Y:S02]  /*10e0*/  ISETP.NE.AND P0, PT, R2, 0x5, PT ;  /* 0x000000050200780c */ /* 0x000fe40003f05270 */
[----:B------:R-:W-:Y:S11]  /*10f0*/  BRA.DIV UR4, `(.L_x_203) ;  /* 0x0000002204f07947 */ /* 0x000ff6000b800000 */
[----:B------:R-:W-:-:S13]  /*1100*/  VOTE.ANY P1, !P0 ;  /* 0x0000000000ff7806 */ /* 0x000fda0004020100 */
.L_x_287:
        /* <DEDUP_REMOVED lines=28> */
.L_x_299:
        /* <DEDUP_REMOVED lines=14> */
.L_x_207:
        /* <DEDUP_REMOVED lines=8> */
.L_x_206:
[----:B------:R-:W-:Y:S05]  /*1430*/  BSYNC B0 ;  /* 0x0000000000007941 */ /* 0x000fea0003800000 */
.L_x_204:
[----:B------:R-:W-:Y:S01]  /*1440*/  UMOV UR4, 0xffffffff ;  /* 0xffffffff00047882 */ /* 0x000fe20000000000 */
[----:B------:R-:W-:Y:S02]  /*1450*/  ISETP.NE.AND P0, PT, R2, 0x6, PT ;  /* 0x000000060200780c */ /* 0x000fe40003f05270 */
[----:B------:R-:W-:Y:S11]  /*1460*/  BRA.DIV UR4, `(.L_x_208) ;  /* 0x0000002604447947 */ /* 0x000ff6000b800000 */
[----:B------:R-:W-:-:S13]  /*1470*/  VOTE.ANY P1, !P0 ;  /* 0x0000000000ff7806 */ /* 0x000fda0004020100 */
.L_x_302:
        /* <DEDUP_REMOVED lines=28> */
.L_x_314:
        /* <DEDUP_REMOVED lines=14> */
.L_x_212:
        /* <DEDUP_REMOVED lines=8> */
.L_x_211:
[----:B------:R-:W-:Y:S05]  /*17a0*/  BSYNC B0 ;  /* 0x0000000000007941 */ /* 0x000fea0003800000 */
.L_x_209:
[----:B------:R-:W-:Y:S01]  /*17b0*/  UMOV UR4, 0xffffffff ;  /* 0xffffffff00047882 */ /* 0x000fe20000000000 */
[----:B------:R-:W-:Y:S02]  /*17c0*/  ISETP.NE.AND P0, PT, R2, 0x7, PT ;  /* 0x000000070200780c */ /* 0x000fe40003f05270 */
[----:B------:R-:W-:Y:S11]  /*17d0*/  BRA.DIV UR4, `(.L_x_213) ;  /* 0x0000002604987947 */ /* 0x000ff6000b800000 */
[----:B------:R-:W-:-:S13]  /*17e0*/  VOTE.ANY P1, !P0 ;  /* 0x0000000000ff7806 */ /* 0x000fda0004020100 */
.L_x_317:
        /* <DEDUP_REMOVED lines=28> */
.L_x_329:
        /* <DEDUP_REMOVED lines=14> */
.L_x_217:
        /* <DEDUP_REMOVED lines=8> */
.L_x_216:
[----:B------:R-:W-:Y:S05]  /*1b10*/  BSYNC B0 ;  /* 0x0000000000007941 */ /* 0x000fea0003800000 */
.L_x_214:
[----:B------:R-:W-:Y:S01]  /*1b20*/  UMOV UR4, 0xffffffff ;  /* 0xffffffff00047882 */ /* 0x000fe20000000000 */
[----:B------:R-:W-:Y:S02]  /*1b30*/  ISETP.NE.AND P0, PT, R2, 0x8, PT ;  /* 0x000000080200780c */ /* 0x000fe40003f05270 */
[----:B------:R-:W-:Y:S11]  /*1b40*/  BRA.DIV UR4, `(.L_x_218) ;  /* 0x0000002604ec7947 */ /* 0x000ff6000b800000 */
[----:B------:R-:W-:-:S13]  /*1b50*/  VOTE.ANY P1, !P0 ;  /* 0x0000000000ff7806 */ /* 0x000fda0004020100 */
.L_x_332:
        /* <DEDUP_REMOVED lines=28> */
.L_x_344:
        /* <DEDUP_REMOVED lines=14> */
.L_x_222:
        /* <DEDUP_REMOVED lines=8> */
.L_x_221:
[----:B------:R-:W-:Y:S05]  /*1e80*/  BSYNC B0 ;  /* 0x0000000000007941 */ /* 0x000fea0003800000 */
.L_x_219:
        /* <DEDUP_REMOVED lines=8> */
[----:B------:R-:W1:Y:S01]  /*1f10*/  SHFL.DOWN PT, R10, R9, 0x10, 0x1f ;  /* 0x0a001f00090a7f89 */ /* 0x000e6200000e0000 */
[----:B------:R-:W-:Y:S01]  /*1f20*/  IMAD.MOV.U32 R2, RZ, RZ, R7 ;  /* 0x000000ffff027224 */ /* 0x000fe200078e0007 */
[----:B-1----:R-:W-:-:S06]  /*1f30*/  MOV R3, R10 ;  /* 0x0000000a00037202 */ /* 0x002fcc0000000f00 */
[----:B------:R-:W-:-:S07]  /*1f40*/  DADD R8, R2, R8 ;  /* 0x0000000002087229 */ /* 0x000fce0000000008 */
[----:B------:R-:W1:Y:S04]  /*1f50*/  SHFL.DOWN PT, R11, R9, 0x8, 0x1f ;  /* 0x09001f00090b7f89 */ /* 0x000e6800000e0000 */
[----:B------:R-:W2:Y:S01]  /*1f60*/  SHFL.DOWN PT, R10, R8, 0x8, 0x1f ;  /* 0x09001f00080a7f89 */ /* 0x000ea200000e0000 */
[----:B-1----:R-:W-:Y:S02]  /*1f70*/  IMAD.MOV.U32 R3, RZ, RZ, R11 ;  /* 0x000000ffff037224 */ /* 0x002fe400078e000b */
[----:B--2---:R-:W-:-:S06]  /*1f80*/  IMAD.MOV.U32 R2, RZ, RZ, R10 ;  /* 0x000000ffff027224 */ /* 0x004fcc00078e000a */
[----:B------:R-:W-:-:S07]  /*1f90*/  DADD R10, R8, R2 ;  /* 0x00000000080a7229 */ /* 0x000fce0000000002 */
[----:B------:R-:W1:Y:S04]  /*1fa0*/  SHFL.DOWN PT, R13, R11, 0x4, 0x1f ;  /* 0x08801f000b0d7f89 */ /* 0x000e6800000e0000 */
[----:B------:R-:W2:Y:S01]  /*1fb0*/  SHFL.DOWN PT, R12, R10, 0x4, 0x1f ;  /* 0x08801f000a0c7f89 */ /* 0x000ea200000e0000 */
[----:B-1----:R-:W-:Y:S01]  /*1fc0*/  IMAD.MOV.U32 R3, RZ, RZ, R13 ;  /* 0x000000ffff037224 */ /* 0x002fe200078e000d */
[----:B--2---:R-:W-:-:S06]  /*1fd0*/  MOV R2, R12 ;  /* 0x0000000c00027202 */ /* 0x004fcc0000000f00 */
[----:B------:R-:W-:-:S07]  /*1fe0*/  DADD R12, R10, R2 ;  /* 0x000000000a0c7229 */ /* 0x000fce0000000002 */
[----:B0-----:R-:W0:Y:S04]  /*1ff0*/  SHFL.DOWN PT, R15, R13, 0x2, 0x1f ;  /* 0x08401f000d0f7f89 */ /* 0x001e2800000e0000 */
[----:B------:R-:W1:Y:S01]  /*2000*/  SHFL.DOWN PT, R14, R12, 0x2, 0x1f ;  /* 0x08401f000c0e7f89 */ /* 0x000e6200000e0000 */
[----:B0-----:R-:W-:Y:S01]  /*2010*/  MOV R3, R15 ;  /* 0x0000000f00037202 */ /* 0x001fe20000000f00 */
[----:B-1----:R-:W-:-:S06]  /*2020*/  IMAD.MOV.U32 R2, RZ, RZ, R14 ;  /* 0x000000ffff027224 */ /* 0x002fcc00078e000e */
[----:B------:R-:W-:-:S07]  /*2030*/  DADD R14, R12, R2 ;  /* 0x000000000c0e7229 */ /* 0x000fce0000000002 */
[----:B------:R0:W1:Y:S04]  /*2040*/  SHFL.DOWN PT, R8, R15, 0x1, 0x1f ;  /* 0x08201f000f087f89 */ /* 0x00006800000e0000 */
[----:B------:R0:W2:Y:S02]  /*2050*/  SHFL.DOWN PT, R7, R14, 0x1, 0x1f ;  /* 0x08201f000e077f89 */ /* 0x0000a400000e0000 */
.L_x_358:
        /* <DEDUP_REMOVED lines=13> */
.L_x_224:
        /* <DEDUP_REMOVED lines=9> */
.L_x_183:
[----:B------:R-:W-:Y:S01]  /*21c0*/  BSSY B0, `(.L_x_225) ;  /* 0x0000006000007945 */ /* 0x000fe20003800000 */
[----:B------:R-:W-:Y:S01]  /*21d0*/  PLOP3.LUT P1, PT, P0, PT, PT, 0x8, 0x80 ;  /* 0x000000000080781c */ /* 0x000fe2000072e170 */
[----:B------:R-:W-:-:S12]  /*21e0*/  IMAD.MOV.U32 R6, RZ, RZ, -0x1 ;  /* 0xffffffffff067424 */ /* 0x000fd800078e00ff */
[----:B0-----:R-:W-:Y:S05]  /*21f0*/  WARPSYNC.COLLECTIVE R6, `(.L_x_226) ;  /* 0x0000000006087348 */ /* 0x001fea0003c00000 */
[----:B------:R-:W-:Y:S01]  /*2200*/  VOTE.ANY P1, P1 ;  /* 0x0000000000ff7806 */ /* 0x000fe20000820100 */
[----:B0-----:R-:W-:-:S12]  /*2210*/  ENDCOLLECTIVE ;  /* 0x000000000000791b */ /* 0x001fd80003800000 */
.L_x_226:
[----:B------:R-:W-:Y:S05]  /*2220*/  BSYNC B0 ;  /* 0x0000000000007941 */ /* 0x000fea0003800000 */
.L_x_225:
[----:B------:R-:W-:Y:S05]  /*2230*/  BRA `(.L_x_227) ;  /* 0xffffffe000447947 */ /* 0x000fea000383ffff */
.L_x_185:
[----:B0-----:R-:W-:Y:S01]  /*2240*/  HFMA2 R4, -RZ, RZ, 0, 9.5367431640625e-07 ;  /* 0x00000010ff047431 */ /* 0x001fe200000001ff */
[----:B------:R-:W-:Y:S01]  /*2250*/  BSSY B0, `(.L_x_228) ;  /* 0x0000007000007945 */ /* 0x000fe20003800000 */
[----:B------:R-:W-:Y:S02]  /*2260*/  IMAD.MOV.U32 R5, RZ, RZ, R13 ;  /* 0x000000ffff057224 */ /* 0x000fe400078e000d */
[----:B------:R-:W-:Y:S02]  /*2270*/  IMAD.MOV.U32 R3, RZ, RZ, 0x1f ;  /* 0x0000001fff037424 */ /* 0x000fe400078e00ff */
[----:B------:R-:W-:-:S07]  /*2280*/  IMAD.MOV.U32 R6, RZ, RZ, -0x1 ;  /* 0xffffffffff067424 */ /* 0x000fce00078e00ff */
[----:B------:R-:W-:Y:S05]  /*2290*/  WARPSYNC.COLLECTIVE R6, `(.L_x_229) ;  /* 0x0000000006087348 */ /* 0x000fea0003c00000 */
[----:B------:R0:W1:Y:S02]  /*22a0*/  SHFL.DOWN P0, R7, R5, R4, R3 ;  /* 0x0800000405077389 */ /* 0x0000640000000003 */
[----:B01----:R-:W-:Y:S05]  /*22b0*/  ENDCOLLECTIVE ;  /* 0x000000000000791b */ /* 0x003fea0003800000 */
.L_x_229:
[----:B------:R-:W-:Y:S05]  /*22c0*/  BSYNC B0 ;  /* 0x0000000000007941 */ /* 0x000fea0003800000 */
.L_x_228:
        /* <DEDUP_REMOVED lines=8> */
[----:B------:R0:W1:Y:S02]  /*2350*/  SHFL.DOWN P0, R7, R5, R4, R3 ;  /* 0x0800000405077389 */ /* 0x0000640000000003 */
[----:B01----:R-:W-:Y:S05]  /*2360*/  ENDCOLLECTIVE ;  /* 0x000000000000791b */ /* 0x003fea0003800000 */
.L_x_230:
[----:B------:R-:W-:Y:S02]  /*2370*/  MOV R4, 0x8 ;  /* 0x0000000800047802 */ /* 0x000fe40000000f00 */
[----:B------:R-:W-:-:S06]  /*2380*/  MOV R8, R7 ;  /* 0x0000000700087202 */ /* 0x000fcc0000000f00 */
[----:B------:R-:W-:-:S10]  /*2390*/  DADD R8, R8, R12 ;  /* 0x0000000008087229 */ /* 0x000fd4000000000c */
[----:B------:R-:W-:-:S07]  /*23a0*/  IMAD.MOV.U32 R5, RZ, RZ, R9 ;  /* 0x000000ffff057224 */ /* 0x000fce00078e0009 */
[----:B------:R-:W-:Y:S05]  /*23b0*/  WARPSYNC.COLLECTIVE R6, `(.L_x_231) ;  /* 0x0000000006087348 */ /* 0x000fea0003c00000 */
[----:B------:R0:W1:Y:S02]  /*23c0*/  SHFL.DOWN P0, R7, R5, R4, R3 ;  /* 0x0800000405077389 */ /* 0x0000640000000003 */
[----:B01----:R-:W-:Y:S05]  /*23d0*/  ENDCOLLECTIVE ;  /* 0x000000000000791b */ /* 0x003fea0003800000 */
.L_x_231:
[----:B------:R-:W-:Y:S02]  /*23e0*/  IMAD.MOV.U32 R5, RZ, RZ, R8 ;  /* 0x000000ffff057224 */ /* 0x000fe400078e0008 */
[----:B------:R-:W-:-:S07]  /*23f0*/  IMAD.MOV.U32 R11, RZ, RZ, R7 ;  /* 0x000000ffff0b7224 */ /* 0x000fce00078e0007 */
[----:B------:R-:W-:Y:S05]  /*2400*/  WARPSYNC.COLLECTIVE R6, `(.L_x_232) ;  /* 0x0000000006087348 */ /* 0x000fea0003c00000 */
[----:B------:R0:W1:Y:S02]  /*2410*/  SHFL.DOWN P0, R7, R5, R4, R3 ;  /* 0x0800000405077389 */ /* 0x0000640000000003 */
[----:B01----:R-:W-:Y:S05]  /*2420*/  ENDCOLLECTIVE ;  /* 0x000000000000791b */ /* 0x003fea0003800000 */
.L_x_232:
[----:B------:R-:W-:Y:S01]  /*2430*/  IMAD.MOV.U32 R4, RZ, RZ, 0x4 ;  /* 0x00000004ff047424 */ /* 0x000fe200078e00ff */
[----:B------:R-:W-:-:S06]  /*2440*/  MOV R10, R7 ;  /* 0x00000007000a7202 */ /* 0x000fcc0000000f00 */
[----:B------:R-:W-:-:S10]  /*2450*/  DADD R10, R8, R10 ;  /* 0x00000000080a7229 */ /* 0x000fd4000000000a */
[----:B------:R-:W-:-:S07]  /*2460*/  IMAD.MOV.U32 R5, RZ, RZ, R11 ;  /* 0x000000ffff057224 */ /* 0x000fce00078e000b */
[----:B------:R-:W-:Y:S05]  /*2470*/  WARPSYNC.COLLECTIVE R6, `(.L_x_233) ;  /* 0x0000000006087348 */ /* 0x000fea0003c00000 */
[----:B------:R0:W1:Y:S02]  /*2480*/  SHFL.DOWN P0, R7, R5, R4, R3 ;  /* 0x0800000405077389 */ /* 0x0000640000000003 */
[----:B01----:R-:W-:Y:S05]  /*2490*/  ENDCOLLECTIVE ;  /* 0x000000000000791b */ /* 0x003fea0003800000 */
.L_x_233:
[----:B------:R-:W-:Y:S01]  /*24a0*/  IMAD.MOV.U32 R5, RZ, RZ, R10 ;  /* 0x000000ffff057224 */ /* 0x000fe200078e000a */
[----:B------:R-:W-:-:S07]  /*24b0*/  MOV R13, R7 ;  /* 0x00000007000d7202 */ /* 0x000fce0000000f00 */
[----:B------:R-:W-:Y:S05]  /*24c0*/  WARPSYNC.COLLECTIVE R6, `(.L_x_234) ;  /* 0x0000000006087348 */ /* 0x000fea0003c00000 */
[----:B------:R0:W1:Y:S02]  /*24d0*/  SHFL.DOWN P0, R7, R5, R4, R3 ;  /* 0x0800000405077389 */ /* 0x0000640000000003 */
[----:B01----:R-:W-:Y:S05]  /*24e0*/  ENDCOLLECTIVE ;  /* 0x000000000000791b */ /* 0x003fea0003800000 */
.L_x_234:
[----:B------:R-:W-:Y:S02]  /*24f0*/  IMAD.MOV.U32 R4, RZ, RZ, 0x2 ;  /* 0x00000002ff047424 */ /* 0x000fe400078e00ff */
[----:B------:R-:W-:-:S06]  /*2500*/  IMAD.MOV.U32 R12, RZ, RZ, R7 ;  /* 0x000000ffff0c7224 */ /* 0x000fcc00078e0007 */
[----:B------:R-:W-:-:S10]  /*2510*/  DADD R12, R10, R12 ;  /* 0x000000000a0c7229 */ /* 0x000fd4000000000c */
[----:B------:R-:W-:-:S07]  /*2520*/  MOV R5, R13 ;  /* 0x0000000d00057202 */ /* 0x000fce0000000f00 */
[----:B------:R-:W-:Y:S05]  /*2530*/  WARPSYNC.COLLECTIVE R6, `(.L_x_235) ;  /* 0x0000000006087348 */ /* 0x000fea0003c00000 */
[----:B------:R0:W1:Y:S02]  /*2540*/  SHFL.DOWN P0, R7, R5, R4, R3 ;  /* 0x0800000405077389 */ /* 0x0000640000000003 */
[----:B01----:R-:W-:Y:S05]  /*2550*/  ENDCOLLECTIVE ;  /* 0x000000000000791b */ /* 0x003fea0003800000 */
.L_x_235:
[----:B------:R-:W-:Y:S01]  /*2560*/  MOV R5, R12 ;  /* 0x0000000c00057202 */ /* 0x000fe20000000f00 */
[----:B------:R-:W-:-:S07]  /*2570*/  IMAD.MOV.U32 R15, RZ, RZ, R7 ;  /* 0x000000ffff0f7224 */ /* 0x000fce00078e0007 */
[----:B------:R-:W-:Y:S05]  /*2580*/  WARPSYNC.COLLECTIVE R6, `(.L_x_236) ;  /* 0x0000000006087348 */ /* 0x000fea0003c00000 */
[----:B------:R0:W1:Y:S02]  /*2590*/  SHFL.DOWN P0, R7, R5, R4, R3 ;  /* 0x0800000405077389 */ /* 0x0000640000000003 */
[----:B01----:R-:W-:Y:S05]  /*25a0*/  ENDCOLLECTIVE ;  /* 0x000000000000791b */ /* 0x003fea0003800000 */
.L_x_236:
[----:B------:R-:W-:Y:S01]  /*25b0*/  MOV R4, 0x1 ;  /* 0x0000000100047802 */ /* 0x000fe20000000f00 */
[----:B------:R-:W-:-:S06]  /*25c0*/  IMAD.MOV.U32 R14, RZ, RZ, R7 ;  /* 0x000000ffff0e7224 */ /* 0x000fcc00078e0007 */
[----:B------:R-:W-:-:S10]  /*25d0*/  DADD R14, R12, R14 ;  /* 0x000000000c0e7229 */ /* 0x000fd4000000000e */
[----:B------:R-:W-:-:S07]  /*25e0*/  IMAD.MOV.U32 R5, RZ, RZ, R15 ;  /* 0x000000ffff057224 */ /* 0x000fce00078e000f */
[----:B------:R-:W-:Y:S05]  /*25f0*/  WARPSYNC.COLLECTIVE R6, `(.L_x_237) ;  /* 0x0000000006087348 */ /* 0x000fea0003c00000 */
[----:B------:R0:W1:Y:S02]  /*2600*/  SHFL.DOWN P0, R7, R5, R4, R3 ;  /* 0x0800000405077389 */ /* 0x0000640000000003 */
[----:B01----:R-:W-:Y:S05]  /*2610*/  ENDCOLLECTIVE ;  /* 0x000000000000791b */ /* 0x003fea0003800000 */
.L_x_237:
[----:B------:R-:W-:Y:S02]  /*2620*/  IMAD.MOV.U32 R5, RZ, RZ, R14 ;  /* 0x000000ffff057224 */ /* 0x000fe400078e000e */
[----:B------:R-:W-:-:S07]  /*2630*/  IMAD.MOV.U32 R8, RZ, RZ, R7 ;  /* 0x000000ffff087224 */ /* 0x000fce00078e0007 */
[----:B------:R-:W-:Y:S05]  /*2640*/  WARPSYNC.COLLECTIVE R6, `(.L_x_238) ;  /* 0x0000000006087348 */ /* 0x000fea0003c00000 */
[----:B------:R0:W1:Y:S02]  /*2650*/  SHFL.DOWN P0, R7, R5, R4, R3 ;  /* 0x0800000405077389 */ /* 0x0000640000000003 */
[----:B01----:R-:W-:Y:S05]  /*2660*/  ENDCOLLECTIVE ;  /* 0x000000000000791b */ /* 0x003fea0003800000 */
.L_x_238:
[----:B------:R-:W-:Y:S05]  /*2670*/  BRA `(.L_x_239) ;  /* 0xffffffdc00a47947 */ /* 0x000fea000383ffff */
.L_x_188:
[----:B------:R-:W-:Y:S01]  /*2680*/  BSSY B0, `(.L_x_240) ;  /* 0x0000006000007945 */ /* 0x000fe20003800000 */
[----:B------:R-:W-:Y:S02]  /*2690*/  PLOP3.LUT P1, PT, P0, PT, PT, 0x8, 0x80 ;  /* 0x000000000080781c */ /* 0x000fe4000072e170 */
[----:B------:R-:W-:-:S11]  /*26a0*/  MOV R6, 0xffffffff ;  /* 0xffffffff00067802 */ /* 0x000fd60000000f00 */
[----:B0-----:R-:W-:Y:S05]  /*26b0*/  WARPSYNC.COLLECTIVE R6, `(.L_x_241) ;  /* 0x0000000006087348 */ /* 0x001fea0003c00000 */
[----:B------:R-:W-:Y:S01]  /*26c0*/  VOTE.ANY P1, P1 ;  /* 0x0000000000ff7806 */ /* 0x000fe20000820100 */
[----:B0-----:R-:W-:-:S12]  /*26d0*/  ENDCOLLECTIVE ;  /* 0x000000000000791b */ /* 0x001fd80003800000 */
.L_x_241:
[----:B------:R-:W-:Y:S05]  /*26e0*/  BSYNC B0 ;  /* 0x0000000000007941 */ /* 0x000fea0003800000 */
.L_x_240:
[----:B------:R-:W-:Y:S05]  /*26f0*/  BRA `(.L_x_242) ;  /* 0xffffffdc00f07947 */ /* 0x000fea000383ffff */
.L_x_190:
[----:B------:R-:W-:Y:S01]  /*2700*/  HFMA2 R3, -RZ, RZ, 0, 1.847743988037109375e-06 ;  /* 0x0000001fff037431 */ /* 0x000fe200000001ff */
[----:B------:R-:W-:Y:S01]  /*2710*/  BSSY B0, `(.L_x_243) ;  /* 0x0000007000007945 */ /* 0x000fe20003800000 */
[----:B0-----:R-:W-:Y:S02]  /*2720*/  IMAD.MOV.U32 R5, RZ, RZ, R13 ;  /* 0x000000ffff057224 */ /* 0x001fe400078e000d */
[----:B------:R-:W-:Y:S02]  /*2730*/  IMAD.MOV.U32 R4, RZ, RZ, 0x10 ;  /* 0x00000010ff047424 */ /* 0x000fe400078e00ff */
[----:B------:R-:W-:-:S07]  /*2740*/  IMAD.MOV.U32 R6, RZ, RZ, -0x1 ;  /* 0xffffffffff067424 */ /* 0x000fce00078e00ff */
[----:B------:R-:W-:Y:S05]  /*2750*/  WARPSYNC.COLLECTIVE R6, `(.L_x_244) ;  /* 0x0000000006087348 */ /* 0x000fea0003c00000 */
[----:B------:R0:W1:Y:S02]  /*2760*/  SHFL.DOWN P0, R7, R5, R4, R3 ;  /* 0x0800000405077389 */ /* 0x0000640000000003 */
[----:B01----:R-:W-:Y:S05]  /*2770*/  ENDCOLLECTIVE ;  /* 0x000000000000791b */ /* 0x003fea0003800000 */
.L_x_244:
[----:B------:R-:W-:Y:S05]  /*2780*/  BSYNC B0 ;  /* 0x0000000000007941 */ /* 0x000fea0003800000 */
.L_x_243:
[----:B------:R-:W-:Y:S01]  /*2790*/  MOV R5, RZ ;  /* 0x000000ff00057202 */ /* 0x000fe20000000f00 */
[----:B------:R-:W-:Y:S01]  /*27a0*/  IMAD.MOV.U32 R4, RZ, RZ, 0x10 ;  /* 0x00000010ff047424 */ /* 0x000fe200078e00ff */
[----:B------:R-:W-:Y:S01]  /*27b0*/  MOV R6, 0xffffffff ;  /* 0xffffffff00067802 */ /* 0x000fe20000000f00 */
[----:B------:R-:W-:Y:S02]  /*27c0*/  IMAD.MOV.U32 R3, RZ, RZ, 0x1f ;  /* 0x0000001fff037424 */ /* 0x000fe400078e00ff */
[----:B------:R-:W-:Y:S02]  /*27d0*/  IMAD.MOV.U32 R10, RZ, RZ, R7 ;  /* 0x000000ffff0a7224 */ /* 0x000fe400078e0007 */
[----:B------:R-:W-:-:S07]  /*27e0*/  IMAD.MOV.U32 R12, RZ, RZ, RZ ;  /* 0x000000ffff0c7224 */ /* 0x000fce00078e00ff */
[----:B------:R-:W-:Y:S05]  /*27f0*/  WARPSYNC.COLLECTIVE R6, `(.L_x_245) ;  /* 0x0000000006087348 */ /* 0x000fea0003c00000 */
[----:B------:R0:W1:Y:S02]  /*2800*/  SHFL.DOWN P0, R7, R5, R4, R3 ;  /* 0x0800000405077389 */ /* 0x0000640000000003 */
[----:B01----:R-:W-:Y:S05]  /*2810*/  ENDCOLLECTIVE ;  /* 0x000000000000791b */ /* 0x003fea0003800000 */
.L_x_245:
[----:B------:R-:W-:Y:S01]  /*2820*/  MOV R9, R10 ;  /* 0x0000000a00097202 */ /* 0x000fe20000000f00 */
[----:B------:R-:W-:Y:S02]  /*2830*/  IMAD.MOV.U32 R4, RZ, RZ, 0x8 ;  /* 0x00000008ff047424 */ /* 0x000fe400078e00ff */
[----:B------:R-:W-:-:S06]  /*2840*/  IMAD.MOV.U32 R8, RZ, RZ, R7 ;  /* 0x000000ffff087224 */ /* 0x000fcc00078e0007 */
[----:B------:R-:W-:-:S10]  /*2850*/  DADD R8, R8, R12 ;  /* 0x0000000008087229 */ /* 0x000fd4000000000c */
[----:B------:R-:W-:-:S07]  /*2860*/  IMAD.MOV.U32 R5, RZ, RZ, R9 ;  /* 0x000000ffff057224 */ /* 0x000fce00078e0009 */
[----:B------:R-:W-:Y:S05]  /*2870*/  WARPSYNC.COLLECTIVE R6, `(.L_x_246) ;  /* 0x0000000006087348 */ /* 0x000fea0003c00000 */
[----:B------:R0:W1:Y:S02]  /*2880*/  SHFL.DOWN P0, R7, R5, R4, R3 ;  /* 0x0800000405077389 */ /* 0x0000640000000003 */
[----:B01----:R-:W-:Y:S05]  /*2890*/  ENDCOLLECTIVE ;  /* 0x000000000000791b */ /* 0x003fea0003800000 */
.L_x_246:
[----:B------:R-:W-:Y:S01]  /*28a0*/  IMAD.MOV.U32 R5, RZ, RZ, R8 ;  /* 0x000000ffff057224 */ /* 0x000fe200078e0008 */
[----:B------:R-:W-:-:S07]  /*28b0*/  MOV R11, R7 ;  /* 0x00000007000b7202 */ /* 0x000fce0000000f00 */
[----:B------:R-:W-:Y:S05]  /*28c0*/  WARPSYNC.COLLECTIVE R6, `(.L_x_247) ;  /* 0x0000000006087348 */ /* 0x000fea0003c00000 */
[----:B------:R0:W1:Y:S02]  /*28d0*/  SHFL.DOWN P0, R7, R5, R4, R3 ;  /* 0x0800000405077389 */ /* 0x0000640000000003 */
[----:B01----:R-:W-:Y:S05]  /*28e0*/  ENDCOLLECTIVE ;  /* 0x000000000000791b */ /* 0x003fea0003800000 */
.L_x_247:
[----:B------:R-:W-:Y:S02]  /*28f0*/  IMAD.MOV.U32 R4, RZ, RZ, 0x4 ;  /* 0x00000004ff047424 */ /* 0x000fe400078e00ff */
[----:B------:R-:W-:-:S06]  /*2900*/  IMAD.MOV.U32 R10, RZ, RZ, R7 ;  /* 0x000000ffff0a7224 */ /* 0x000fcc00078e0007 */
[----:B------:R-:W-:-:S10]  /*2910*/  DADD R10, R8, R10 ;  /* 0x00000000080a7229 */ /* 0x000fd4000000000a */
[----:B------:R-:W-:-:S07]  /*2920*/  MOV R5, R11 ;  /* 0x0000000b00057202 */ /* 0x000fce0000000f00 */
[----:B------:R-:W-:Y:S05]  /*2930*/  WARPSYNC.COLLECTIVE R6, `(.L_x_248) ;  /* 0x0000000006087348 */ /* 0x000fea0003c00000 */
[----:B------:R0:W1:Y:S02]  /*2940*/  SHFL.DOWN P0, R7, R5, R4, R3 ;  /* 0x0800000405077389 */ /* 0x0000640000000003 */
[----:B01----:R-:W-:Y:S05]  /*2950*/  ENDCOLLECTIVE ;  /* 0x000000000000791b */ /* 0x003fea0003800000 */
.L_x_248:
[----:B------:R-:W-:Y:S01]  /*2960*/  MOV R5, R10 ;  /* 0x0000000a00057202 */ /* 0x000fe20000000f00 */
[----:B------:R-:W-:-:S07]  /*2970*/  IMAD.MOV.U32 R13, RZ, RZ, R7 ;  /* 0x000000ffff0d7224 */ /* 0x000fce00078e0007 */
[----:B------:R-:W-:Y:S05]  /*2980*/  WARPSYNC.COLLECTIVE R6, `(.L_x_249) ;  /* 0x0000000006087348 */ /* 0x000fea0003c00000 */
[----:B------:R0:W1:Y:S02]  /*2990*/  SHFL.DOWN P0, R7, R5, R4, R3 ;  /* 0x0800000405077389 */ /* 0x0000640000000003 */
[----:B01----:R-:W-:Y:S05]  /*29a0*/  ENDCOLLECTIVE ;  /* 0x000000000000791b */ /* 0x003fea0003800000 */
.L_x_249:
[----:B------:R-:W-:Y:S01]  /*29b0*/  MOV R4, 0x2 ;  /* 0x0000000200047802 */ /* 0x000fe20000000f00 */
[----:B------:R-:W-:-:S06]  /*29c0*/  IMAD.MOV.U32 R12, RZ, RZ, R7 ;  /* 0x000000ffff0c7224 */ /* 0x000fcc00078e0007 */
[----:B------:R-:W-:-:S10]  /*29d0*/  DADD R12, R10, R12 ;  /* 0x000000000a0c7229 */ /* 0x000fd4000000000c */
[----:B------:R-:W-:-:S07]  /*29e0*/  IMAD.MOV.U32 R5, RZ, RZ, R13 ;  /* 0x000000ffff057224 */ /* 0x000fce00078e000d */
[----:B------:R-:W-:Y:S05]  /*29f0*/  WARPSYNC.COLLECTIVE R6, `(.L_x_250) ;  /* 0x0000000006087348 */ /* 0x000fea0003c00000 */
[----:B------:R0:W1:Y:S02]  /*2a00*/  SHFL.DOWN P0, R7, R5, R4, R3 ;  /* 0x0800000405077389 */ /* 0x0000640000000003 */
[----:B01----:R-:W-:Y:S05]  /*2a10*/  ENDCOLLECTIVE ;  /* 0x000000000000791b */ /* 0x003fea0003800000 */
.L_x_250:
[----:B------:R-:W-:Y:S02]  /*2a20*/  IMAD.MOV.U32 R5, RZ, RZ, R12 ;  /* 0x000000ffff057224 */ /* 0x000fe400078e000c */
[----:B------:R-:W-:-:S07]  /*2a30*/  IMAD.MOV.U32 R15, RZ, RZ, R7 ;  /* 0x000000ffff0f7224 */ /* 0x000fce00078e0007 */
[----:B------:R-:W-:Y:S05]  /*2a40*/  WARPSYNC.COLLECTIVE R6, `(.L_x_251) ;  /* 0x0000000006087348 */ /* 0x000fea0003c00000 */
[----:B------:R0:W1:Y:S02]  /*2a50*/  SHFL.DOWN P0, R7, R5, R4, R3 ;  /* 0x0800000405077389 */ /* 0x0000640000000003 */
[----:B01----:R-:W-:Y:S05]  /*2a60*/  ENDCOLLECTIVE ;  /* 0x000000000000791b */ /* 0x003fea0003800000 */
.L_x_251:
[----:B------:R-:W-:Y:S01]  /*2a70*/  IMAD.MOV.U32 R4, RZ, RZ, 0x1 ;  /* 0x00000001ff047424 */ /* 0x000fe200078e00ff */
[----:B------:R-:W-:-:S06]  /*2a80*/  MOV R14, R7 ;  /* 0x00000007000e7202 */ /* 0x000fcc0000000f00 */
[----:B------:R-:W-:-:S10]  /*2a90*/  DADD R14, R12, R14 ;  /* 0x000000000c0e7229 */ /* 0x000fd4000000000e */
[----:B------:R-:W-:-:S07]  /*2aa0*/  IMAD.MOV.U32 R5, RZ, RZ, R15 ;  /* 0x000000ffff057224 */ /* 0x000fce00078e000f */
[----:B------:R-:W-:Y:S05]  /*2ab0*/  WARPSYNC.COLLECTIVE R6, `(.L_x_252) ;  /* 0x0000000006087348 */ /* 0x000fea0003c00000 */
[----:B------:R0:W1:Y:S02]  /*2ac0*/  SHFL.DOWN P0, R7, R5, R4, R3 ;  /* 0x0800000405077389 */ /* 0x0000640000000003 */
[----:B01----:R-:W-:Y:S05]  /*2ad0*/  ENDCOLLECTIVE ;  /* 0x000000000000791b */ /* 0x003fea0003800000 */
.L_x_252:
[----:B------:R-:W-:Y:S01]  /*2ae0*/  IMAD.MOV.U32 R5, RZ, RZ, R14 ;  /* 0x000000ffff057224 */ /* 0x000fe200078e000e */
[----:B------:R-:W-:-:S07]  /*2af0*/  MOV R8, R7 ;  /* 0x0000000700087202 */ /* 0x000fce0000000f00 */
[----:B------:R-:W-:Y:S05]  /*2b00*/  WARPSYNC.COLLECTIVE R6, `(.L_x_253) ;  /* 0x0000000006087348 */ /* 0x000fea0003c00000 */
[----:B------:R0:W1:Y:S02]  /*2b10*/  SHFL.DOWN P0, R7, R5, R4, R3 ;  /* 0x0800000405077389 */ /* 0x0000640000000003 */
[----:B01----:R-:W-:Y:S05]  /*2b20*/  ENDCOLLECTIVE ;  /* 0x000000000000791b */ /* 0x003fea0003800000 */
.L_x_253:
[----:B------:R-:W-:Y:S05]  /*2b30*/  BRA `(.L_x_254) ;  /* 0xffffffdc00507947 */ /* 0x000fea000383ffff */
.L_x_193:
[----:B------:R-:W-:Y:S01]  /*2b40*/  BSSY B0, `(.L_x_255) ;  /* 0x0000006000007945 */ /* 0x000fe20003800000 */
[----:B------:R-:W-:Y:S01]  /*2b50*/  PLOP3.LUT P1, PT, P0, PT, PT, 0x8, 0x80 ;  /* 0x000000000080781c */ /* 0x000fe2000072e170 */
[----:B------:R-:W-:-:S12]  /*2b60*/  IMAD.MOV.U32 R6, RZ, RZ, -0x1 ;  /* 0xffffffffff067424 */ /* 0x000fd800078e00ff */
[----:B0-----:R-:W-:Y:S05]  /*2b70*/  WARPSYNC.COLLECTIVE R6, `(.L_x_256) ;  /* 0x0000000006087348 */ /* 0x001fea0003c00000 */
[----:B------:R-:W-:Y:S01]  /*2b80*/  VOTE.ANY P1, P1 ;  /* 0x0000000000ff7806 */ /* 0x000fe20000820100 */
[----:B0-----:R-:W-:-:S12]  /*2b90*/  ENDCOLLECTIVE ;  /* 0x000000000000791b */ /* 0x001fd80003800000 */
.L_x_256:
[----:B------:R-:W-:Y:S05]  /*2ba0*/  BSYNC B0 ;  /* 0x0000000000007941 */ /* 0x000fea0003800000 */
.L_x_255:
[----:B------:R-:W-:Y:S05]  /*2bb0*/  BRA `(.L_x_257) ;  /* 0xffffffdc009c7947 */ /* 0x000fea000383ffff */
.L_x_195:
[----:B------:R-:W-:Y:S01]  /*2bc0*/  HFMA2 R3, -RZ, RZ, 0, 1.847743988037109375e-06 ;  /* 0x0000001fff037431 */ /* 0x000fe200000001ff */
[----:B------:R-:W-:Y:S01]  /*2bd0*/  BSSY B0, `(.L_x_258) ;  /* 0x0000007000007945 */ /* 0x000fe20003800000 */
[----:B0-----:R-:W-:Y:S01]  /*2be0*/  MOV R5, R13 ;  /* 0x0000000d00057202 */ /* 0x001fe20000000f00 */
[----:B------:R-:W-:Y:S02]  /*2bf0*/  IMAD.MOV.U32 R4, RZ, RZ, 0x10 ;  /* 0x00000010ff047424 */ /* 0x000fe400078e00ff */
[----:B------:R-:W-:-:S07]  /*2c00*/  IMAD.MOV.U32 R6, RZ, RZ, -0x1 ;  /* 0xffffffffff067424 */ /* 0x000fce00078e00ff */
[----:B------:R-:W-:Y:S05]  /*2c10*/  WARPSYNC.COLLECTIVE R6, `(.L_x_259) ;  /* 0x0000000006087348 */ /* 0x000fea0003c00000 */
[----:B------:R0:W1:Y:S02]  /*2c20*/  SHFL.DOWN P0, R7, R5, R4, R3 ;  /* 0x0800000405077389 */ /* 0x0000640000000003 */
[----:B01----:R-:W-:Y:S05]  /*2c30*/  ENDCOLLECTIVE ;  /* 0x000000000000791b */ /* 0x003fea0003800000 */
.L_x_259:
[----:B------:R-:W-:Y:S05]  /*2c40*/  BSYNC B0 ;  /* 0x0000000000007941 */ /* 0x000fea0003800000 */
.L_x_258:
[----:B------:R-:W-:Y:S02]  /*2c50*/  HFMA2 R4, -RZ, RZ, 0, 9.5367431640625e-07 ;  /* 0x00000010ff047431 */ /* 0x000fe400000001ff */
[----:B------:R-:W-:Y:S01]  /*2c60*/  IMAD.MOV.U32 R5, RZ, RZ, RZ ;  /* 0x000000ffff057224 */ /* 0x000fe200078e00ff */
[----:B------:R-:W-:Y:S01]  /*2c70*/  MOV R6, 0xffffffff ;  /* 0xffffffff00067802 */ /* 0x000fe20000000f00 */
[----:B------:R-:W-:Y:S01]  /*2c80*/  IMAD.MOV.U32 R3, RZ, RZ, 0x1f ;  /* 0x0000001fff037424 */ /* 0x000fe200078e00ff */
[----:B------:R-:W-:Y:S01]  /*2c90*/  MOV R10, R7 ;  /* 0x00000007000a7202 */ /* 0x000fe20000000f00 */
[----:B------:R-:W-:-:S07]  /*2ca0*/  IMAD.MOV.U32 R12, RZ, RZ, RZ ;  /* 0x000000ffff0c7224 */ /* 0x000fce00078e00ff */
[----:B------:R-:W-:Y:S05]  /*2cb0*/  WARPSYNC.COLLECTIVE R6, `(.L_x_260) ;  /* 0x0000000006087348 */ /* 0x000fea0003c00000 */
[----:B------:R0:W1:Y:S02]  /*2cc0*/  SHFL.DOWN P0, R7, R5, R4, R3 ;  /* 0x0800000405077389 */ /* 0x0000640000000003 */
[----:B01----:R-:W-:Y:S05]  /*2cd0*/  ENDCOLLECTIVE ;  /* 0x000000000000791b */ /* 0x003fea0003800000 */
.L_x_260:
[----:B------:R-:W-:Y:S02]  /*2ce0*/  IMAD.MOV.U32 R9, RZ, RZ, R10 ;  /* 0x000000ffff097224 */ /* 0x000fe400078e000a */
[----:B------:R-:W-:Y:S01]  /*2cf0*/  IMAD.MOV.U32 R4, RZ, RZ, 0x8 ;  /* 0x00000008ff047424 */ /* 0x000fe200078e00ff */
[----:B------:R-:W-:-:S06]  /*2d00*/  MOV R8, R7 ;  /* 0x0000000700087202 */ /* 0x000fcc0000000f00 */
[----:B------:R-:W-:-:S10]  /*2d10*/  DADD R8, R8, R12 ;  /* 0x0000000008087229 */ /* 0x000fd4000000000c */
[----:B------:R-:W-:-:S07]  /*2d20*/  MOV R5, R9 ;  /* 0x0000000900057202 */ /* 0x000fce0000000f00 */
[----:B------:R-:W-:Y:S05]  /*2d30*/  WARPSYNC.COLLECTIVE R6, `(.L_x_261) ;  /* 0x0000000006087348 */ /* 0x000fea0003c00000 */
[----:B------:R0:W1:Y:S02]  /*2d40*/  SHFL.DOWN P0, R7, R5, R4, R3 ;  /* 0x0800000405077389 */ /* 0x0000640000000003 */
[----:B01----:R-:W-:Y:S05]  /*2d50*/  ENDCOLLECTIVE ;  /* 0x000000000000791b */ /* 0x003fea0003800000 */
.L_x_261:
[----:B------:R-:W-:Y:S01]  /*2d60*/  IMAD.MOV.U32 R5, RZ, RZ, R8 ;  /* 0x000000ffff057224 */ /* 0x000fe200078e0008 */
[----:B------:R-:W-:-:S07]  /*2d70*/  MOV R11, R7 ;  /* 0x00000007000b7202 */ /* 0x000fce0000000f00 */
[----:B------:R-:W-:Y:S05]  /*2d80*/  WARPSYNC.COLLECTIVE R6, `(.L_x_262) ;  /* 0x0000000006087348 */ /* 0x000fea0003c00000 */
[----:B------:R0:W1:Y:S02]  /*2d90*/  SHFL.DOWN P0, R7, R5, R4, R3 ;  /* 0x0800000405077389 */ /* 0x0000640000000003 */
[----:B01----:R-:W-:Y:S05]  /*2da0*/  ENDCOLLECTIVE ;  /* 0x000000000000791b */ /* 0x003fea0003800000 */
.L_x_262:
[----:B------:R-:W-:Y:S02]  /*2db0*/  MOV R4, 0x4 ;  /* 0x0000000400047802 */ /* 0x000fe40000000f00 */
[----:B------:R-:W-:-:S06]  /*2dc0*/  MOV R10, R7 ;  /* 0x00000007000a7202 */ /* 0x000fcc0000000f00 */
[----:B------:R-:W-:-:S10]  /*2dd0*/  DADD R10, R8, R10 ;  /* 0x00000000080a7229 */ /* 0x000fd4000000000a */
[----:B------:R-:W-:-:S07]  /*2de0*/  IMAD.MOV.U32 R5, RZ, RZ, R11 ;  /* 0x000000ffff057224 */ /* 0x000fce00078e000b */
[----:B------:R-:W-:Y:S05]  /*2df0*/  WARPSYNC.COLLECTIVE R6, `(.L_x_263) ;  /* 0x0000000006087348 */ /* 0x000fea0003c00000 */
[----:B------:R0:W1:Y:S02]  /*2e00*/  SHFL.DOWN P0, R7, R5, R4, R3 ;  /* 0x0800000405077389 */ /* 0x0000640000000003 */
[----:B01----:R-:W-:Y:S05]  /*2e10*/  ENDCOLLECTIVE ;  /* 0x000000000000791b */ /* 0x003fea0003800000 */
.L_x_263:
[----:B------:R-:W-:Y:S01]  /*2e20*/  MOV R5, R10 ;  /* 0x0000000a00057202 */ /* 0x000fe20000000f00 */
[----:B------:R-:W-:-:S07]  /*2e30*/  IMAD.MOV.U32 R13, RZ, RZ, R7 ;  /* 0x000000ffff0d7224 */ /* 0x000fce00078e0007 */
[----:B------:R-:W-:Y:S05]  /*2e40*/  WARPSYNC.COLLECTIVE R6, `(.L_x_264) ;  /* 0x0000000006087348 */ /* 0x000fea0003c00000 */
[----:B------:R0:W1:Y:S02]  /*2e50*/  SHFL.DOWN P0, R7, R5, R4, R3 ;  /* 0x0800000405077389 */ /* 0x0000640000000003 */
[----:B01----:R-:W-:Y:S05]  /*2e60*/  ENDCOLLECTIVE ;  /* 0x000000000000791b */ /* 0x003fea0003800000 */
.L_x_264:
[----:B------:R-:W-:Y:S02]  /*2e70*/  IMAD.MOV.U32 R4, RZ, RZ, 0x2 ;  /* 0x00000002ff047424 */ /* 0x000fe400078e00ff */
[----:B------:R-:W-:-:S06]  /*2e80*/  IMAD.MOV.U32 R12, RZ, RZ, R7 ;  /* 0x000000ffff0c7224 */ /* 0x000fcc00078e0007 */
[----:B------:R-:W-:-:S10]  /*2e90*/  DADD R12, R10, R12 ;  /* 0x000000000a0c7229 */ /* 0x000fd4000000000c */
[----:B------:R-:W-:-:S07]  /*2ea0*/  MOV R5, R13 ;  /* 0x0000000d00057202 */ /* 0x000fce0000000f00 */
[----:B------:R-:W-:Y:S05]  /*2eb0*/  WARPSYNC.COLLECTIVE R6, `(.L_x_265) ;  /* 0x0000000006087348 */ /* 0x000fea0003c00000 */
[----:B------:R0:W1:Y:S02]  /*2ec0*/  SHFL.DOWN P0, R7, R5, R4, R3 ;  /* 0x0800000405077389 */ /* 0x0000640000000003 */
[----:B01----:R-:W-:Y:S05]  /*2ed0*/  ENDCOLLECTIVE ;  /* 0x000000000000791b */ /* 0x003fea0003800000 */
.L_x_265:
[----:B------:R-:W-:Y:S01]  /*2ee0*/  IMAD.MOV.U32 R5, RZ, RZ, R12 ;  /* 0x000000ffff057224 */ /* 0x000fe200078e000c */
[----:B------:R-:W-:-:S07]  /*2ef0*/  MOV R15, R7 ;  /* 0x00000007000f7202 */ /* 0x000fce0000000f00 */
[----:B------:R-:W-:Y:S05]  /*2f00*/  WARPSYNC.COLLECTIVE R6, `(.L_x_266) ;  /* 0x0000000006087348 */ /* 0x000fea0003c00000 */
[----:B------:R0:W1:Y:S02]  /*2f10*/  SHFL.DOWN P0, R7, R5, R4, R3 ;  /* 0x0800000405077389 */ /* 0x0000640000000003 */
[----:B01----:R-:W-:Y:S05]  /*2f20*/  ENDCOLLECTIVE ;  /* 0x000000000000791b */ /* 0x003fea0003800000 */
.L_x_266:
[----:B------:R-:W-:Y:S02]  /*2f30*/  MOV R4, 0x1 ;  /* 0x0000000100047802 */ /* 0x000fe40000000f00 */
[----:B------:R-:W-:-:S06]  /*2f40*/  MOV R14, R7 ;  /* 0x00000007000e7202 */ /* 0x000fcc0000000f00 */
[----:B------:R-:W-:-:S10]  /*2f50*/  DADD R14, R12, R14 ;  /* 0x000000000c0e7229 */ /* 0x000fd4000000000e */
[----:B------:R-:W-:-:S07]  /*2f60*/  IMAD.MOV.U32 R5, RZ, RZ, R15 ;  /* 0x000000ffff057224 */ /* 0x000fce00078e000f */
[----:B------:R-:W-:Y:S05]  /*2f70*/  WARPSYNC.COLLECTIVE R6, `(.L_x_267) ;  /* 0x0000000006087348 */ /* 0x000fea0003c00000 */
[----:B------:R0:W1:Y:S02]  /*2f80*/  SHFL.DOWN P0, R7, R5, R4, R3 ;  /* 0x0800000405077389 */ /* 0x0000640000000003 */
[----:B01----:R-:W-:Y:S05]  /*2f90*/  ENDCOLLECTIVE ;  /* 0x000000000000791b */ /* 0x003fea0003800000 */
.L_x_267:
[----:B------:R-:W-:Y:S01]  /*2fa0*/  MOV R5, R14 ;  /* 0x0000000e00057202 */ /* 0x000fe20000000f00 */
[----:B------:R-:W-:-:S07]  /*2fb0*/  IMAD.MOV.U32 R8, RZ, RZ, R7 ;  /* 0x000000ffff087224 */ /* 0x000fce00078e0007 */
[----:B------:R-:W-:Y:S05]  /*2fc0*/  WARPSYNC.COLLECTIVE R6, `(.L_x_268) ;  /* 0x0000000006087348 */ /* 0x000fea0003c00000 */
[----:B------:R0:W1:Y:S02]  /*2fd0*/  SHFL.DOWN P0, R7, R5, R4, R3 ;  /* 0x0800000405077389 */ /* 0x0000640000000003 */
[----:B01----:R-:W-:Y:S05]  /*2fe0*/  ENDCOLLECTIVE ;  /* 0x000000000000791b */ /* 0x003fea0003800000 */
.L_x_268:
[----:B------:R-:W-:Y:S05]  /*2ff0*/  BRA `(.L_x_269) ;  /* 0xffffffd800fc7947 */ /* 0x000fea000383ffff */
.L_x_198:
[----:B------:R-:W-:Y:S01]  /*3000*/  BSSY B0, `(.L_x_270) ;  /* 0x0000006000007945 */ /* 0x000fe20003800000 */
[----:B------:R-:W-:Y:S01]  /*3010*/  PLOP3.LUT P1, PT, P0, PT, PT, 0x8, 0x80 ;  /* 0x000000000080781c */ /* 0x000fe2000072e170 */
[----:B------:R-:W-:-:S12]  /*3020*/  IMAD.MOV.U32 R6, RZ, RZ, -0x1 ;  /* 0xffffffffff067424 */ /* 0x000fd800078e00ff */
[----:B0-----:R-:W-:Y:S05]  /*3030*/  WARPSYNC.COLLECTIVE R6, `(.L_x_271) ;  /* 0x0000000006087348 */ /* 0x001fea0003c00000 */
[----:B------:R-:W-:Y:S01]  /*3040*/  VOTE.ANY P1, P1 ;  /* 0x0000000000ff7806 */ /* 0x000fe20000820100 */
[----:B0-----:R-:W-:-:S12]  /*3050*/  ENDCOLLECTIVE ;  /* 0x000000000000791b */ /* 0x001fd80003800000 */
.L_x_271:
[----:B------:R-:W-:Y:S05]  /*3060*/  BSYNC B0 ;  /* 0x0000000000007941 */ /* 0x000fea0003800000 */
.L_x_270:
[----:B------:R-:W-:Y:S05]  /*3070*/  BRA `(.L_x_272) ;  /* 0xffffffdc00487947 */ /* 0x000fea000383ffff */
.L_x_200:
        /* <DEDUP_REMOVED lines=8> */
.L_x_274:
[----:B------:R-:W-:Y:S05]  /*3100*/  BSYNC B0 ;  /* 0x0000000000007941 */ /* 0x000fea0003800000 */
.L_x_273:
        /* <DEDUP_REMOVED lines=9> */
.L_x_275:
        /* <DEDUP_REMOVED lines=8> */
.L_x_276:
[----:B------:R-:W-:Y:S01]  /*3220*/  IMAD.MOV.U32 R5, RZ, RZ, R8 ;  /* 0x000000ffff057224 */ /* 0x000fe200078e0008 */
[----:B------:R-:W-:-:S07]  /*3230*/  MOV R11, R7 ;  /* 0x00000007000b7202 */ /* 0x000fce0000000f00 */
[----:B------:R-:W-:Y:S05]  /*3240*/  WARPSYNC.COLLECTIVE R6, `(.L_x_277) ;  /* 0x0000000006087348 */ /* 0x000fea0003c00000 */
[----:B------:R0:W1:Y:S02]  /*3250*/  SHFL.DOWN P0, R7, R5, R4, R3 ;  /* 0x0800000405077389 */ /* 0x0000640000000003 */
[----:B01----:R-:W-:Y:S05]  /*3260*/  ENDCOLLECTIVE ;  /* 0x000000000000791b */ /* 0x003fea0003800000 */
.L_x_277:
[----:B------:R-:W-:Y:S02]  /*3270*/  MOV R4, 0x4 ;  /* 0x0000000400047802 */ /* 0x000fe40000000f00 */
[----:B------:R-:W-:-:S06]  /*3280*/  MOV R10, R7 ;  /* 0x00000007000a7202 */ /* 0x000fcc0000000f00 */
[----:B------:R-:W-:-:S10]  /*3290*/  DADD R10, R8, R10 ;  /* 0x00000000080a7229 */ /* 0x000fd4000000000a */
[----:B------:R-:W-:-:S07]  /*32a0*/  IMAD.MOV.U32 R5, RZ, RZ, R11 ;  /* 0x000000ffff057224 */ /* 0x000fce00078e000b */
[----:B------:R-:W-:Y:S05]  /*32b0*/  WARPSYNC.COLLECTIVE R6, `(.L_x_278) ;  /* 0x0000000006087348 */ /* 0x000fea0003c00000 */
[----:B------:R0:W1:Y:S02]  /*32c0*/  SHFL.DOWN P0, R7, R5, R4, R3 ;  /* 0x0800000405077389 */ /* 0x0000640000000003 */
[----:B01----:R-:W-:Y:S05]  /*32d0*/  ENDCOLLECTIVE ;  /* 0x000000000000791b */ /* 0x003fea0003800000 */
.L_x_278:
[----:B------:R-:W-:Y:S01]  /*32e0*/  MOV R5, R10 ;  /* 0x0000000a00057202 */ /* 0x000fe20000000f00 */
[----:B------:R-:W-:-:S07]  /*32f0*/  IMAD.MOV.U32 R13, RZ, RZ, R7 ;  /* 0x000000ffff0d7224 */ /* 0x000fce00078e0007 */
[----:B------:R-:W-:Y:S05]  /*3300*/  WARPSYNC.COLLECTIVE R6, `(.L_x_279) ;  /* 0x0000000006087348 */ /* 0x000fea0003c00000 */
[----:B------:R0:W1:Y:S02]  /*3310*/  SHFL.DOWN P0, R7, R5, R4, R3 ;  /* 0x0800000405077389 */ /* 0x0000640000000003 */
[----:B01----:R-:W-:Y:S05]  /*3320*/  ENDCOLLECTIVE ;  /* 0x000000000000791b */ /* 0x003fea0003800000 */
.L_x_279:
[----:B------:R-:W-:Y:S02]  /*3330*/  IMAD.MOV.U32 R4, RZ, RZ, 0x2 ;  /* 0x00000002ff047424 */ /* 0x000fe400078e00ff */
[----:B------:R-:W-:-:S06]  /*3340*/  IMAD.MOV.U32 R12, RZ, RZ, R7 ;  /* 0x000000ffff0c7224 */ /* 0x000fcc00078e0007 */
[----:B------:R-:W-:-:S10]  /*3350*/  DADD R12, R10, R12 ;  /* 0x000000000a0c7229 */ /* 0x000fd4000000000c */
[----:B------:R-:W-:-:S07]  /*3360*/  MOV R5, R13 ;  /* 0x0000000d00057202 */ /* 0x000fce0000000f00 */
[----:B------:R-:W-:Y:S05]  /*3370*/  WARPSYNC.COLLECTIVE R6, `(.L_x_280) ;  /* 0x0000000006087348 */ /* 0x000fea0003c00000 */
[----:B------:R0:W1:Y:S02]  /*3380*/  SHFL.DOWN P0, R7, R5, R4, R3 ;  /* 0x0800000405077389 */ /* 0x0000640000000003 */
[----:B01----:R-:W-:Y:S05]  /*3390*/  ENDCOLLECTIVE ;  /* 0x000000000000791b */ /* 0x003fea0003800000 */
.L_x_280:
[----:B------:R-:W-:Y:S01]  /*33a0*/  IMAD.MOV.U32 R5, RZ, RZ, R12 ;  /* 0x000000ffff057224 */ /* 0x000fe200078e000c */
[----:B------:R-:W-:-:S07]  /*33b0*/  MOV R15, R7 ;  /* 0x00000007000f7202 */ /* 0x000fce0000000f00 */
[----:B------:R-:W-:Y:S05]  /*33c0*/  WARPSYNC.COLLECTIVE R6, `(.L_x_281) ;  /* 0x0000000006087348 */ /* 0x000fea0003c00000 */
[----:B------:R0:W1:Y:S02]  /*33d0*/  SHFL.DOWN P0, R7, R5, R4, R3 ;  /* 0x0800000405077389 */ /* 0x0000640000000003 */
[----:B01----:R-:W-:Y:S05]  /*33e0*/  ENDCOLLECTIVE ;  /* 0x000000000000791b */ /* 0x003fea0003800000 */
.L_x_281:
[----:B------:R-:W-:Y:S02]  /*33f0*/  MOV R4, 0x1 ;  /* 0x0000000100047802 */ /* 0x000fe40000000f00 */
[----:B------:R-:W-:-:S06]  /*3400*/  MOV R14, R7 ;  /* 0x00000007000e7202 */ /* 0x000fcc0000000f00 */
[----:B------:R-:W-:-:S10]  /*3410*/  DADD R14, R12, R14 ;  /* 0x000000000c0e7229 */ /* 0x000fd4000000000e */
[----:B------:R-:W-:-:S07]  /*3420*/  IMAD.MOV.U32 R5, RZ, RZ, R15 ;  /* 0x000000ffff057224 */ /* 0x000fce00078e000f */
[----:B------:R-:W-:Y:S05]  /*3430*/  WARPSYNC.COLLECTIVE R6, `(.L_x_282) ;  /* 0x0000000006087348 */ /* 0x000fea0003c00000 */
[----:B------:R0:W1:Y:S02]  /*3440*/  SHFL.DOWN P0, R7, R5, R4, R3 ;  /* 0x0800000405077389 */ /* 0x0000640000000003 */
[----:B01----:R-:W-:Y:S05]  /*3450*/  ENDCOLLECTIVE ;  /* 0x000000000000791b */ /* 0x003fea0003800000 */
.L_x_282:
[----:B------:R-:W-:Y:S01]  /*3460*/  MOV R5, R14 ;  /* 0x0000000e00057202 */ /* 0x000fe20000000f00 */
[----:B------:R-:W-:-:S07]  /*3470*/  IMAD.MOV.U32 R8, RZ, RZ, R7 ;  /* 0x000000ffff087224 */ /* 0x000fce00078e0007 */
[----:B------:R-:W-:Y:S05]  /*3480*/  WARPSYNC.COLLECTIVE R6, `(.L_x_283) ;  /* 0x0000000006087348 */ /* 0x000fea0003c00000 */
[----:B------:R0:W1:Y:S02]  /*3490*/  SHFL.DOWN P0, R7, R5, R4, R3 ;  /* 0x0800000405077389 */ /* 0x0000640000000003 */
[----:B01----:R-:W-:Y:S05]  /*34a0*/  ENDCOLLECTIVE ;  /* 0x000000000000791b */ /* 0x003fea0003800000 */
.L_x_283:
[----:B------:R-:W-:Y:S05]  /*34b0*/  BRA `(.L_x_284) ;  /* 0xffffffd800a87947 */ /* 0x000fea000383ffff */
.L_x_203:
[----:B------:R-:W-:Y:S01]  /*34c0*/  BSSY B0, `(.L_x_285) ;  /* 0x0000006000007945 */ /* 0x000fe20003800000 */
[----:B------:R-:W-:Y:S01]  /*34d0*/  PLOP3.LUT P1, PT, P0, PT, PT, 0x8, 0x80 ;  /* 0x000000000080781c */ /* 0x000fe2000072e170 */
[----:B------:R-:W-:-:S12]  /*34e0*/  IMAD.MOV.U32 R6, RZ, RZ, -0x1 ;  /* 0xffffffffff067424 */ /* 0x000fd800078e00ff */
[----:B0-----:R-:W-:Y:S05]  /*34f0*/  WARPSYNC.COLLECTIVE R6, `(.L_x_286) ;  /* 0x0000000006087348 */ /* 0x001fea0003c00000 */
[----:B------:R-:W-:Y:S01]  /*3500*/  VOTE.ANY P1, P1 ;  /* 0x0000000000ff7806 */ /* 0x000fe20000820100 */
[----:B0-----:R-:W-:-:S12]  /*3510*/  ENDCOLLECTIVE ;  /* 0x000000000000791b */ /* 0x001fd80003800000 */
.L_x_286:
[----:B------:R-:W-:Y:S05]  /*3520*/  BSYNC B0 ;  /* 0x0000000000007941 */ /* 0x000fea0003800000 */
.L_x_285:
[----:B------:R-:W-:Y:S05]  /*3530*/  BRA `(.L_x_287) ;  /* 0xffffffd800f47947 */ /* 0x000fea000383ffff */
.L_x_205:
        /* <DEDUP_REMOVED lines=8> */
.L_x_289:
[----:B------:R-:W-:Y:S05]  /*35c0*/  BSYNC B0 ;  /* 0x0000000000007941 */ /* 0x000fea0003800000 */
.L_x_288:
        /* <DEDUP_REMOVED lines=9> */
.L_x_290:
        /* <DEDUP_REMOVED lines=8> */
.L_x_291:
[----:B------:R-:W-:Y:S01]  /*36e0*/  IMAD.MOV.U32 R5, RZ, RZ, R8 ;  /* 0x000000ffff057224 */ /* 0x000fe200078e0008 */
[----:B------:R-:W-:-:S07]  /*36f0*/  MOV R11, R7 ;  /* 0x00000007000b7202 */ /* 0x000fce0000000f00 */
[----:B------:R-:W-:Y:S05]  /*3700*/  WARPSYNC.COLLECTIVE R6, `(.L_x_292) ;  /* 0x0000000006087348 */ /* 0x000fea0003c00000 */
[----:B------:R0:W1:Y:S02]  /*3710*/  SHFL.DOWN P0, R7, R5, R4, R3 ;  /* 0x0800000405077389 */ /* 0x0000640000000003 */
[----:B01----:R-:W-:Y:S05]  /*3720*/  ENDCOLLECTIVE ;  /* 0x000000000000791b */ /* 0x003fea0003800000 */
.L_x_292:
[----:B------:R-:W-:Y:S02]  /*3730*/  MOV R4, 0x4 ;  /* 0x0000000400047802 */ /* 0x000fe40000000f00 */
[----:B------:R-:W-:-:S06]  /*3740*/  MOV R10, R7 ;  /* 0x00000007000a7202 */ /* 0x000fcc0000000f00 */
[----:B------:R-:W-:-:S10]  /*3750*/  DADD R10, R8, R10 ;  /* 0x00000000080a7229 */ /* 0x000fd4000000000a */
[----:B------:R-:W-:-:S07]  /*3760*/  IMAD.MOV.U32 R5, RZ, RZ, R11 ;  /* 0x000000ffff057224 */ /* 0x000fce00078e000b */
[----:B------:R-:W-:Y:S05]  /*3770*/  WARPSYNC.COLLECTIVE R6, `(.L_x_293) ;  /* 0x0000000006087348 */ /* 0x000fea0003c00000 */
[----:B------:R0:W1:Y:S02]  /*3780*/  SHFL.DOWN P0, R7, R5, R4, R3 ;  /* 0x0800000405077389 */ /* 0x0000640000000003 */
[----:B01----:R-:W-:Y:S05]  /*3790*/  ENDCOLLECTIVE ;  /* 0x000000000000791b */ /* 0x003fea0003800000 */
.L_x_293:
[----:B------:R-:W-:Y:S01]  /*37a0*/  MOV R5, R10 ;  /* 0x0000000a00057202 */ /* 0x000fe20000000f00 */
[----:B------:R-:W-:-:S07]  /*37b0*/  IMAD.MOV.U32 R13, RZ, RZ, R7 ;  /* 0x000000ffff0d7224 */ /* 0x000fce00078e0007 */
[----:B------:R-:W-:Y:S05]  /*37c0*/  WARPSYNC.COLLECTIVE R6, `(.L_x_294) ;  /* 0x0000000006087348 */ /* 0x000fea0003c00000 */
[----:B------:R0:W1:Y:S02]  /*37d0*/  SHFL.DOWN P0, R7, R5, R4, R3 ;  /* 0x0800000405077389 */ /* 0x0000640000000003 */
[----:B01----:R-:W-:Y:S05]  /*37e0*/  ENDCOLLECTIVE ;  /* 0x000000000000791b */ /* 0x003fea0003800000 */
.L_x_294:
[----:B------:R-:W-:Y:S02]  /*37f0*/  IMAD.MOV.U32 R4, RZ, RZ, 0x2 ;  /* 0x00000002ff047424 */ /* 0x000fe400078e00ff */
[----:B------:R-:W-:-:S06]  /*3800*/  IMAD.MOV.U32 R12, RZ, RZ, R7 ;  /* 0x000000ffff0c7224 */ /* 0x000fcc00078e0007 */
[----:B------:R-:W-:-:S10]  /*3810*/  DADD R12, R10, R12 ;  /* 0x000000000a0c7229 */ /* 0x000fd4000000000c */
[----:B------:R-:W-:-:S07]  /*3820*/  MOV R5, R13 ;  /* 0x0000000d00057202 */ /* 0x000fce0000000f00 */
[----:B------:R-:W-:Y:S05]  /*3830*/  WARPSYNC.COLLECTIVE R6, `(.L_x_295) ;  /* 0x0000000006087348 */ /* 0x000fea0003c00000 */
[----:B------:R0:W1:Y:S02]  /*3840*/  SHFL.DOWN P0, R7, R5, R4, R3 ;  /* 0x0800000405077389 */ /* 0x0000640000000003 */
[----:B01----:R-:W-:Y:S05]  /*3850*/  ENDCOLLECTIVE ;  /* 0x000000000000791b */ /* 0x003fea0003800000 */
.L_x_295:
[----:B------:R-:W-:Y:S01]  /*3860*/  IMAD.MOV.U32 R5, RZ, RZ, R12 ;  /* 0x000000ffff057224 */ /* 0x000fe200078e000c */
[----:B------:R-:W-:-:S07]  /*3870*/  MOV R15, R7 ;  /* 0x00000007000f7202 */ /* 0x000fce0000000f00 */
[----:B------:R-:W-:Y:S05]  /*3880*/  WARPSYNC.COLLECTIVE R6, `(.L_x_296) ;  /* 0x0000000006087348 */ /* 0x000fea0003c00000 */
[----:B------:R0:W1:Y:S02]  /*3890*/  SHFL.DOWN P0, R7, R5, R4, R3 ;  /* 0x0800000405077389 */ /* 0x0000640000000003 */
[----:B01----:R-:W-:Y:S05]  /*38a0*/  ENDCOLLECTIVE ;  /* 0x000000000000791b */ /* 0x003fea0003800000 */
.L_x_296:
[----:B------:R-:W-:Y:S02]  /*38b0*/  MOV R4, 0x1 ;  /* 0x0000000100047802 */ /* 0x000fe40000000f00 */
[----:B------:R-:W-:-:S06]  /*38c0*/  MOV R14, R7 ;  /* 0x00000007000e7202 */ /* 0x000fcc0000000f00 */
[----:B------:R-:W-:-:S10]  /*38d0*/  DADD R14, R12, R14 ;  /* 0x000000000c0e7229 */ /* 0x000fd4000000000e */
[----:B------:R-:W-:-:S07]  /*38e0*/  IMAD.MOV.U32 R5, RZ, RZ, R15 ;  /* 0x000000ffff057224 */ /* 0x000fce00078e000f */
[----:B------:R-:W-:Y:S05]  /*38f0*/  WARPSYNC.COLLECTIVE R6, `(.L_x_297) ;  /* 0x0000000006087348 */ /* 0x000fea0003c00000 */
[----:B------:R0:W1:Y:S02]  /*3900*/  SHFL.DOWN P0, R7, R5, R4, R3 ;  /* 0x0800000405077389 */ /* 0x0000640000000003 */
[----:B01----:R-:W-:Y:S05]  /*3910*/  ENDCOLLECTIVE ;  /* 0x000000000000791b */ /* 0x003fea0003800000 */
.L_x_297:
[----:B------:R-:W-:Y:S01]  /*3920*/  MOV R5, R14 ;  /* 0x0000000e00057202 */ /* 0x000fe20000000f00 */
[----:B------:R-:W-:-:S07]  /*3930*/  IMAD.MOV.U32 R8, RZ, RZ, R7 ;  /* 0x000000ffff087224 */ /* 0x000fce00078e0007 */
[----:B------:R-:W-:Y:S05]  /*3940*/  WARPSYNC.COLLECTIVE R6, `(.L_x_298) ;  /* 0x0000000006087348 */ /* 0x000fea0003c00000 */
[----:B------:R0:W1:Y:S02]  /*3950*/  SHFL.DOWN P0, R7, R5, R4, R3 ;  /* 0x0800000405077389 */ /* 0x0000640000000003 */
[----:B01----:R-:W-:Y:S05]  /*3960*/  ENDCOLLECTIVE ;  /* 0x000000000000791b */ /* 0x003fea0003800000 */
.L_x_298:
[----:B------:R-:W-:Y:S05]  /*3970*/  BRA `(.L_x_299) ;  /* 0xffffffd800547947 */ /* 0x000fea000383ffff */
.L_x_208:
[----:B------:R-:W-:Y:S01]  /*3980*/  BSSY B0, `(.L_x_300) ;  /* 0x0000006000007945 */ /* 0x000fe20003800000 */
[----:B------:R-:W-:Y:S01]  /*3990*/  PLOP3.LUT P1, PT, P0, PT, PT, 0x8, 0x80 ;  /* 0x000000000080781c */ /* 0x000fe2000072e170 */
[----:B------:R-:W-:-:S12]  /*39a0*/  IMAD.MOV.U32 R6, RZ, RZ, -0x1 ;  /* 0xffffffffff067424 */ /* 0x000fd800078e00ff */
[----:B0-----:R-:W-:Y:S05]  /*39b0*/  WARPSYNC.COLLECTIVE R6, `(.L_x_301) ;  /* 0x0000000006087348 */ /* 0x001fea0003c00000 */
[----:B------:R-:W-:Y:S01]  /*39c0*/  VOTE.ANY P1, P1 ;  /* 0x0000000000ff7806 */ /* 0x000fe20000820100 */
[----:B0-----:R-:W-:-:S12]  /*39d0*/  ENDCOLLECTIVE ;  /* 0x000000000000791b */ /* 0x001fd80003800000 */
.L_x_301:
[----:B------:R-:W-:Y:S05]  /*39e0*/  BSYNC B0 ;  /* 0x0000000000007941 */ /* 0x000fea0003800000 */
.L_x_300:
[----:B------:R-:W-:Y:S05]  /*39f0*/  BRA `(.L_x_302) ;  /* 0xffffffd800a07947 */ /* 0x000fea000383ffff */
.L_x_210:
        /* <DEDUP_REMOVED lines=8> */
.L_x_304:
[----:B------:R-:W-:Y:S05]  /*3a80*/  BSYNC B0 ;  /* 0x0000000000007941 */ /* 0x000fea0003800000 */
.L_x_303:
        /* <DEDUP_REMOVED lines=9> */
.L_x_305:
        /* <DEDUP_REMOVED lines=8> */
.L_x_306:
[----:B------:R-:W-:Y:S01]  /*3ba0*/  IMAD.MOV.U32 R5, RZ, RZ, R8 ;  /* 0x000000ffff057224 */ /* 0x000fe200078e0008 */
[----:B------:R-:W-:-:S07]  /*3bb0*/  MOV R11, R7 ;  /* 0x00000007000b7202 */ /* 0x000fce0000000f00 */
[----:B------:R-:W-:Y:S05]  /*3bc0*/  WARPSYNC.COLLECTIVE R6, `(.L_x_307) ;  /* 0x0000000006087348 */ /* 0x000fea0003c00000 */
[----:B------:R0:W1:Y:S02]  /*3bd0*/  SHFL.DOWN P0, R7, R5, R4, R3 ;  /* 0x0800000405077389 */ /* 0x0000640000000003 */
[----:B01----:R-:W-:Y:S05]  /*3be0*/  ENDCOLLECTIVE ;  /* 0x000000000000791b */ /* 0x003fea0003800000 */
.L_x_307:
[----:B------:R-:W-:Y:S02]  /*3bf0*/  MOV R4, 0x4 ;  /* 0x0000000400047802 */ /* 0x000fe40000000f00 */
[----:B------:R-:W-:-:S06]  /*3c00*/  MOV R10, R7 ;  /* 0x00000007000a7202 */ /* 0x000fcc0000000f00 */
[----:B------:R-:W-:-:S10]  /*3c10*/  DADD R10, R8, R10 ;  /* 0x00000000080a7229 */ /* 0x000fd4000000000a */
[----:B------:R-:W-:-:S07]  /*3c20*/  IMAD.MOV.U32 R5, RZ, RZ, R11 ;  /* 0x000000ffff057224 */ /* 0x000fce00078e000b */
[----:B------:R-:W-:Y:S05]  /*3c30*/  WARPSYNC.COLLECTIVE R6, `(.L_x_308) ;  /* 0x0000000006087348 */ /* 0x000fea0003c00000 */
[----:B------:R0:W1:Y:S02]  /*3c40*/  SHFL.DOWN P0, R7, R5, R4, R3 ;  /* 0x0800000405077389 */ /* 0x0000640000000003 */
[----:B01----:R-:W-:Y:S05]  /*3c50*/  ENDCOLLECTIVE ;  /* 0x000000000000791b */ /* 0x003fea0003800000 */
.L_x_308:
[----:B------:R-:W-:Y:S01]  /*3c60*/  MOV R5, R10 ;  /* 0x0000000a00057202 */ /* 0x000fe20000000f00 */
[----:B------:R-:W-:-:S07]  /*3c70*/  IMAD.MOV.U32 R13, RZ, RZ, R7 ;  /* 0x000000ffff0d7224 */ /* 0x000fce00078e0007 */
[----:B------:R-:W-:Y:S05]  /*3c80*/  WARPSYNC.COLLECTIVE R6, `(.L_x_309) ;  /* 0x0000000006087348 */ /* 0x000fea0003c00000 */
[----:B------:R0:W1:Y:S02]  /*3c90*/  SHFL.DOWN P0, R7, R5, R4, R3 ;  /* 0x0800000405077389 */ /* 0x0000640000000003 */
[----:B01----:R-:W-:Y:S05]  /*3ca0*/  ENDCOLLECTIVE ;  /* 0x000000000000791b */ /* 0x003fea0003800000 */
.L_x_309:
[----:B------:R-:W-:Y:S02]  /*3cb0*/  IMAD.MOV.U32 R4, RZ, RZ, 0x2 ;  /* 0x00000002ff047424 */ /* 0x000fe400078e00ff */
[----:B------:R-:W-:-:S06]  /*3cc0*/  IMAD.MOV.U32 R12, RZ, RZ, R7 ;  /* 0x000000ffff0c7224 */ /* 0x000fcc00078e0007 */
[----:B------:R-:W-:-:S10]  /*3cd0*/  DADD R12, R10, R12 ;  /* 0x000000000a0c7229 */ /* 0x000fd4000000000c */
[----:B------:R-:W-:-:S07]  /*3ce0*/  MOV R5, R13 ;  /* 0x0000000d00057202 */ /* 0x000fce0000000f00 */
[----:B------:R-:W-:Y:S05]  /*3cf0*/  WARPSYNC.COLLECTIVE R6, `(.L_x_310) ;  /* 0x0000000006087348 */ /* 0x000fea0003c00000 */
[----:B------:R0:W1:Y:S02]  /*3d00*/  SHFL.DOWN P0, R7, R5, R4, R3 ;  /* 0x0800000405077389 */ /* 0x0000640000000003 */
[----:B01----:R-:W-:Y:S05]  /*3d10*/  ENDCOLLECTIVE ;  /* 0x000000000000791b */ /* 0x003fea0003800000 */
.L_x_310:
[----:B------:R-:W-:Y:S01]  /*3d20*/  IMAD.MOV.U32 R5, RZ, RZ, R12 ;  /* 0x000000ffff057224 */ /* 0x000fe200078e000c */
[----:B------:R-:W-:-:S07]  /*3d30*/  MOV R15, R7 ;  /* 0x00000007000f7202 */ /* 0x000fce0000000f00 */
[----:B------:R-:W-:Y:S05]  /*3d40*/  WARPSYNC.COLLECTIVE R6, `(.L_x_311) ;  /* 0x0000000006087348 */ /* 0x000fea0003c00000 */
[----:B------:R0:W1:Y:S02]  /*3d50*/  SHFL.DOWN P0, R7, R5, R4, R3 ;  /* 0x0800000405077389 */ /* 0x0000640000000003 */
[----:B01----:R-:W-:Y:S05]  /*3d60*/  ENDCOLLECTIVE ;  /* 0x000000000000791b */ /* 0x003fea0003800000 */
.L_x_311:
[----:B------:R-:W-:Y:S02]  /*3d70*/  MOV R4, 0x1 ;  /* 0x0000000100047802 */ /* 0x000fe40000000f00 */
[----:B------:R-:W-:-:S06]  /*3d80*/  MOV R14, R7 ;  /* 0x00000007000e7202 */ /* 0x000fcc0000000f00 */
[----:B------:R-:W-:-:S10]  /*3d90*/  DADD R14, R12, R14 ;  /* 0x000000000c0e7229 */ /* 0x000fd4000000000e */
[----:B------:R-:W-:-:S07]  /*3da0*/  IMAD.MOV.U32 R5, RZ, RZ, R15 ;  /* 0x000000ffff057224 */ /* 0x000fce00078e000f */
[----:B------:R-:W-:Y:S05]  /*3db0*/  WARPSYNC.COLLECTIVE R6, `(.L_x_312) ;  /* 0x0000000006087348 */ /* 0x000fea0003c00000 */
[----:B------:R0:W1:Y:S02]  /*3dc0*/  SHFL.DOWN P0, R7, R5, R4, R3 ;  /* 0x0800000405077389 */ /* 0x0000640000000003 */
[----:B01----:R-:W-:Y:S05]  /*3dd0*/  ENDCOLLECTIVE ;  /* 0x000000000000791b */ /* 0x003fea0003800000 */
.L_x_312:
[----:B------:R-:W-:Y:S01]  /*3de0*/  MOV R5, R14 ;  /* 0x0000000e00057202 */ /* 0x000fe20000000f00 */
[----:B------:R-:W-:-:S07]  /*3df0*/  IMAD.MOV.U32 R8, RZ, RZ, R7 ;  /* 0x000000ffff087224 */ /* 0x000fce00078e0007 */
[----:B------:R-:W-:Y:S05]  /*3e00*/  WARPSYNC.COLLECTIVE R6, `(.L_x_313) ;  /* 0x0000000006087348 */ /* 0x000fea0003c00000 */
[----:B------:R0:W1:Y:S02]  /*3e10*/  SHFL.DOWN P0, R7, R5, R4, R3 ;  /* 0x0800000405077389 */ /* 0x0000640000000003 */
[----:B01----:R-:W-:Y:S05]  /*3e20*/  ENDCOLLECTIVE ;  /* 0x000000000000791b */ /* 0x003fea0003800000 */
.L_x_313:
[----:B------:R-:W-:Y:S05]  /*3e30*/  BRA `(.L_x_314) ;  /* 0xffffffd800007947 */ /* 0x000fea000383ffff */
.L_x_213:
[----:B------:R-:W-:Y:S01]  /*3e40*/  BSSY B0, `(.L_x_315) ;  /* 0x0000006000007945 */ /* 0x000fe20003800000 */
[----:B------:R-:W-:Y:S01]  /*3e50*/  PLOP3.LUT P1, PT, P0, PT, PT, 0x8, 0x80 ;  /* 0x000000000080781c */ /* 0x000fe2000072e170 */
[----:B------:R-:W-:-:S12]  /*3e60*/  IMAD.MOV.U32 R6, RZ, RZ, -0x1 ;  /* 0xffffffffff067424 */ /* 0x000fd800078e00ff */
[----:B0-----:R-:W-:Y:S05]  /*3e70*/  WARPSYNC.COLLECTIVE R6, `(.L_x_316) ;  /* 0x0000000006087348 */ /* 0x001fea0003c00000 */
[----:B------:R-:W-:Y:S01]  /*3e80*/  VOTE.ANY P1, P1 ;  /* 0x0000000000ff7806 */ /* 0x000fe20000820100 */
[----:B0-----:R-:W-:-:S12]  /*3e90*/  ENDCOLLECTIVE ;  /* 0x000000000000791b */ /* 0x001fd80003800000 */
.L_x_316:
[----:B------:R-:W-:Y:S05]  /*3ea0*/  BSYNC B0 ;  /* 0x0000000000007941 */ /* 0x000fea0003800000 */
.L_x_315:
[----:B------:R-:W-:Y:S05]  /*3eb0*/  BRA `(.L_x_317) ;  /* 0xffffffd8004c7947 */ /* 0x000fea000383ffff */
.L_x_215:
        /* <DEDUP_REMOVED lines=8> */
.L_x_319:
[----:B------:R-:W-:Y:S05]  /*3f40*/  BSYNC B0 ;  /* 0x0000000000007941 */ /* 0x000fea0003800000 */
.L_x_318:
        /* <DEDUP_REMOVED lines=9> */
.L_x_320:
        /* <DEDUP_REMOVED lines=8> */
.L_x_321:
[----:B------:R-:W-:Y:S01]  /*4060*/  IMAD.MOV.U32 R5, RZ, RZ, R8 ;  /* 0x000000ffff057224 */ /* 0x000fe200078e0008 */
[----:B------:R-:W-:-:S07]  /*4070*/  MOV R11, R7 ;  /* 0x00000007000b7202 */ /* 0x000fce0000000f00 */
[----:B------:R-:W-:Y:S05]  /*4080*/  WARPSYNC.COLLECTIVE R6, `(.L_x_322) ;  /* 0x0000000006087348 */ /* 0x000fea0003c00000 */
[----:B------:R0:W1:Y:S02]  /*4090*/  SHFL.DOWN P0, R7, R5, R4, R3 ;  /* 0x0800000405077389 */ /* 0x0000640000000003 */
[----:B01----:R-:W-:Y:S05]  /*40a0*/  ENDCOLLECTIVE ;  /* 0x000000000000791b */ /* 0x003fea0003800000 */
.L_x_322:
[----:B------:R-:W-:Y:S02]  /*40b0*/  MOV R4, 0x4 ;  /* 0x0000000400047802 */ /* 0x000fe40000000f00 */
[----:B------:R-:W-:-:S06]  /*40c0*/  MOV R10, R7 ;  /* 0x00000007000a7202 */ /* 0x000fcc0000000f00 */
[----:B------:R-:W-:-:S10]  /*40d0*/  DADD R10, R8, R10 ;  /* 0x00000000080a7229 */ /* 0x000fd4000000000a */
[----:B------:R-:W-:-:S07]  /*40e0*/  IMAD.MOV.U32 R5, RZ, RZ, R11 ;  /* 0x000000ffff057224 */ /* 0x000fce00078e000b */
[----:B------:R-:W-:Y:S05]  /*40f0*/  WARPSYNC.COLLECTIVE R6, `(.L_x_323) ;  /* 0x0000000006087348 */ /* 0x000fea0003c00000 */
[----:B------:R0:W1:Y:S02]  /*4100*/  SHFL.DOWN P0, R7, R5, R4, R3 ;  /* 0x0800000405077389 */ /* 0x0000640000000003 */
[----:B01----:R-:W-:Y:S05]  /*4110*/  ENDCOLLECTIVE ;  /* 0x000000000000791b */ /* 0x003fea0003800000 */
.L_x_323:
[----:B------:R-:W-:Y:S01]  /*4120*/  MOV R5, R10 ;  /* 0x0000000a00057202 */ /* 0x000fe20000000f00 */
[----:B------:R-:W-:-:S07]  /*4130*/  IMAD.MOV.U32 R13, RZ, RZ, R7 ;  /* 0x000000ffff0d7224 */ /* 0x000fce00078e0007 */
[----:B------:R-:W-:Y:S05]  /*4140*/  WARPSYNC.COLLECTIVE R6, `(.L_x_324) ;  /* 0x0000000006087348 */ /* 0x000fea0003c00000 */
[----:B------:R0:W1:Y:S02]  /*4150*/  SHFL.DOWN P0, R7, R5, R4, R3 ;  /* 0x0800000405077389 */ /* 0x0000640000000003 */
[----:B01----:R-:W-:Y:S05]  /*4160*/  ENDCOLLECTIVE ;  /* 0x000000000000791b */ /* 0x003fea0003800000 */
.L_x_324:
[----:B------:R-:W-:Y:S02]  /*4170*/  IMAD.MOV.U32 R4, RZ, RZ, 0x2 ;  /* 0x00000002ff047424 */ /* 0x000fe400078e00ff */
[----:B------:R-:W-:-:S06]  /*4180*/  IMAD.MOV.U32 R12, RZ, RZ, R7 ;  /* 0x000000ffff0c7224 */ /* 0x000fcc00078e0007 */
[----:B------:R-:W-:-:S10]  /*4190*/  DADD R12, R10, R12 ;  /* 0x000000000a0c7229 */ /* 0x000fd4000000000c */
[----:B------:R-:W-:-:S07]  /*41a0*/  MOV R5, R13 ;  /* 0x0000000d00057202 */ /* 0x000fce0000000f00 */
[----:B------:R-:W-:Y:S05]  /*41b0*/  WARPSYNC.COLLECTIVE R6, `(.L_x_325) ;  /* 0x0000000006087348 */ /* 0x000fea0003c00000 */
[----:B------:R0:W1:Y:S02]  /*41c0*/  SHFL.DOWN P0, R7, R5, R4, R3 ;  /* 0x0800000405077389 */ /* 0x0000640000000003 */
[----:B01----:R-:W-:Y:S05]  /*41d0*/  ENDCOLLECTIVE ;  /* 0x000000000000791b */ /* 0x003fea0003800000 */
.L_x_325:
[----:B------:R-:W-:Y:S01]  /*41e0*/  IMAD.MOV.U32 R5, RZ, RZ, R12 ;  /* 0x000000ffff057224 */ /* 0x000fe200078e000c */
[----:B------:R-:W-:-:S07]  /*41f0*/  MOV R15, R7 ;  /* 0x00000007000f7202 */ /* 0x000fce0000000f00 */
[----:B------:R-:W-:Y:S05]  /*4200*/  WARPSYNC.COLLECTIVE R6, `(.L_x_326) ;  /* 0x0000000006087348 */ /* 0x000fea0003c00000 */
[----:B------:R0:W1:Y:S02]  /*4210*/  SHFL.DOWN P0, R7, R5, R4, R3 ;  /* 0x0800000405077389 */ /* 0x0000640000000003 */
[----:B01----:R-:W-:Y:S05]  /*4220*/  ENDCOLLECTIVE ;  /* 0x000000000000791b */ /* 0x003fea0003800000 */
.L_x_326:
[----:B------:R-:W-:Y:S02]  /*4230*/  MOV R4, 0x1 ;  /* 0x0000000100047802 */ /* 0x000fe40000000f00 */
[----:B------:R-:W-:-:S06]  /*4240*/  MOV R14, R7 ;  /* 0x00000007000e7202 */ /* 0x000fcc0000000f00 */
[----:B------:R-:W-:-:S10]  /*4250*/  DADD R14, R12, R14 ;  /* 0x000000000c0e7229 */ /* 0x000fd4000000000e */
[----:B------:R-:W-:-:S07]  /*4260*/  IMAD.MOV.U32 R5, RZ, RZ, R15 ;  /* 0x000000ffff057224 */ /* 0x000fce00078e000f */
[----:B------:R-:W-:Y:S05]  /*4270*/  WARPSYNC.COLLECTIVE R6, `(.L_x_327) ;  /* 0x0000000006087348 */ /* 0x000fea0003c00000 */
[----:B------:R0:W1:Y:S02]  /*4280*/  SHFL.DOWN P0, R7, R5, R4, R3 ;  /* 0x0800000405077389 */ /* 0x0000640000000003 */
[----:B01----:R-:W-:Y:S05]  /*4290*/  ENDCOLLECTIVE ;  /* 0x000000000000791b */ /* 0x003fea0003800000 */
.L_x_327:
[----:B------:R-:W-:Y:S01]  /*42a0*/  MOV R5, R14 ;  /* 0x0000000e00057202 */ /* 0x000fe20000000f00 */
[----:B------:R-:W-:-:S07]  /*42b0*/  IMAD.MOV.U32 R8, RZ, RZ, R7 ;  /* 0x000000ffff087224 */ /* 0x000fce00078e0007 */
[----:B------:R-:W-:Y:S05]  /*42c0*/  WARPSYNC.COLLECTIVE R6, `(.L_x_328) ;  /* 0x0000000006087348 */ /* 0x000fea0003c00000 */
[----:B------:R0:W1:Y:S02]  /*42d0*/  SHFL.DOWN P0, R7, R5, R4, R3 ;  /* 0x0800000405077389 */ /* 0x0000640000000003 */
[----:B01----:R-:W-:Y:S05]  /*42e0*/  ENDCOLLECTIVE ;  /* 0x000000000000791b */ /* 0x003fea0003800000 */
.L_x_328:
[----:B------:R-:W-:Y:S05]  /*42f0*/  BRA `(.L_x_329) ;  /* 0xffffffd400ac7947 */ /* 0x000fea000383ffff */
.L_x_218:
[----:B------:R-:W-:Y:S01]  /*4300*/  BSSY B0, `(.L_x_330) ;  /* 0x0000006000007945 */ /* 0x000fe20003800000 */
[----:B------:R-:W-:Y:S01]  /*4310*/  PLOP3.LUT P1, PT, P0, PT, PT, 0x8, 0x80 ;  /* 0x000000000080781c */ /* 0x000fe2000072e170 */
[----:B------:R-:W-:-:S12]  /*4320*/  IMAD.MOV.U32 R6, RZ, RZ, -0x1 ;  /* 0xffffffffff067424 */ /* 0x000fd800078e00ff */
[----:B0-----:R-:W-:Y:S05]  /*4330*/  WARPSYNC.COLLECTIVE R6, `(.L_x_331) ;  /* 0x0000000006087348 */ /* 0x001fea0003c00000 */
[----:B------:R-:W-:Y:S01]  /*4340*/  VOTE.ANY P1, P1 ;  /* 0x0000000000ff7806 */ /* 0x000fe20000820100 */
[----:B0-----:R-:W-:-:S12]  /*4350*/  ENDCOLLECTIVE ;  /* 0x000000000000791b */ /* 0x001fd80003800000 */
.L_x_331:
[----:B------:R-:W-:Y:S05]  /*4360*/  BSYNC B0 ;  /* 0x0000000000007941 */ /* 0x000fea0003800000 */
.L_x_330:
[----:B------:R-:W-:Y:S05]  /*4370*/  BRA `(.L_x_332) ;  /* 0xffffffd400f87947 */ /* 0x000fea000383ffff */
.L_x_220:
        /* <DEDUP_REMOVED lines=8> */
.L_x_334:
[----:B------:R-:W-:Y:S05]  /*4400*/  BSYNC B0 ;  /* 0x0000000000007941 */ /* 0x000fea0003800000 */
.L_x_333:
        /* <DEDUP_REMOVED lines=9> */
.L_x_335:
        /* <DEDUP_REMOVED lines=8> */
.L_x_336:
[----:B------:R-:W-:Y:S01]  /*4520*/  IMAD.MOV.U32 R5, RZ, RZ, R8 ;  /* 0x000000ffff057224 */ /* 0x000fe200078e0008 */
[----:B------:R-:W-:-:S07]  /*4530*/  MOV R11, R7 ;  /* 0x00000007000b7202 */ /* 0x000fce0000000f00 */
[----:B------:R-:W-:Y:S05]  /*4540*/  WARPSYNC.COLLECTIVE R6, `(.L_x_337) ;  /* 0x0000000006087348 */ /* 0x000fea0003c00000 */
[----:B------:R0:W1:Y:S02]  /*4550*/  SHFL.DOWN P0, R7, R5, R4, R3 ;  /* 0x0800000405077389 */ /* 0x0000640000000003 */
[----:B01----:R-:W-:Y:S05]  /*4560*/  ENDCOLLECTIVE ;  /* 0x000000000000791b */ /* 0x003fea0003800000 */
.L_x_337:
[----:B------:R-:W-:Y:S02]  /*4570*/  MOV R4, 0x4 ;  /* 0x0000000400047802 */ /* 0x000fe40000000f00 */
[----:B------:R-:W-:-:S06]  /*4580*/  MOV R10, R7 ;  /* 0x00000007000a7202 */ /* 0x000fcc0000000f00 */
[----:B------:R-:W-:-:S10]  /*4590*/  DADD R10, R8, R10 ;  /* 0x00000000080a7229 */ /* 0x000fd4000000000a */
[----:B------:R-:W-:-:S07]  /*45a0*/  IMAD.MOV.U32 R5, RZ, RZ, R11 ;  /* 0x000000ffff057224 */ /* 0x000fce00078e000b */
[----:B------:R-:W-:Y:S05]  /*45b0*/  WARPSYNC.COLLECTIVE R6, `(.L_x_338) ;  /* 0x0000000006087348 */ /* 0x000fea0003c00000 */
[----:B------:R0:W1:Y:S02]  /*45c0*/  SHFL.DOWN P0, R7, R5, R4, R3 ;  /* 0x0800000405077389 */ /* 0x0000640000000003 */
[----:B01----:R-:W-:Y:S05]  /*45d0*/  ENDCOLLECTIVE ;  /* 0x000000000000791b */ /* 0x003fea0003800000 */
.L_x_338:
[----:B------:R-:W-:Y:S01]  /*45e0*/  MOV R5, R10 ;  /* 0x0000000a00057202 */ /* 0x000fe20000000f00 */
[----:B------:R-:W-:-:S07]  /*45f0*/  IMAD.MOV.U32 R13, RZ, RZ, R7 ;  /* 0x000000ffff0d7224 */ /* 0x000fce00078e0007 */
[----:B------:R-:W-:Y:S05]  /*4600*/  WARPSYNC.COLLECTIVE R6, `(.L_x_339) ;  /* 0x0000000006087348 */ /* 0x000fea0003c00000 */
[----:B------:R0:W1:Y:S02]  /*4610*/  SHFL.DOWN P0, R7, R5, R4, R3 ;  /* 0x0800000405077389 */ /* 0x0000640000000003 */
[----:B01----:R-:W-:Y:S05]  /*4620*/  ENDCOLLECTIVE ;  /* 0x000000000000791b */ /* 0x003fea0003800000 */
.L_x_339:
[----:B------:R-:W-:Y:S02]  /*4630*/  IMAD.MOV.U32 R4, RZ, RZ, 0x2 ;  /* 0x00000002ff047424 */ /* 0x000fe400078e00ff */
[----:B------:R-:W-:-:S06]  /*4640*/  IMAD.MOV.U32 R12, RZ, RZ, R7 ;  /* 0x000000ffff0c7224 */ /* 0x000fcc00078e0007 */
[----:B------:R-:W-:-:S10]  /*4650*/  DADD R12, R10, R12 ;  /* 0x000000000a0c7229 */ /* 0x000fd4000000000c */
[----:B------:R-:W-:-:S07]  /*4660*/  MOV R5, R13 ;  /* 0x0000000d00057202 */ /* 0x000fce0000000f00 */
[----:B------:R-:W-:Y:S05]  /*4670*/  WARPSYNC.COLLECTIVE R6, `(.L_x_340) ;  /* 0x0000000006087348 */ /* 0x000fea0003c00000 */
[----:B------:R0:W1:Y:S02]  /*4680*/  SHFL.DOWN P0, R7, R5, R4, R3 ;  /* 0x0800000405077389 */ /* 0x0000640000000003 */
[----:B01----:R-:W-:Y:S05]  /*4690*/  ENDCOLLECTIVE ;  /* 0x000000000000791b */ /* 0x003fea0003800000 */
.L_x_340:
[----:B------:R-:W-:Y:S01]  /*46a0*/  IMAD.MOV.U32 R5, RZ, RZ, R12 ;  /* 0x000000ffff057224 */ /* 0x000fe200078e000c */
[----:B------:R-:W-:-:S07]  /*46b0*/  MOV R15, R7 ;  /* 0x00000007000f7202 */ /* 0x000fce0000000f00 */
[----:B------:R-:W-:Y:S05]  /*46c0*/  WARPSYNC.COLLECTIVE R6, `(.L_x_341) ;  /* 0x0000000006087348 */ /* 0x000fea0003c00000 */
[----:B------:R0:W1:Y:S02]  /*46d0*/  SHFL.DOWN P0, R7, R5, R4, R3 ;  /* 0x0800000405077389 */ /* 0x0000640000000003 */
[----:B01----:R-:W-:Y:S05]  /*46e0*/  ENDCOLLECTIVE ;  /* 0x000000000000791b */ /* 0x003fea0003800000 */
.L_x_341:
[----:B------:R-:W-:Y:S02]  /*46f0*/  MOV R4, 0x1 ;  /* 0x0000000100047802 */ /* 0x000fe40000000f00 */
[----:B------:R-:W-:-:S06]  /*4700*/  MOV R14, R7 ;  /* 0x00000007000e7202 */ /* 0x000fcc0000000f00 */
[----:B------:R-:W-:-:S10]  /*4710*/  DADD R14, R12, R14 ;  /* 0x000000000c0e7229 */ /* 0x000fd4000000000e */
[----:B------:R-:W-:-:S07]  /*4720*/  IMAD.MOV.U32 R5, RZ, RZ, R15 ;  /* 0x000000ffff057224 */ /* 0x000fce00078e000f */
[----:B------:R-:W-:Y:S05]  /*4730*/  WARPSYNC.COLLECTIVE R6, `(.L_x_342) ;  /* 0x0000000006087348 */ /* 0x000fea0003c00000 */
[----:B------:R0:W1:Y:S02]  /*4740*/  SHFL.DOWN P0, R7, R5, R4, R3 ;  /* 0x0800000405077389 */ /* 0x0000640000000003 */
[----:B01----:R-:W-:Y:S05]  /*4750*/  ENDCOLLECTIVE ;  /* 0x000000000000791b */ /* 0x003fea0003800000 */
.L_x_342:
[----:B------:R-:W-:Y:S01]  /*4760*/  MOV R5, R14 ;  /* 0x0000000e00057202 */ /* 0x000fe20000000f00 */
[----:B------:R-:W-:-:S07]  /*4770*/  IMAD.MOV.U32 R8, RZ, RZ, R7 ;  /* 0x000000ffff087224 */ /* 0x000fce00078e0007 */
[----:B------:R-:W-:Y:S05]  /*4780*/  WARPSYNC.COLLECTIVE R6, `(.L_x_343) ;  /* 0x0000000006087348 */ /* 0x000fea0003c00000 */
[----:B------:R0:W1:Y:S02]  /*4790*/  SHFL.DOWN P0, R7, R5, R4, R3 ;  /* 0x0800000405077389 */ /* 0x0000640000000003 */
[----:B01----:R-:W-:Y:S05]  /*47a0*/  ENDCOLLECTIVE ;  /* 0x000000000000791b */ /* 0x003fea0003800000 */
.L_x_343:
[----:B------:R-:W-:Y:S05]  /*47b0*/  BRA `(.L_x_344) ;  /* 0xffffffd400587947 */ /* 0x000fea000383ffff */
.L_x_223:
[----:B------:R-:W-:Y:S01]  /*47c0*/  BSSY B0, `(.L_x_345) ;  /* 0x0000006000007945 */ /* 0x000fe20003800000 */
[----:B------:R-:W-:Y:S01]  /*47d0*/  PLOP3.LUT P1, PT, P0, PT, PT, 0x80, 0x8 ;  /* 0x000000000008781c */ /* 0x000fe2000072f070 */
[----:B------:R-:W-:-:S12]  /*47e0*/  IMAD.MOV.U32 R6, RZ, RZ, -0x1 ;  /* 0xffffffffff067424 */ /* 0x000fd800078e00ff */
[----:B0-----:R-:W-:Y:S05]  /*47f0*/  WARPSYNC.COLLECTIVE R6, `(.L_x_346) ;  /* 0x0000000006087348 */ /* 0x001fea0003c00000 */
[----:B------:R-:W-:Y:S01]  /*4800*/  VOTE.ANY P1, P1 ;  /* 0x0000000000ff7806 */ /* 0x000fe20000820100 */
[----:B0-----:R-:W-:-:S12]  /*4810*/  ENDCOLLECTIVE ;  /* 0x000000000000791b */ /* 0x001fd80003800000 */
.L_x_346:
[----:B------:R-:W-:Y:S05]  /*4820*/  BSYNC B0 ;  /* 0x0000000000007941 */ /* 0x000fea0003800000 */
.L_x_345:
        /* <DEDUP_REMOVED lines=8> */
[----:B------:R0:W1:Y:S02]  /*48b0*/  SHFL.DOWN P0, R7, R5, R4, R3 ;  /* 0x0800000405077389 */ /* 0x0000640000000003 */
[----:B01----:R-:W-:Y:S05]  /*48c0*/  ENDCOLLECTIVE ;  /* 0x000000000000791b */ /* 0x003fea0003800000 */
.L_x_348:
[----:B------:R-:W-:Y:S05]  /*48d0*/  BSYNC B0 ;  /* 0x0000000000007941 */ /* 0x000fea0003800000 */
.L_x_347:
        /* <DEDUP_REMOVED lines=9> */
.L_x_349:
        /* <DEDUP_REMOVED lines=8> */
[----:B------:R0:W1:Y:S02]  /*49f0*/  SHFL.DOWN P0, R7, R5, R4, R3 ;  /* 0x0800000405077389 */ /* 0x0000640000000003 */
[----:B01----:R-:W-:Y:S05]  /*4a00*/  ENDCOLLECTIVE ;  /* 0x000000000000791b */ /* 0x003fea0003800000 */
.L_x_350:
[----:B------:R-:W-:Y:S01]  /*4a10*/  IMAD.MOV.U32 R5, RZ, RZ, R8 ;  /* 0x000000ffff057224 */ /* 0x000fe200078e0008 */
[----:B------:R-:W-:-:S07]  /*4a20*/  MOV R11, R7 ;  /* 0x00000007000b7202 */ /* 0x000fce0000000f00 */
[----:B------:R-:W-:Y:S05]  /*4a30*/  WARPSYNC.COLLECTIVE R6, `(.L_x_351) ;  /* 0x0000000006087348 */ /* 0x000fea0003c00000 */
[----:B------:R0:W1:Y:S02]  /*4a40*/  SHFL.DOWN P0, R7, R5, R4, R3 ;  /* 0x0800000405077389 */ /* 0x0000640000000003 */
[----:B01----:R-:W-:Y:S05]  /*4a50*/  ENDCOLLECTIVE ;  /* 0x000000000000791b */ /* 0x003fea0003800000 */
.L_x_351:
[----:B------:R-:W-:Y:S02]  /*4a60*/  MOV R4, 0x4 ;  /* 0x0000000400047802 */ /* 0x000fe40000000f00 */
[----:B------:R-:W-:-:S06]  /*4a70*/  MOV R10, R7 ;  /* 0x00000007000a7202 */ /* 0x000fcc0000000f00 */
[----:B------:R-:W-:-:S10]  /*4a80*/  DADD R10, R8, R10 ;  /* 0x00000000080a7229 */ /* 0x000fd4000000000a */
[----:B------:R-:W-:-:S07]  /*4a90*/  IMAD.MOV.U32 R5, RZ, RZ, R11 ;  /* 0x000000ffff057224 */ /* 0x000fce00078e000b */
[----:B------:R-:W-:Y:S05]  /*4aa0*/  WARPSYNC.COLLECTIVE R6, `(.L_x_352) ;  /* 0x0000000006087348 */ /* 0x000fea0003c00000 */
[----:B------:R0:W1:Y:S02]  /*4ab0*/  SHFL.DOWN P0, R7, R5, R4, R3 ;  /* 0x0800000405077389 */ /* 0x0000640000000003 */
[----:B01----:R-:W-:Y:S05]  /*4ac0*/  ENDCOLLECTIVE ;  /* 0x000000000000791b */ /* 0x003fea0003800000 */
.L_x_352:
[----:B------:R-:W-:Y:S01]  /*4ad0*/  MOV R5, R10 ;  /* 0x0000000a00057202 */ /* 0x000fe20000000f00 */
[----:B------:R-:W-:-:S07]  /*4ae0*/  IMAD.MOV.U32 R13, RZ, RZ, R7 ;  /* 0x000000ffff0d7224 */ /* 0x000fce00078e0007 */
[----:B------:R-:W-:Y:S05]  /*4af0*/  WARPSYNC.COLLECTIVE R6, `(.L_x_353) ;  /* 0x0000000006087348 */ /* 0x000fea0003c00000 */
[----:B------:R0:W1:Y:S02]  /*4b00*/  SHFL.DOWN P0, R7, R5, R4, R3 ;  /* 0x0800000405077389 */ /* 0x0000640000000003 */
[----:B01----:R-:W-:Y:S05]  /*4b10*/  ENDCOLLECTIVE ;  /* 0x000000000000791b */ /* 0x003fea0003800000 */
.L_x_353:
[----:B------:R-:W-:Y:S02]  /*4b20*/  IMAD.MOV.U32 R4, RZ, RZ, 0x2 ;  /* 0x00000002ff047424 */ /* 0x000fe400078e00ff */
[----:B------:R-:W-:-:S06]  /*4b30*/  IMAD.MOV.U32 R12, RZ, RZ, R7 ;  /* 0x000000ffff0c7224 */ /* 0x000fcc00078e0007 */
[----:B------:R-:W-:-:S10]  /*4b40*/  DADD R12, R10, R12 ;  /* 0x000000000a0c7229 */ /* 0x000fd4000000000c */
[----:B------:R-:W-:-:S07]  /*4b50*/  MOV R5, R13 ;  /* 0x0000000d00057202 */ /* 0x000fce0000000f00 */
[----:B------:R-:W-:Y:S05]  /*4b60*/  WARPSYNC.COLLECTIVE R6, `(.L_x_354) ;  /* 0x0000000006087348 */ /* 0x000fea0003c00000 */
[----:B------:R0:W1:Y:S02]  /*4b70*/  SHFL.DOWN P0, R7, R5, R4, R3 ;  /* 0x0800000405077389 */ /* 0x0000640000000003 */
[----:B01----:R-:W-:Y:S05]  /*4b80*/  ENDCOLLECTIVE ;  /* 0x000000000000791b */ /* 0x003fea0003800000 */
.L_x_354:
[----:B------:R-:W-:Y:S01]  /*4b90*/  IMAD.MOV.U32 R5, RZ, RZ, R12 ;  /* 0x000000ffff057224 */ /* 0x000fe200078e000c */
[----:B------:R-:W-:-:S07]  /*4ba0*/  MOV R15, R7 ;  /* 0x00000007000f7202 */ /* 0x000fce0000000f00 */
[----:B------:R-:W-:Y:S05]  /*4bb0*/  WARPSYNC.COLLECTIVE R6, `(.L_x_355) ;  /* 0x0000000006087348 */ /* 0x000fea0003c00000 */
[----:B------:R0:W1:Y:S02]  /*4bc0*/  SHFL.DOWN P0, R7, R5, R4, R3 ;  /* 0x0800000405077389 */ /* 0x0000640000000003 */
[----:B01----:R-:W-:Y:S05]  /*4bd0*/  ENDCOLLECTIVE ;  /* 0x000000000000791b */ /* 0x003fea0003800000 */
.L_x_355:
[----:B------:R-:W-:Y:S02]  /*4be0*/  MOV R4, 0x1 ;  /* 0x0000000100047802 */ /* 0x000fe40000000f00 */
[----:B------:R-:W-:-:S06]  /*4bf0*/  MOV R14, R7 ;  /* 0x00000007000e7202 */ /* 0x000fcc0000000f00 */
[----:B------:R-:W-:-:S10]  /*4c00*/  DADD R14, R12, R14 ;  /* 0x000000000c0e7229 */ /* 0x000fd4000000000e */
[----:B------:R-:W-:-:S07]  /*4c10*/  IMAD.MOV.U32 R5, RZ, RZ, R15 ;  /* 0x000000ffff057224 */ /* 0x000fce00078e000f */
[----:B------:R-:W-:Y:S05]  /*4c20*/  WARPSYNC.COLLECTIVE R6, `(.L_x_356) ;  /* 0x0000000006087348 */ /* 0x000fea0003c00000 */
[----:B------:R0:W1:Y:S02]  /*4c30*/  SHFL.DOWN P0, R7, R5, R4, R3 ;  /* 0x0800000405077389 */ /* 0x0000640000000003 */
[----:B01----:R-:W-:Y:S05]  /*4c40*/  ENDCOLLECTIVE ;  /* 0x000000000000791b */ /* 0x003fea0003800000 */
.L_x_356:
[----:B------:R-:W-:Y:S01]  /*4c50*/  MOV R5, R14 ;  /* 0x0000000e00057202 */ /* 0x000fe20000000f00 */
[----:B------:R-:W-:-:S07]  /*4c60*/  IMAD.MOV.U32 R8, RZ, RZ, R7 ;  /* 0x000000ffff087224 */ /* 0x000fce00078e0007 */
[----:B------:R-:W-:Y:S05]  /*4c70*/  WARPSYNC.COLLECTIVE R6, `(.L_x_357) ;  /* 0x0000000006087348 */ /* 0x000fea0003c00000 */
[----:B------:R0:W1:Y:S02]  /*4c80*/  SHFL.DOWN P0, R7, R5, R4, R3 ;  /* 0x0800000405077389 */ /* 0x0000640000000003 */
[----:B01----:R-:W-:Y:S05]  /*4c90*/  ENDCOLLECTIVE ;  /* 0x000000000000791b */ /* 0x003fea0003800000 */
.L_x_357:
[----:B------:R-:W-:Y:S05]  /*4ca0*/  BRA `(.L_x_358) ;  /* 0xffffffd000ec7947 */ /* 0x000fea000383ffff */
.L_x_359:
        /* <DEDUP_REMOVED lines=13> */
.L_x_545:


//--------------------- .text._Z5test3PdiS_       --------------------------
	.section	.text._Z5test3PdiS_,"ax",@progbits
	.align	128
        .global         _Z5test3PdiS_
        .type           _Z5test3PdiS_,@function
        .size           _Z5test3PdiS_,(.L_x_546 - _Z5test3PdiS_)
        .other          _Z5test3PdiS_,@"STO_CUDA_ENTRY STV_DEFAULT"
_Z5test3PdiS_:
.text._Z5test3PdiS_:
        /* <DEDUP_REMOVED lines=11> */
[----:B---3--:R-:W2:Y:S01]  /*00b0*/  LDG.E.64 R4, desc[UR8][R4.64] ;  /* 0x0000000804047981 */ /* 0x008ea2000c1e1b00 */
[----:B------:R-:W-:Y:S01]  /*00c0*/  IMAD.MOV.U32 R12, RZ, RZ, RZ ;  /* 0x000000ffff0c7224 */ /* 0x000fe200078e00ff */
[----:B------:R-:W-:Y:S01]  /*00d0*/  BSSY B0, `(.L_x_360) ;  /* 0x0000022000007945 */ /* 0x000fe20003800000 */
[----:B------:R-:W-:Y:S01]  /*00e0*/  IMAD.MOV.U32 R6, RZ, RZ, RZ ;  /* 0x000000ffff067224 */ /* 0x000fe200078e00ff */
[----:B--2---:R-:W-:-:S10]  /*00f0*/  DMUL R2, R4, 10 ;  /* 0x4024000004027828 */ /* 0x004fd40000000000 */
[----:B------:R-:W0:Y:S02]  /*0100*/  F2I.F64.FLOOR R2, R2 ;  /* 0x0000000200027311 */ /* 0x000e240000305100 */
[C---:B0-----:R-:W-:Y:S02]  /*0110*/  ISETP.GE.AND P0, PT, R2.reuse, 0x1, PT ;  /* 0x000000010200780c */ /* 0x041fe40003f06270 */
[----:B------:R-:W-:Y:S02]  /*0120*/  ISETP.NE.AND P1, PT, R2, 0x1, PT ;  /* 0x000000010200780c */ /* 0x000fe40003f25270 */
[----:B------:R-:W-:-:S05]  /*0130*/  FSEL R13, RZ, 1.875, P0 ;  /* 0x3ff00000ff0d7808 */ /* 0x000fca0000000000 */
        /* <DEDUP_REMOVED lines=19> */
.L_x_362:
        /* <DEDUP_REMOVED lines=8> */
.L_x_361:
[----:B------:R-:W-:Y:S05]  /*02f0*/  BSYNC B0 ;  /* 0x0000000000007941 */ /* 0x000fea0003800000 */
.L_x_360:
[----:B------:R-:W-:Y:S01]  /*0300*/  UMOV UR4, 0xffffffff ;  /* 0xffffffff00047882 */ /* 0x000fe20000000000 */
[----:B------:R-:W-:Y:S02]  /*0310*/  FSEL R13, RZ, 1.875, P1 ;  /* 0x3ff00000ff0d7808 */ /* 0x000fe40000800000 */
[----:B------:R-:W-:Y:S05]  /*0320*/  BRA.DIV UR4, `(.L_x_363) ;  /* 0x0000001a04707947 */ /* 0x000fea000b800000 */
[----:B0-----:R-:W0:Y:S01]  /*0330*/  SHFL.DOWN PT, R5, R13, 0x10, 0x1f ;  /* 0x0a001f000d057f89 */ /* 0x001e2200000e0000 */
[----:B------:R-:W-:Y:S02]  /*0340*/  HFMA2 R6, -RZ, RZ, 0, 0 ;  /* 0x00000000ff067431 */ /* 0x000fe400000001ff */
[----:B------:R-:W-:Y:S02]  /*0350*/  IMAD.MOV.U32 R4, RZ, RZ, RZ ;  /* 0x000000ffff047224 */ /* 0x000fe400078e00ff */
[----:B------:R-:W-:-:S06]  /*0360*/  IMAD.MOV.U32 R7, RZ, RZ, R13 ;  /* 0x000000ffff077224 */ /* 0x000fcc00078e000d */
[----:B0-----:R-:W-:-:S07]  /*0370*/  DADD R4, R4, R6 ;  /* 0x0000000004047229 */ /* 0x001fce0000000006 */
[----:B------:R-:W0:Y:S04]  /*0380*/  SHFL.DOWN PT, R11, R5, 0x8, 0x1f ;  /* 0x09001f00050b7f89 */ /* 0x000e2800000e0000 */
[----:B------:R-:W1:Y:S01]  /*0390*/  SHFL.DOWN PT, R10, R4, 0x8, 0x1f ;  /* 0x09001f00040a7f89 */ /* 0x000e6200000e0000 */
[----:B0-----:R-:W-:Y:S01]  /*03a0*/  MOV R7, R11 ;  /* 0x0000000b00077202 */ /* 0x001fe20000000f00 */
[----:B-1----:R-:W-:-:S06]  /*03b0*/  IMAD.MOV.U32 R6, RZ, RZ, R10 ;  /* 0x000000ffff067224 */ /* 0x002fcc00078e000a */
[----:B------:R-:W-:-:S07]  /*03c0*/  DADD R10, R4, R6 ;  /* 0x00000000040a7229 */ /* 0x000fce0000000006 */
[----:B------:R-:W0:Y:S04]  /*03d0*/  SHFL.DOWN PT, R12, R10, 0x4, 0x1f ;  /* 0x08801f000a0c7f89 */ /* 0x000e2800000e0000 */
[----:B------:R-:W1:Y:S01]  /*03e0*/  SHFL.DOWN PT, R5, R11, 0x4, 0x1f ;  /* 0x08801f000b057f89 */ /* 0x000e6200000e0000 */
[----:B0-----:R-:W-:-:S06]  /*03f0*/  IMAD.MOV.U32 R4, RZ, RZ, R12 ;  /* 0x000000ffff047224 */ /* 0x001fcc00078e000c */
[----:B-1----:R-:W-:-:S07]  /*0400*/  DADD R12, R10, R4 ;  /* 0x000000000a0c7229 */ /* 0x002fce0000000004 */
[----:B------:R-:W0:Y:S04]  /*0410*/  SHFL.DOWN PT, R15, R13, 0x2, 0x1f ;  /* 0x08401f000d0f7f89 */ /* 0x000e2800000e0000 */
[----:B------:R-:W1:Y:S01]  /*0420*/  SHFL.DOWN PT, R14, R12, 0x2, 0x1f ;  /* 0x08401f000c0e7f89 */ /* 0x000e6200000e0000 */
[----:B0-----:R-:W-:Y:S01]  /*0430*/  MOV R5, R15 ;  /* 0x0000000f00057202 */ /* 0x001fe20000000f00 */
[----:B-1----:R-:W-:-:S06]  /*0440*/  IMAD.MOV.U32 R4, RZ, RZ, R14 ;  /* 0x000000ffff047224 */ /* 0x002fcc00078e000e */
[----:B------:R-:W-:-:S07]  /*0450*/  DADD R14, R12, R4 ;  /* 0x000000000c0e7229 */ /* 0x000fce0000000004 */
[----:B------:R0:W1:Y:S04]  /*0460*/  SHFL.DOWN PT, R5, R15, 0x1, 0x1f ;  /* 0x08201f000f057f89 */ /* 0x00006800000e0000 */
[----:B------:R0:W2:Y:S02]  /*0470*/  SHFL.DOWN PT, R4, R14, 0x1, 0x1f ;  /* 0x08201f000e047f89 */ /* 0x0000a400000e0000 */
.L_x_408:
[----:B------:R-:W3:Y:S01]  /*0480*/  LDCU.64 UR6, c[0x0][0x390] ;  /* 0x00007200ff0677ac */ /* 0x000ee20008000a00 */
[----:B012---:R-:W-:Y:S01]  /*0490*/  DADD R14, R14, R4 ;  /* 0x000000000e0e7229 */ /* 0x007fe20000000004 */
[----:B------:R-:W-:Y:S01]  /*04a0*/  BSSY B0, `(.L_x_364) ;  /* 0x0000016000007945 */ /* 0x000fe20003800000 */
[----:B------:R-:W-:Y:S01]  /*04b0*/  ISETP.NE.AND P1, PT, R2, 0x2, PT ;  /* 0x000000020200780c */ /* 0x000fe20003f25270 */
[----:B------:R-:W-:Y:S01]  /*04c0*/  UMOV UR4, 0x8 ;  /* 0x0000000800047882 */ /* 0x000fe20000000000 */
[----:B------:R-:W-:-:S04]  /*04d0*/  UMOV UR5, 0x0 ;  /* 0x0000000000057882 */ /* 0x000fc80000000000 */
[----:B------:R-:W-:-:S06]  /*04e0*/  DSETP.NEU.AND P0, PT, R14, RZ, PT ;  /* 0x000000ff0e00722a */ /* 0x000fcc0003f0d000 */
[----:B------:R-:W-:Y:S01]  /*04f0*/  ISETP.NE.OR P0, PT, R0, RZ, !P0 ;  /* 0x000000ff0000720c */ /* 0x000fe20004705670 */
[----:B---3--:R-:W-:-:S04]  /*0500*/  UIMAD.WIDE.U32 UR4, UR6, 0x1, UR4 ;  /* 0x00000001060478a5 */ /* 0x008fc8000f8e0004 */
[----:B------:R-:W-:Y:S02]  /*0510*/  UIADD3 UR6, UPT, UPT, UR5, UR7, URZ ;  /* 0x0000000705067290 */ /* 0x000fe4000fffe0ff */
[----:B------:R-:W-:Y:S02]  /*0520*/  IMAD.U32 R5, RZ, RZ, UR5 ;  /* 0x00000005ff057e24 */ /* 0x000fe4000f8e00ff */
[----:B------:R-:W-:Y:S02]  /*0530*/  IMAD.U32 R4, RZ, RZ, UR4 ;  /* 0x00000004ff047e24 */ /* 0x000fe4000f8e00ff */
[----:B------:R-:W-:Y:S02]  /*0540*/  MOV R5, UR6 ;  /* 0x0000000600057c02 */ /* 0x000fe40008000f00 */
[----:B------:R-:W-:Y:S05]  /*0550*/  @P0 BRA `(.L_x_365) ;  /* 0x0000000000280947 */ /* 0x000fea0003800000 */
[----:B------:R-:W0:Y:S02]  /*0560*/  LDC.64 R8, c[0x0][0x390] ;  /* 0x0000e400ff087b82 */ /* 0x000e240000000a00 */
[----:B0-----:R-:W5:Y:S02]  /*0570*/  LDG.E.64 R8, desc[UR8][R8.64+0x8] ;  /* 0x0000080808087981 */ /* 0x001f64000c1e1b00 */
.L_x_366:
        /* <DEDUP_REMOVED lines=8> */
.L_x_365:
[----:B------:R-:W-:Y:S05]  /*0600*/  BSYNC B0 ;  /* 0x0000000000007941 */ /* 0x000fea0003800000 */
.L_x_364:
[----:B------:R-:W-:Y:S01]  /*0610*/  UMOV UR4, 0xffffffff ;  /* 0xffffffff00047882 */ /* 0x000fe20000000000 */
[----:B------:R-:W-:Y:S02]  /*0620*/  FSEL R15, RZ, 1.875, P1 ;  /* 0x3ff00000ff0f7808 */ /* 0x000fe40000800000 */
[----:B------:R-:W-:Y:S05]  /*0630*/  BRA.DIV UR4, `(.L_x_367) ;  /* 0x0000001a04c07947 */ /* 0x000fea000b800000 */
[----:B------:R-:W0:Y:S01]  /*0640*/  SHFL.DOWN PT, R12, R15, 0x10, 0x1f ;  /* 0x0a001f000f0c7f89 */ /* 0x000e2200000e0000 */
[----:B------:R-:W-:Y:S02]  /*0650*/  HFMA2 R9, -RZ, RZ, 0, 0 ;  /* 0x00000000ff097431 */ /* 0x000fe400000001ff */
[----:B------:R-:W-:Y:S02]  /*0660*/  IMAD.MOV.U32 R10, RZ, RZ, RZ ;  /* 0x000000ffff0a7224 */ /* 0x000fe400078e00ff */
[----:B------:R-:W-:Y:S01]  /*0670*/  IMAD.MOV.U32 R11, RZ, RZ, R15 ;  /* 0x000000ffff0b7224 */ /* 0x000fe200078e000f */
[----:B------:R-:W-:Y:S01]  /*0680*/  MOV R6, R9 ;  /* 0x0000000900067202 */ /* 0x000fe20000000f00 */
[----:B0-----:R-:W-:-:S06]  /*0690*/  IMAD.MOV.U32 R7, RZ, RZ, R12 ;  /* 0x000000ffff077224 */ /* 0x001fcc00078e000c */
        /* <DEDUP_REMOVED lines=18> */
.L_x_420:
[----:B--2---:R-:W-:Y:S01]  /*07c0*/  IMAD.MOV.U32 R6, RZ, RZ, R9 ;  /* 0x000000ffff067224 */ /* 0x004fe200078e0009 */
[----:B-1----:R-:W-:Y:S01]  /*07d0*/  MOV R7, R10 ;  /* 0x0000000a00077202 */ /* 0x002fe20000000f00 */
[----:B------:R-:W-:Y:S01]  /*07e0*/  BSSY B0, `(.L_x_368) ;  /* 0x0000010000007945 */ /* 0x000fe20003800000 */
[----:B------:R-:W-:-:S04]  /*07f0*/  ISETP.NE.AND P1, PT, R2, 0x3, PT ;  /* 0x000000030200780c */ /* 0x000fc80003f25270 */
[----:B------:R-:W-:-:S08]  /*0800*/  DADD R6, R16, R6 ;  /* 0x0000000010067229 */ /* 0x000fd00000000006 */
[----:B------:R-:W-:-:S06]  /*0810*/  DSETP.NEU.AND P0, PT, R6, RZ, PT ;  /* 0x000000ff0600722a */ /* 0x000fcc0003f0d000 */
[----:B------:R-:W-:-:S13]  /*0820*/  ISETP.NE.OR P0, PT, R0, RZ, !P0 ;  /* 0x000000ff0000720c */ /* 0x000fda0004705670 */
[----:B------:R-:W-:Y:S05]  /*0830*/  @P0 BRA `(.L_x_369) ;  /* 0x0000000000280947 */ /* 0x000fea0003800000 */
[----:B------:R-:W1:Y:S02]  /*0840*/  LDC.64 R8, c[0x0][0x390] ;  /* 0x0000e400ff087b82 */ /* 0x000e640000000a00 */
[----:B-1----:R-:W5:Y:S02]  /*0850*/  LDG.E.64 R8, desc[UR8][R8.64+0x10] ;  /* 0x0000100808087981 */ /* 0x002f64000c1e1b00 */
.L_x_370:
[----:B-----5:R-:W-:Y:S01]  /*0860*/  DADD R10, R6, R8 ;  /* 0x00000000060a7229 */ /* 0x020fe20000000008 */
[----:B------:R-:W-:Y:S09]  /*0870*/  YIELD ;  /* 0x0000000000007946 */ /* 0x000ff20003800000 */
[----:B------:R-:W2:Y:S02]  /*0880*/  ATOMG.E.CAS.64.STRONG.GPU PT, R10, [R4+0x8], R8, R10 ;  /* 0x00000808040a73a9 */ /* 0x000ea400001ee50a */
[----:B--2---:R-:W-:Y:S01]  /*0890*/  ISETP.NE.U32.AND P0, PT, R8, R10, PT ;  /* 0x0000000a0800720c */ /* 0x004fe20003f05070 */
[----:B------:R-:W-:-:S03]  /*08a0*/  IMAD.MOV.U32 R8, RZ, RZ, R10 ;  /* 0x000000ffff087224 */ /* 0x000fc600078e000a */
[----:B------:R-:W-:Y:S01]  /*08b0*/  ISETP.NE.AND.EX P0, PT, R9, R11, PT, P0 ;  /* 0x0000000b0900720c */ /* 0x000fe20003f05300 */
[----:B------:R-:W-:-:S12]  /*08c0*/  IMAD.MOV.U32 R9, RZ, RZ, R11 ;  /* 0x000000ffff097224 */ /* 0x000fd800078e000b */
[----:B------:R-:W-:Y:S05]  /*08d0*/  @P0 BRA `(.L_x_370) ;  /* 0xfffffffc00e00947 */ /* 0x000fea000383ffff */
.L_x_369:
[----:B------:R-:W-:Y:S05]  /*08e0*/  BSYNC B0 ;  /* 0x0000000000007941 */ /* 0x000fea0003800000 */
.L_x_368:
[----:B------:R-:W-:Y:S01]  /*08f0*/  UMOV UR4, 0xffffffff ;  /* 0xffffffff00047882 */ /* 0x000fe20000000000 */
[----:B------:R-:W-:Y:S02]  /*0900*/  FSEL R15, RZ, 1.875, P1 ;  /* 0x3ff00000ff0f7808 */ /* 0x000fe40000800000 */
[----:B------:R-:W-:Y:S05]  /*0910*/  BRA.DIV UR4, `(.L_x_371) ;  /* 0x0000001e04187947 */ /* 0x000fea000b800000 */
[----:B------:R-:W1:Y:S01]  /*0920*/  SHFL.DOWN PT, R12, R15, 0x10, 0x1f ;  /* 0x0a001f000f0c7f89 */ /* 0x000e6200000e0000 */
[----:B------:R-:W-:Y:S02]  /*0930*/  HFMA2 R9, -RZ, RZ, 0, 0 ;  /* 0x00000000ff097431 */ /* 0x000fe400000001ff */
[----:B------:R-:W-:Y:S02]  /*0940*/  IMAD.MOV.U32 R10, RZ, RZ, RZ ;  /* 0x000000ffff0a7224 */ /* 0x000fe400078e00ff */
[----:B------:R-:W-:Y:S01]  /*0950*/  IMAD.MOV.U32 R11, RZ, RZ, R15 ;  /* 0x000000ffff0b7224 */ /* 0x000fe200078e000f */
[----:B------:R-:W-:Y:S01]  /*0960*/  MOV R6, R9 ;  /* 0x0000000900067202 */ /* 0x000fe20000000f00 */
[----:B-1----:R-:W-:-:S06]  /*0970*/  IMAD.MOV.U32 R7, RZ, RZ, R12 ;  /* 0x000000ffff077224 */ /* 0x002fcc00078e000c */
[----:B------:R-:W-:-:S07]  /*0980*/  DADD R10, R6, R10 ;  /* 0x00000000060a7229 */ /* 0x000fce000000000a */
[----:B------:R-:W1:Y:S04]  /*0990*/  SHFL.DOWN PT, R13, R11, 0x8, 0x1f ;  /* 0x09001f000b0d7f89 */ /* 0x000e6800000e0000 */
[----:B------:R-:W2:Y:S01]  /*09a0*/  SHFL.DOWN PT, R12, R10, 0x8, 0x1f ;  /* 0x09001f000a0c7f89 */ /* 0x000ea200000e0000 */
[----:B-1----:R-:W-:Y:S01]  /*09b0*/  MOV R7, R13 ;  /* 0x0000000d00077202 */ /* 0x002fe20000000f00 */
[----:B--2---:R-:W-:-:S06]  /*09c0*/  IMAD.MOV.U32 R6, RZ, RZ, R12 ;  /* 0x000000ffff067224 */ /* 0x004fcc00078e000c */
[----:B------:R-:W-:-:S07]  /*09d0*/  DADD R12, R10, R6 ;  /* 0x000000000a0c7229 */ /* 0x000fce0000000006 */
[----:B------:R-:W1:Y:S04]  /*09e0*/  SHFL.DOWN PT, R15, R13, 0x4, 0x1f ;  /* 0x08801f000d0f7f89 */ /* 0x000e6800000e0000 */
[----:B------:R-:W2:Y:S01]  /*09f0*/  SHFL.DOWN PT, R14, R12, 0x4, 0x1f ;  /* 0x08801f000c0e7f89 */ /* 0x000ea200000e0000 */
[----:B-1----:R-:W-:Y:S02]  /*0a00*/  IMAD.MOV.U32 R7, RZ, RZ, R15 ;  /* 0x000000ffff077224 */ /* 0x002fe400078e000f */
[----:B--2---:R-:W-:-:S06]  /*0a10*/  IMAD.MOV.U32 R6, RZ, RZ, R14 ;  /* 0x000000ffff067224 */ /* 0x004fcc00078e000e */
[----:B------:R-:W-:-:S07]  /*0a20*/  DADD R14, R12, R6 ;  /* 0x000000000c0e7229 */ /* 0x000fce0000000006 */
[----:B0-----:R-:W0:Y:S04]  /*0a30*/  SHFL.DOWN PT, R17, R15, 0x2, 0x1f ;  /* 0x08401f000f117f89 */ /* 0x001e2800000e0000 */
[----:B------:R-:W1:Y:S01]  /*0a40*/  SHFL.DOWN PT, R16, R14, 0x2, 0x1f ;  /* 0x08401f000e107f89 */ /* 0x000e6200000e0000 */
[----:B0-----:R-:W-:Y:S01]  /*0a50*/  IMAD.MOV.U32 R7, RZ, RZ, R17 ;  /* 0x000000ffff077224 */ /* 0x001fe200078e0011 */
[----:B-1----:R-:W-:-:S06]  /*0a60*/  MOV R6, R16 ;  /* 0x0000001000067202 */ /* 0x002fcc0000000f00 */
[----:B------:R-:W-:-:S07]  /*0a70*/  DADD R16, R14, R6 ;  /* 0x000000000e107229 */ /* 0x000fce0000000006 */
[----:B------:R0:W1:Y:S04]  /*0a80*/  SHFL.DOWN PT, R10, R17, 0x1, 0x1f ;  /* 0x08201f00110a7f89 */ /* 0x00006800000e0000 */
[----:B------:R0:W2:Y:S02]  /*0a90*/  SHFL.DOWN PT, R9, R16, 0x1, 0x1f ;  /* 0x08201f0010097f89 */ /* 0x0000a400000e0000 */
.L_x_432:
        /* <DEDUP_REMOVED lines=10> */
.L_x_374:
        /* <DEDUP_REMOVED lines=8> */
.L_x_373:
[----:B------:R-:W-:Y:S05]  /*0bc0*/  BSYNC B0 ;  /* 0x0000000000007941 */ /* 0x000fea0003800000 */
.L_x_372:
        /* <DEDUP_REMOVED lines=27> */
.L_x_444:
        /* <DEDUP_REMOVED lines=10> */
.L_x_378:
        /* <DEDUP_REMOVED lines=8> */
.L_x_377:
[----:B------:R-:W-:Y:S05]  /*0ea0*/  BSYNC B0 ;  /* 0x0000000000007941 */ /* 0x000fea0003800000 */
.L_x_376:
        /* <DEDUP_REMOVED lines=27> */
.L_x_456:
        /* <DEDUP_REMOVED lines=10> */
.L_x_382:
        /* <DEDUP_REMOVED lines=8> */
.L_x_381:
[----:B------:R-:W-:Y:S05]  /*1180*/  BSYNC B0 ;  /* 0x0000000000007941 */ /* 0x000fea0003800000 */
.L_x_380:
        /* <DEDUP_REMOVED lines=27> */
.L_x_468:
        /* <DEDUP_REMOVED lines=10> */
.L_x_386:
        /* <DEDUP_REMOVED lines=8> */
.L_x_385:
[----:B------:R-:W-:Y:S05]  /*1460*/  BSYNC B0 ;  /* 0x0000000000007941 */ /* 0x000fea0003800000 */
.L_x_384:
        /* <DEDUP_REMOVED lines=27> */
.L_x_480:
        /* <DEDUP_REMOVED lines=10> */
.L_x_390:
        /* <DEDUP_REMOVED lines=8> */
.L_x_389:
[----:B------:R-:W-:Y:S05]  /*1740*/  BSYNC B0 ;  /* 0x0000000000007941 */ /* 0x000fea0003800000 */
.L_x_388:
        /* <DEDUP_REMOVED lines=27> */
.L_x_492:
[----:B--2---:R-:W-:Y:S01]  /*1900*/  IMAD.MOV.U32 R6, RZ, RZ, R9 ;  /* 0x000000ffff067224 */ /* 0x004fe200078e0009 */
[----:B-1----:R-:W-:Y:S01]  /*1910*/  MOV R7, R10 ;  /* 0x0000000a00077202 */ /* 0x002fe20000000f00 */
[----:B------:R-:W-:Y:S01]  /*1920*/  BSSY B0, `(.L_x_392) ;  /* 0x0000010000007945 */ /* 0x000fe20003800000 */
[----:B------:R-:W-:-:S04]  /*1930*/  ISETP.GT.AND P1, PT, R2, 0x8, PT ;  /* 0x000000080200780c */ /* 0x000fc80003f24270 */
[----:B------:R-:W-:-:S08]  /*1940*/  DADD R6, R16, R6 ;  /* 0x0000000010067229 */ /* 0x000fd00000000006 */
[----:B------:R-:W-:-:S06]  /*1950*/  DSETP.NEU.AND P0, PT, R6, RZ, PT ;  /* 0x000000ff0600722a */ /* 0x000fcc0003f0d000 */
[----:B------:R-:W-:-:S13]  /*1960*/  ISETP.NE.OR P0, PT, R0, RZ, !P0 ;  /* 0x000000ff0000720c */ /* 0x000fda0004705670 */
[----:B------:R-:W-:Y:S05]  /*1970*/  @P0 BRA `(.L_x_393) ;  /* 0x0000000000280947 */ /* 0x000fea0003800000 */
[----:B------:R-:W1:Y:S02]  /*1980*/  LDC.64 R8, c[0x0][0x390] ;  /* 0x0000e400ff087b82 */ /* 0x000e640000000a00 */
[----:B-1----:R-:W5:Y:S02]  /*1990*/  LDG.E.64 R8, desc[UR8][R8.64+0x40] ;  /* 0x0000400808087981 */ /* 0x002f64000c1e1b00 */
.L_x_394:
        /* <DEDUP_REMOVED lines=8> */
.L_x_393:
[----:B------:R-:W-:Y:S05]  /*1a20*/  BSYNC B0 ;  /* 0x0000000000007941 */ /* 0x000fea0003800000 */
.L_x_392:
[----:B------:R-:W-:Y:S01]  /*1a30*/  UMOV UR4, 0xffffffff ;  /* 0xffffffff00047882 */ /* 0x000fe20000000000 */
[----:B------:R-:W-:Y:S02]  /*1a40*/  FSEL R15, RZ, 1.875, !P1 ;  /* 0x3ff00000ff0f7808 */ /* 0x000fe40004800000 */
        /* <DEDUP_REMOVED lines=25> */
.L_x_504:
[----:B--2---:R-:W-:Y:S01]  /*1be0*/  IMAD.MOV.U32 R2, RZ, RZ, R9 ;  /* 0x000000ffff027224 */ /* 0x004fe200078e0009 */
[----:B-1----:R-:W-:-:S06]  /*1bf0*/  MOV R3, R10 ;  /* 0x0000000a00037202 */ /* 0x002fcc0000000f00 */
[----:B------:R-:W-:-:S08]  /*1c00*/  DADD R2, R16, R2 ;  /* 0x0000000010027229 */ /* 0x000fd00000000002 */
[----:B------:R-:W-:-:S06]  /*1c10*/  DSETP.NEU.AND P0, PT, R2, RZ, PT ;  /* 0x000000ff0200722a */ /* 0x000fcc0003f0d000 */
[----:B------:R-:W-:-:S13]  /*1c20*/  ISETP.NE.OR P0, PT, R0, RZ, !P0 ;  /* 0x000000ff0000720c */ /* 0x000fda0004705670 */
[----:B------:R-:W-:Y:S05]  /*1c30*/  @P0 EXIT ;  /* 0x000000000000094d */ /* 0x000fea0003800000 */
[----:B------:R-:W1:Y:S02]  /*1c40*/  LDC.64 R8, c[0x0][0x390] ;  /* 0x0000e400ff087b82 */ /* 0x000e640000000a00 */
[----:B-1----:R-:W5:Y:S02]  /*1c50*/  LDG.E.64 R8, desc[UR8][R8.64+0x48] ;  /* 0x0000480808087981 */ /* 0x002f64000c1e1b00 */
.L_x_396:
[----:B-----5:R-:W-:Y:S01]  /*1c60*/  DADD R10, R2, R8 ;  /* 0x00000000020a7229 */ /* 0x020fe20000000008 */
[----:B------:R-:W-:Y:S09]  /*1c70*/  YIELD ;  /* 0x0000000000007946 */ /* 0x000ff20003800000 */
[----:B------:R-:W2:Y:S02]  /*1c80*/  ATOMG.E.CAS.64.STRONG.GPU PT, R10, [R4+0x40], R8, R10 ;  /* 0x00004008040a73a9 */ /* 0x000ea400001ee50a */
[----:B--2---:R-:W-:Y:S01]  /*1c90*/  ISETP.NE.U32.AND P0, PT, R8, R10, PT ;  /* 0x0000000a0800720c */ /* 0x004fe20003f05070 */
[----:B------:R-:W-:-:S03]  /*1ca0*/  IMAD.MOV.U32 R8, RZ, RZ, R10 ;  /* 0x000000ffff087224 */ /* 0x000fc600078e000a */
[-C--:B------:R-:W-:Y:S02]  /*1cb0*/  ISETP.NE.AND.EX P0, PT, R9, R11.reuse, PT, P0 ;  /* 0x0000000b0900720c */ /* 0x080fe40003f05300 */
[----:B------:R-:W-:-:S11]  /*1cc0*/  MOV R9, R11 ;  /* 0x0000000b00097202 */ /* 0x000fd60000000f00 */
[----:B------:R-:W-:Y:S05]  /*1cd0*/  @P0 BRA `(.L_x_396) ;  /* 0xfffffffc00e00947 */ /* 0x000fea000383ffff */
[----:B------:R-:W-:Y:S05]  /*1ce0*/  EXIT ;  /* 0x000000000000794d */ /* 0x000fea0003800000 */
.L_x_363:
[----:B------:R-:W-:Y:S01]  /*1cf0*/  HFMA2 R7, -RZ, RZ, 0, 9.5367431640625e-07 ;  /* 0x00000010ff077431 */ /* 0x000fe200000001ff */
[----:B------:R-:W-:Y:S01]  /*1d00*/  BSSY B0, `(.L_x_397) ;  /* 0x0000007000007945 */ /* 0x000fe20003800000 */
[----:B------:R-:W-:Y:S01]  /*1d10*/  IMAD.MOV.U32 R8, RZ, RZ, R13 ;  /* 0x000000ffff087224 */ /* 0x000fe200078e000d */
[----:B------:R-:W-:Y:S01]  /*1d20*/  MOV R3, 0xffffffff ;  /* 0xffffffff00037802 */ /* 0x000fe20000000f00 */
[----:B------:R-:W-:-:S07]  /*1d30*/  IMAD.MOV.U32 R6, RZ, RZ, 0x1f ;  /* 0x0000001fff067424 */ /* 0x000fce00078e00ff */
[----:B0-----:R-:W-:Y:S05]  /*1d40*/  WARPSYNC.COLLECTIVE R3, `(.L_x_398) ;  /* 0x0000000003087348 */ /* 0x001fea0003c00000 */
[----:B------:R1:W2:Y:S02]  /*1d50*/  SHFL.DOWN P0, R9, R8, R7, R6 ;  /* 0x0800000708097389 */ /* 0x0002a40000000006 */
[----:B012---:R-:W-:Y:S05]  /*1d60*/  ENDCOLLECTIVE ;  /* 0x000000000000791b */ /* 0x007fea0003800000 */
.L_x_398:
[----:B------:R-:W-:Y:S05]  /*1d70*/  BSYNC B0 ;  /* 0x0000000000007941 */ /* 0x000fea0003800000 */
.L_x_397:
[----:B------:R-:W-:Y:S02]  /*1d80*/  HFMA2 R8, -RZ, RZ, 0, 0 ;  /* 0x00000000ff087431 */ /* 0x000fe400000001ff */
[----:B------:R-:W-:Y:S01]  /*1d90*/  IMAD.MOV.U32 R7, RZ, RZ, 0x10 ;  /* 0x00000010ff077424 */ /* 0x000fe200078e00ff */
[----:B------:R-:W-:Y:S01]  /*1da0*/  MOV R6, 0x1f ;  /* 0x0000001f00067802 */ /* 0x000fe20000000f00 */
[----:B------:R-:W-:Y:S02]  /*1db0*/  IMAD.MOV.U32 R3, RZ, RZ, -0x1 ;  /* 0xffffffffff037424 */ /* 0x000fe400078e00ff */
[----:B------:R-:W-:Y:S02]  /*1dc0*/  IMAD.MOV.U32 R5, RZ, RZ, R9 ;  /* 0x000000ffff057224 */ /* 0x000fe400078e0009 */
[----:B------:R-:W-:-:S07]  /*1dd0*/  IMAD.MOV.U32 R12, RZ, RZ, RZ ;  /* 0x000000ffff0c7224 */ /* 0x000fce00078e00ff */
[----:B------:R-:W-:Y:S05]  /*1de0*/  WARPSYNC.COLLECTIVE R3, `(.L_x_399) ;  /* 0x0000000003087348 */ /* 0x000fea0003c00000 */
[----:B------:R0:W1:Y:S02]  /*1df0*/  SHFL.DOWN P0, R9, R8, R7, R6 ;  /* 0x0800000708097389 */ /* 0x0000640000000006 */
[----:B01----:R-:W-:Y:S05]  /*1e00*/  ENDCOLLECTIVE ;  /* 0x000000000000791b */ /* 0x003fea0003800000 */
.L_x_399:
[----:B------:R-:W-:Y:S01]  /*1e10*/  IMAD.MOV.U32 R7, RZ, RZ, 0x8 ;  /* 0x00000008ff077424 */ /* 0x000fe200078e00ff */
[----:B------:R-:W-:-:S06]  /*1e20*/  MOV R4, R9 ;  /* 0x0000000900047202 */ /* 0x000fcc0000000f00 */
[----:B------:R-:W-:-:S10]  /*1e30*/  DADD R4, R4, R12 ;  /* 0x0000000004047229 */ /* 0x000fd4000000000c */
[----:B------:R-:W-:-:S07]  /*1e40*/  MOV R8, R5 ;  /* 0x0000000500087202 */ /* 0x000fce0000000f00 */
[----:B------:R-:W-:Y:S05]  /*1e50*/  WARPSYNC.COLLECTIVE R3, `(.L_x_400) ;  /* 0x0000000003087348 */ /* 0x000fea0003c00000 */
[----:B------:R0:W1:Y:S02]  /*1e60*/  SHFL.DOWN P0, R9, R8, R7, R6 ;  /* 0x0800000708097389 */ /* 0x0000640000000006 */
[----:B01----:R-:W-:Y:S05]  /*1e70*/  ENDCOLLECTIVE ;  /* 0x000000000000791b */ /* 0x003fea0003800000 */
.L_x_400:
[----:B------:R-:W-:Y:S01]  /*1e80*/  IMAD.MOV.U32 R8, RZ, RZ, R4 ;  /* 0x000000ffff087224 */ /* 0x000fe200078e0004 */
[----:B------:R-:W-:-:S07]  /*1e90*/  MOV R11, R9 ;  /* 0x00000009000b7202 */ /* 0x000fce0000000f00 */
[----:B------:R-:W-:Y:S05]  /*1ea0*/  WARPSYNC.COLLECTIVE R3, `(.L_x_401) ;  /* 0x0000000003087348 */ /* 0x000fea0003c00000 */
[----:B------:R0:W1:Y:S02]  /*1eb0*/  SHFL.DOWN P0, R9, R8, R7, R6 ;  /* 0x0800000708097389 */ /* 0x0000640000000006 */
[----:B01----:R-:W-:Y:S05]  /*1ec0*/  ENDCOLLECTIVE ;  /* 0x000000000000791b */ /* 0x003fea0003800000 */
.L_x_401:
[----:B------:R-:W-:Y:S02]  /*1ed0*/  MOV R7, 0x4 ;  /* 0x0000000400077802 */ /* 0x000fe40000000f00 */
[----:B------:R-:W-:-:S06]  /*1ee0*/  MOV R10, R9 ;  /* 0x00000009000a7202 */ /* 0x000fcc0000000f00 */
[----:B------:R-:W-:-:S10]  /*1ef0*/  DADD R10, R4, R10 ;  /* 0x00000000040a7229 */ /* 0x000fd4000000000a */
[----:B------:R-:W-:-:S07]  /*1f00*/  IMAD.MOV.U32 R8, RZ, RZ, R11 ;  /* 0x000000ffff087224 */ /* 0x000fce00078e000b */
[----:B------:R-:W-:Y:S05]  /*1f10*/  WARPSYNC.COLLECTIVE R3, `(.L_x_402) ;  /* 0x0000000003087348 */ /* 0x000fea0003c00000 */
[----:B------:R0:W1:Y:S02]  /*1f20*/  SHFL.DOWN P0, R9, R8, R7, R6 ;  /* 0x0800000708097389 */ /* 0x0000640000000006 */
[----:B01----:R-:W-:Y:S05]  /*1f30*/  ENDCOLLECTIVE ;  /* 0x000000000000791b */ /* 0x003fea0003800000 */
.L_x_402:
[----:B------:R-:W-:Y:S01]  /*1f40*/  MOV R8, R10 ;  /* 0x0000000a00087202 */ /* 0x000fe20000000f00 */
[----:B------:R-:W-:-:S07]  /*1f50*/  IMAD.MOV.U32 R5, RZ, RZ, R9 ;  /* 0x000000ffff057224 */ /* 0x000fce00078e0009 */
[----:B------:R-:W-:Y:S05]  /*1f60*/  WARPSYNC.COLLECTIVE R3, `(.L_x_403) ;  /* 0x0000000003087348 */ /* 0x000fea0003c00000 */
[----:B------:R0:W1:Y:S02]  /*1f70*/  SHFL.DOWN P0, R9, R8, R7, R6 ;  /* 0x0800000708097389 */ /* 0x0000640000000006 */
[----:B01----:R-:W-:Y:S05]  /*1f80*/  ENDCOLLECTIVE ;  /* 0x000000000000791b */ /* 0x003fea0003800000 */
.L_x_403:
[----:B------:R-:W-:Y:S02]  /*1f90*/  MOV R13, R5 ;  /* 0x00000005000d7202 */ /* 0x000fe40000000f00 */
[----:B------:R-:W-:Y:S01]  /*1fa0*/  MOV R7, 0x2 ;  /* 0x0000000200077802 */ /* 0x000fe20000000f00 */
[----:B------:R-:W-:-:S06]  /*1fb0*/  IMAD.MOV.U32 R12, RZ, RZ, R9 ;  /* 0x000000ffff0c7224 */ /* 0x000fcc00078e0009 */
[----:B------:R-:W-:-:S10]  /*1fc0*/  DADD R12, R10, R12 ;  /* 0x000000000a0c7229 */ /* 0x000fd4000000000c */
[----:B------:R-:W-:-:S07]  /*1fd0*/  IMAD.MOV.U32 R8, RZ, RZ, R13 ;  /* 0x000000ffff087224 */ /* 0x000fce00078e000d */
[----:B------:R-:W-:Y:S05]  /*1fe0*/  WARPSYNC.COLLECTIVE R3, `(.L_x_404) ;  /* 0x0000000003087348 */ /* 0x000fea0003c00000 */
[----:B------:R0:W1:Y:S02]  /*1ff0*/  SHFL.DOWN P0, R9, R8, R7, R6 ;  /* 0x0800000708097389 */ /* 0x0000640000000006 */
[----:B01----:R-:W-:Y:S05]  /*2000*/  ENDCOLLECTIVE ;  /* 0x000000000000791b */ /* 0x003fea0003800000 */
.L_x_404:
[----:B------:R-:W-:Y:S01]  /*2010*/  MOV R8, R12 ;  /* 0x0000000c00087202 */ /* 0x000fe20000000f00 */
[----:B------:R-:W-:-:S07]  /*2020*/  IMAD.MOV.U32 R15, RZ, RZ, R9 ;  /* 0x000000ffff0f7224 */ /* 0x000fce00078e0009 */
[----:B------:R-:W-:Y:S05]  /*2030*/  WARPSYNC.COLLECTIVE R3, `(.L_x_405) ;  /* 0x0000000003087348 */ /* 0x000fea0003c00000 */
[----:B------:R0:W1:Y:S02]  /*2040*/  SHFL.DOWN P0, R9, R8, R7, R6 ;  /* 0x0800000708097389 */ /* 0x0000640000000006 */
[----:B01----:R-:W-:Y:S05]  /*2050*/  ENDCOLLECTIVE ;  /* 0x000000000000791b */ /* 0x003fea0003800000 */
.L_x_405:
[----:B------:R-:W-:Y:S02]  /*2060*/  IMAD.MOV.U32 R7, RZ, RZ, 0x1 ;  /* 0x00000001ff077424 */ /* 0x000fe400078e00ff */
[----:B------:R-:W-:-:S06]  /*2070*/  IMAD.MOV.U32 R14, RZ, RZ, R9 ;  /* 0x000000ffff0e7224 */ /* 0x000fcc00078e0009 */
[----:B------:R-:W-:-:S10]  /*2080*/  DADD R14, R12, R14 ;  /* 0x000000000c0e7229 */ /* 0x000fd4000000000e */
[----:B------:R-:W-:-:S07]  /*2090*/  MOV R8, R15 ;  /* 0x0000000f00087202 */ /* 0x000fce0000000f00 */
[----:B------:R-:W-:Y:S05]  /*20a0*/  WARPSYNC.COLLECTIVE R3, `(.L_x_406) ;  /* 0x0000000003087348 */ /* 0x000fea0003c00000 */
[----:B------:R0:W1:Y:S02]  /*20b0*/  SHFL.DOWN P0, R9, R8, R7, R6 ;  /* 0x0800000708097389 */ /* 0x0000640000000006 */
[----:B01----:R-:W-:Y:S05]  /*20c0*/  ENDCOLLECTIVE ;  /* 0x000000000000791b */ /* 0x003fea0003800000 */
.L_x_406:
[----:B------:R-:W-:Y:S01]  /*20d0*/  IMAD.MOV.U32 R8, RZ, RZ, R14 ;  /* 0x000000ffff087224 */ /* 0x000fe200078e000e */
[----:B------:R-:W-:-:S07]  /*20e0*/  MOV R5, R9 ;  /* 0x0000000900057202 */ /* 0x000fce0000000f00 */
[----:B------:R-:W-:Y:S05]  /*20f0*/  WARPSYNC.COLLECTIVE R3, `(.L_x_407) ;  /* 0x0000000003087348 */ /* 0x000fea0003c00000 */
[----:B------:R0:W1:Y:S02]  /*2100*/  SHFL.DOWN P0, R9, R8, R7, R6 ;  /* 0x0800000708097389 */ /* 0x0000640000000006 */
[----:B01----:R-:W-:Y:S05]  /*2110*/  ENDCOLLECTIVE ;  /* 0x000000000000791b */ /* 0x003fea0003800000 */
.L_x_407:
[----:B------:R-:W-:Y:S01]  /*2120*/  MOV R4, R9 ;  /* 0x0000000900047202 */ /* 0x000fe20000000f00 */
[----:B------:R-:W-:Y:S06]  /*2130*/  BRA `(.L_x_408) ;  /* 0xffffffe000d07947 */ /* 0x000fec000383ffff */
.L_x_367:
[----:B------:R-:W-:Y:S01]  /*2140*/  HFMA2 R7, -RZ, RZ, 0, 9.5367431640625e-07 ;  /* 0x00000010ff077431 */ /* 0x000fe200000001ff */
[----:B------:R-:W-:Y:S01]  /*2150*/  BSSY B0, `(.L_x_409) ;  /* 0x0000007000007945 */ /* 0x000fe20003800000 */
[----:B------:R-:W-:Y:S01]  /*2160*/  IMAD.MOV.U32 R8, RZ, RZ, R15 ;  /* 0x000000ffff087224 */ /* 0x000fe200078e000f */
[----:B------:R-:W-:Y:S01]  /*2170*/  MOV R3, 0xffffffff ;  /* 0xffffffff00037802 */ /* 0x000fe20000000f00 */
[----:B------:R-:W-:-:S07]  /*2180*/  IMAD.MOV.U32 R6, RZ, RZ, 0x1f ;  /* 0x0000001fff067424 */ /* 0x000fce00078e00ff */
[----:B------:R-:W-:Y:S05]  /*2190*/  WARPSYNC.COLLECTIVE R3, `(.L_x_410) ;  /* 0x0000000003087348 */ /* 0x000fea0003c00000 */
[----:B------:R0:W1:Y:S02]  /*21a0*/  SHFL.DOWN P0, R9, R8, R7, R6 ;  /* 0x0800000708097389 */ /* 0x0000640000000006 */
[----:B01----:R-:W-:Y:S05]  /*21b0*/  ENDCOLLECTIVE ;  /* 0x000000000000791b */ /* 0x003fea0003800000 */
.L_x_410:
[----:B------:R-:W-:Y:S05]  /*21c0*/  BSYNC B0 ;  /* 0x0000000000007941 */ /* 0x000fea0003800000 */
.L_x_409:
[----:B------:R-:W-:Y:S02]  /*21d0*/  HFMA2 R8, -RZ, RZ, 0, 0 ;  /* 0x00000000ff087431 */ /* 0x000fe400000001ff */
[----:B------:R-:W-:Y:S01]  /*21e0*/  IMAD.MOV.U32 R7, RZ, RZ, 0x10 ;  /* 0x00000010ff077424 */ /* 0x000fe200078e00ff */
[----:B------:R-:W-:Y:S01]  /*21f0*/  MOV R6, 0x1f ;  /* 0x0000001f00067802 */ /* 0x000fe20000000f00 */
[----:B------:R-:W-:Y:S02]  /*2200*/  IMAD.MOV.U32 R3, RZ, RZ, -0x1 ;  /* 0xffffffffff037424 */ /* 0x000fe400078e00ff */
[----:B------:R-:W-:Y:S02]  /*2210*/  HFMA2 R14, -RZ, RZ, 0, 0 ;  /* 0x00000000ff0e7431 */ /* 0x000fe400000001ff */
[----:B------:R-:W-:-:S07]  /*2220*/  IMAD.MOV.U32 R12, RZ, RZ, R9 ;  /* 0x000000ffff0c7224 */ /* 0x000fce00078e0009 */
[----:B------:R-:W-:Y:S05]  /*2230*/  WARPSYNC.COLLECTIVE R3, `(.L_x_411) ;  /* 0x0000000003087348 */ /* 0x000fea0003c00000 */
[----:B------:R0:W1:Y:S02]  /*2240*/  SHFL.DOWN P0, R9, R8, R7, R6 ;  /* 0x0800000708097389 */ /* 0x0000640000000006 */
[----:B01----:R-:W-:Y:S05]  /*2250*/  ENDCOLLECTIVE ;  /* 0x000000000000791b */ /* 0x003fea0003800000 */
.L_x_411:
        /* <DEDUP_REMOVED lines=8> */
.L_x_412:
[----:B------:R-:W-:Y:S01]  /*22e0*/  MOV R8, R10 ;  /* 0x0000000a00087202 */ /* 0x000fe20000000f00 */
[----:B------:R-:W-:-:S07]  /*22f0*/  IMAD.MOV.U32 R13, RZ, RZ, R9 ;  /* 0x000000ffff0d7224 */ /* 0x000fce00078e0009 */
[----:B------:R-:W-:Y:S05]  /*2300*/  WARPSYNC.COLLECTIVE R3, `(.L_x_413) ;  /* 0x0000000003087348 */ /* 0x000fea0003c00000 */
[----:B------:R0:W1:Y:S02]  /*2310*/  SHFL.DOWN P0, R9, R8, R7, R6 ;  /* 0x0800000708097389 */ /* 0x0000640000000006 */
[----:B01----:R-:W-:Y:S05]  /*2320*/  ENDCOLLECTIVE ;  /* 0x000000000000791b */ /* 0x003fea0003800000 */
.L_x_413:
[----:B------:R-:W-:Y:S02]  /*2330*/  IMAD.MOV.U32 R7, RZ, RZ, 0x4 ;  /* 0x00000004ff077424 */ /* 0x000fe400078e00ff */
[----:B------:R-:W-:-:S06]  /*2340*/  IMAD.MOV.U32 R12, RZ, RZ, R9 ;  /* 0x000000ffff0c7224 */ /* 0x000fcc00078e0009 */
[----:B------:R-:W-:-:S10]  /*2350*/  DADD R12, R10, R12 ;  /* 0x000000000a0c7229 */ /* 0x000fd4000000000c */
[----:B------:R-:W-:-:S07]  /*2360*/  MOV R8, R13 ;  /* 0x0000000d00087202 */ /* 0x000fce0000000f00 */
[----:B------:R-:W-:Y:S05]  /*2370*/  WARPSYNC.COLLECTIVE R3, `(.L_x_414) ;  /* 0x0000000003087348 */ /* 0x000fea0003c00000 */
[----:B------:R0:W1:Y:S02]  /*2380*/  SHFL.DOWN P0, R9, R8, R7, R6 ;  /* 0x0800000708097389 */ /* 0x0000640000000006 */
[----:B01----:R-:W-:Y:S05]  /*2390*/  ENDCOLLECTIVE ;  /* 0x000000000000791b */ /* 0x003fea0003800000 */
.L_x_414:
[----:B------:R-:W-:Y:S01]  /*23a0*/  IMAD.MOV.U32 R8, RZ, RZ, R12 ;  /* 0x000000ffff087224 */ /* 0x000fe200078e000c */
[----:B------:R-:W-:-:S07]  /*23b0*/  MOV R15, R9 ;  /* 0x00000009000f7202 */ /* 0x000fce0000000f00 */
[----:B------:R-:W-:Y:S05]  /*23c0*/  WARPSYNC.COLLECTIVE R3, `(.L_x_415) ;  /* 0x0000000003087348 */ /* 0x000fea0003c00000 */
[----:B------:R0:W1:Y:S02]  /*23d0*/  SHFL.DOWN P0, R9, R8, R7, R6 ;  /* 0x0800000708097389 */ /* 0x0000640000000006 */
[----:B01----:R-:W-:Y:S05]  /*23e0*/  ENDCOLLECTIVE ;  /* 0x000000000000791b */ /* 0x003fea0003800000 */
.L_x_415:
[----:B------:R-:W-:Y:S02]  /*23f0*/  MOV R7, 0x2 ;  /* 0x0000000200077802 */ /* 0x000fe40000000f00 */
[----:B------:R-:W-:-:S06]  /*2400*/  MOV R14, R9 ;  /* 0x00000009000e7202 */ /* 0x000fcc0000000f00 */
[----:B------:R-:W-:-:S10]  /*2410*/  DADD R14, R12, R14 ;  /* 0x000000000c0e7229 */ /* 0x000fd4000000000e */
[----:B------:R-:W-:-:S07]  /*2420*/  IMAD.MOV.U32 R8, RZ, RZ, R15 ;  /* 0x000000ffff087224 */ /* 0x000fce00078e000f */
[----:B------:R-:W-:Y:S05]  /*2430*/  WARPSYNC.COLLECTIVE R3, `(.L_x_416) ;  /* 0x0000000003087348 */ /* 0x000fea0003c00000 */
[----:B------:R0:W1:Y:S02]  /*2440*/  SHFL.DOWN P0, R9, R8, R7, R6 ;  /* 0x0800000708097389 */ /* 0x0000640000000006 */
[----:B01----:R-:W-:Y:S05]  /*2450*/  ENDCOLLECTIVE ;  /* 0x000000000000791b */ /* 0x003fea0003800000 */
.L_x_416:
[----:B------:R-:W-:Y:S01]  /*2460*/  MOV R8, R14 ;  /* 0x0000000e00087202 */ /* 0x000fe20000000f00 */
[----:B------:R-:W-:-:S07]  /*2470*/  IMAD.MOV.U32 R17, RZ, RZ, R9 ;  /* 0x000000ffff117224 */ /* 0x000fce00078e0009 */
[----:B------:R-:W-:Y:S05]  /*2480*/  WARPSYNC.COLLECTIVE R3, `(.L_x_417) ;  /* 0x0000000003087348 */ /* 0x000fea0003c00000 */
[----:B------:R0:W1:Y:S02]  /*2490*/  SHFL.DOWN P0, R9, R8, R7, R6 ;  /* 0x0800000708097389 */ /* 0x0000640000000006 */
[----:B01----:R-:W-:Y:S05]  /*24a0*/  ENDCOLLECTIVE ;  /* 0x000000000000791b */ /* 0x003fea0003800000 */
.L_x_417:
[----:B------:R-:W-:Y:S02]  /*24b0*/  IMAD.MOV.U32 R7, RZ, RZ, 0x1 ;  /* 0x00000001ff077424 */ /* 0x000fe400078e00ff */
[----:B------:R-:W-:-:S06]  /*24c0*/  IMAD.MOV.U32 R16, RZ, RZ, R9 ;  /* 0x000000ffff107224 */ /* 0x000fcc00078e0009 */
[----:B------:R-:W-:-:S10]  /*24d0*/  DADD R16, R14, R16 ;  /* 0x000000000e107229 */ /* 0x000fd40000000010 */
[----:B------:R-:W-:-:S07]  /*24e0*/  MOV R8, R17 ;  /* 0x0000001100087202 */ /* 0x000fce0000000f00 */
[----:B------:R-:W-:Y:S05]  /*24f0*/  WARPSYNC.COLLECTIVE R3, `(.L_x_418) ;  /* 0x0000000003087348 */ /* 0x000fea0003c00000 */
[----:B------:R0:W1:Y:S02]  /*2500*/  SHFL.DOWN P0, R9, R8, R7, R6 ;  /* 0x0800000708097389 */ /* 0x0000640000000006 */
[----:B01----:R-:W-:Y:S05]  /*2510*/  ENDCOLLECTIVE ;  /* 0x000000000000791b */ /* 0x003fea0003800000 */
.L_x_418:
[----:B------:R-:W-:Y:S01]  /*2520*/  IMAD.MOV.U32 R8, RZ, RZ, R16 ;  /* 0x000000ffff087224 */ /* 0x000fe200078e0010 */
[----:B------:R-:W-:-:S07]  /*2530*/  MOV R10, R9 ;  /* 0x00000009000a7202 */ /* 0x000fce0000000f00 */
[----:B------:R-:W-:Y:S05]  /*2540*/  WARPSYNC.COLLECTIVE R3, `(.L_x_419) ;  /* 0x0000000003087348 */ /* 0x000fea0003c00000 */
[----:B------:R0:W1:Y:S02]  /*2550*/  SHFL.DOWN P0, R9, R8, R7, R6 ;  /* 0x0800000708097389 */ /* 0x0000640000000006 */
[----:B01----:R-:W-:Y:S05]  /*2560*/  ENDCOLLECTIVE ;  /* 0x000000000000791b */ /* 0x003fea0003800000 */
.L_x_419:
[----:B------:R-:W-:Y:S05]  /*2570*/  BRA `(.L_x_420) ;  /* 0xffffffe000907947 */ /* 0x000fea000383ffff */
.L_x_371:
[----:B------:R-:W-:Y:S01]  /*2580*/  HFMA2 R6, -RZ, RZ, 0, 1.847743988037109375e-06 ;  /* 0x0000001fff067431 */ /* 0x000fe200000001ff */
[----:B------:R-:W-:Y:S01]  /*2590*/  BSSY B0, `(.L_x_421) ;  /* 0x0000007000007945 */ /* 0x000fe20003800000 */
[----:B------:R-:W-:Y:S01]  /*25a0*/  MOV R8, R15 ;  /* 0x0000000f00087202 */ /* 0x000fe20000000f00 */
[----:B------:R-:W-:Y:S02]  /*25b0*/  IMAD.MOV.U32 R7, RZ, RZ, 0x10 ;  /* 0x00000010ff077424 */ /* 0x000fe400078e00ff */
[----:B------:R-:W-:-:S07]  /*25c0*/  IMAD.MOV.U32 R3, RZ, RZ, -0x1 ;  /* 0xffffffffff037424 */ /* 0x000fce00078e00ff */
[----:B0-----:R-:W-:Y:S05]  /*25d0*/  WARPSYNC.COLLECTIVE R3, `(.L_x_422) ;  /* 0x0000000003087348 */ /* 0x001fea0003c00000 */
[----:B------:R1:W2:Y:S02]  /*25e0*/  SHFL.DOWN P0, R9, R8, R7, R6 ;  /* 0x0800000708097389 */ /* 0x0002a40000000006 */
[----:B012---:R-:W-:Y:S05]  /*25f0*/  ENDCOLLECTIVE ;  /* 0x000000000000791b */ /* 0x007fea0003800000 */
.L_x_422:
[----:B------:R-:W-:Y:S05]  /*2600*/  BSYNC B0 ;  /* 0x0000000000007941 */ /* 0x000fea0003800000 */
.L_x_421:
        /* <DEDUP_REMOVED lines=9> */
.L_x_423:
        /* <DEDUP_REMOVED lines=8> */
.L_x_424:
[----:B------:R-:W-:Y:S01]  /*2720*/  IMAD.MOV.U32 R8, RZ, RZ, R10 ;  /* 0x000000ffff087224 */ /* 0x000fe200078e000a */
[----:B------:R-:W-:-:S07]  /*2730*/  MOV R13, R9 ;  /* 0x00000009000d7202 */ /* 0x000fce0000000f00 */
[----:B------:R-:W-:Y:S05]  /*2740*/  WARPSYNC.COLLECTIVE R3, `(.L_x_425) ;  /* 0x0000000003087348 */ /* 0x000fea0003c00000 */
[----:B------:R0:W1:Y:S02]  /*2750*/  SHFL.DOWN P0, R9, R8, R7, R6 ;  /* 0x0800000708097389 */ /* 0x0000640000000006 */
[----:B01----:R-:W-:Y:S05]  /*2760*/  ENDCOLLECTIVE ;  /* 0x000000000000791b */ /* 0x003fea0003800000 */
.L_x_425:
[----:B------:R-:W-:Y:S02]  /*2770*/  MOV R7, 0x4 ;  /* 0x0000000400077802 */ /* 0x000fe40000000f00 */
[----:B------:R-:W-:-:S06]  /*2780*/  MOV R12, R9 ;  /* 0x00000009000c7202 */ /* 0x000fcc0000000f00 */
[----:B------:R-:W-:-:S10]  /*2790*/  DADD R12, R10, R12 ;  /* 0x000000000a0c7229 */ /* 0x000fd4000000000c */
[----:B------:R-:W-:-:S07]  /*27a0*/  IMAD.MOV.U32 R8, RZ, RZ, R13 ;  /* 0x000000ffff087224 */ /* 0x000fce00078e000d */
[----:B------:R-:W-:Y:S05]  /*27b0*/  WARPSYNC.COLLECTIVE R3, `(.L_x_426) ;  /* 0x0000000003087348 */ /* 0x000fea0003c00000 */
[----:B------:R0:W1:Y:S02]  /*27c0*/  SHFL.DOWN P0, R9, R8, R7, R6 ;  /* 0x0800000708097389 */ /* 0x0000640000000006 */
[----:B01----:R-:W-:Y:S05]  /*27d0*/  ENDCOLLECTIVE ;  /* 0x000000000000791b */ /* 0x003fea0003800000 */
.L_x_426:
[----:B------:R-:W-:Y:S01]  /*27e0*/  MOV R8, R12 ;  /* 0x0000000c00087202 */ /* 0x000fe20000000f00 */
[----:B------:R-:W-:-:S07]  /*27f0*/  IMAD.MOV.U32 R15, RZ, RZ, R9 ;  /* 0x000000ffff0f7224 */ /* 0x000fce00078e0009 */
[----:B------:R-:W-:Y:S05]  /*2800*/  WARPSYNC.COLLECTIVE R3, `(.L_x_427) ;  /* 0x0000000003087348 */ /* 0x000fea0003c00000 */
[----:B------:R0:W1:Y:S02]  /*2810*/  SHFL.DOWN P0, R9, R8, R7, R6 ;  /* 0x0800000708097389 */ /* 0x0000640000000006 */
[----:B01----:R-:W-:Y:S05]  /*2820*/  ENDCOLLECTIVE ;  /* 0x000000000000791b */ /* 0x003fea0003800000 */
.L_x_427:
[----:B------:R-:W-:Y:S02]  /*2830*/  IMAD.MOV.U32 R7, RZ, RZ, 0x2 ;  /* 0x00000002ff077424 */ /* 0x000fe400078e00ff */
[----:B------:R-:W-:-:S06]  /*2840*/  IMAD.MOV.U32 R14, RZ, RZ, R9 ;  /* 0x000000ffff0e7224 */ /* 0x000fcc00078e0009 */
[----:B------:R-:W-:-:S10]  /*2850*/  DADD R14, R12, R14 ;  /* 0x000000000c0e7229 */ /* 0x000fd4000000000e */
[----:B------:R-:W-:-:S07]  /*2860*/  MOV R8, R15 ;  /* 0x0000000f00087202 */ /* 0x000fce0000000f00 */
[----:B------:R-:W-:Y:S05]  /*2870*/  WARPSYNC.COLLECTIVE R3, `(.L_x_428) ;  /* 0x0000000003087348 */ /* 0x000fea0003c00000 */
[----:B------:R0:W1:Y:S02]  /*2880*/  SHFL.DOWN P0, R9, R8, R7, R6 ;  /* 0x0800000708097389 */ /* 0x0000640000000006 */
[----:B01----:R-:W-:Y:S05]  /*2890*/  ENDCOLLECTIVE ;  /* 0x000000000000791b */ /* 0x003fea0003800000 */
.L_x_428:
[----:B------:R-:W-:Y:S01]  /*28a0*/  IMAD.MOV.U32 R8, RZ, RZ, R14 ;  /* 0x000000ffff087224 */ /* 0x000fe200078e000e */
[----:B------:R-:W-:-:S07]  /*28b0*/  MOV R17, R9 ;  /* 0x0000000900117202 */ /* 0x000fce0000000f00 */
[----:B------:R-:W-:Y:S05]  /*28c0*/  WARPSYNC.COLLECTIVE R3, `(.L_x_429) ;  /* 0x0000000003087348 */ /* 0x000fea0003c00000 */
[----:B------:R0:W1:Y:S02]  /*28d0*/  SHFL.DOWN P0, R9, R8, R7, R6 ;  /* 0x0800000708097389 */ /* 0x0000640000000006 */
[----:B01----:R-:W-:Y:S05]  /*28e0*/  ENDCOLLECTIVE ;  /* 0x000000000000791b */ /* 0x003fea0003800000 */
.L_x_429:
[----:B------:R-:W-:Y:S02]  /*28f0*/  MOV R7, 0x1 ;  /* 0x0000000100077802 */ /* 0x000fe40000000f00 */
[----:B------:R-:W-:-:S06]  /*2900*/  MOV R16, R9 ;  /* 0x0000000900107202 */ /* 0x000fcc0000000f00 */
[----:B------:R-:W-:-:S10]  /*2910*/  DADD R16, R14, R16 ;  /* 0x000000000e107229 */ /* 0x000fd40000000010 */
[----:B------:R-:W-:-:S07]  /*2920*/  IMAD.MOV.U32 R8, RZ, RZ, R17 ;  /* 0x000000ffff087224 */ /* 0x000fce00078e0011 */
[----:B------:R-:W-:Y:S05]  /*2930*/  WARPSYNC.COLLECTIVE R3, `(.L_x_430) ;  /* 0x0000000003087348 */ /* 0x000fea0003c00000 */
[----:B------:R0:W1:Y:S02]  /*2940*/  SHFL.DOWN P0, R9, R8, R7, R6 ;  /* 0x0800000708097389 */ /* 0x0000640000000006 */
[----:B01----:R-:W-:Y:S05]  /*2950*/  ENDCOLLECTIVE ;  /* 0x000000000000791b */ /* 0x003fea0003800000 */
.L_x_430:
[----:B------:R-:W-:Y:S01]  /*2960*/  MOV R8, R16 ;  /* 0x0000001000087202 */ /* 0x000fe20000000f00 */
[----:B------:R-:W-:-:S07]  /*2970*/  IMAD.MOV.U32 R10, RZ, RZ, R9 ;  /* 0x000000ffff0a7224 */ /* 0x000fce00078e0009 */
[----:B------:R-:W-:Y:S05]  /*2980*/  WARPSYNC.COLLECTIVE R3, `(.L_x_431) ;  /* 0x0000000003087348 */ /* 0x000fea0003c00000 */
[----:B------:R0:W1:Y:S02]  /*2990*/  SHFL.DOWN P0, R9, R8, R7, R6 ;  /* 0x0800000708097389 */ /* 0x0000640000000006 */
[----:B01----:R-:W-:Y:S05]  /*29a0*/  ENDCOLLECTIVE ;  /* 0x000000000000791b */ /* 0x003fea0003800000 */
.L_x_431:
[----:B------:R-:W-:Y:S05]  /*29b0*/  BRA `(.L_x_432) ;  /* 0xffffffe000387947 */ /* 0x000fea000383ffff */
.L_x_375:
        /* <DEDUP_REMOVED lines=8> */
.L_x_434:
[----:B------:R-:W-:Y:S05]  /*2a40*/  BSYNC B0 ;  /* 0x0000000000007941 */ /* 0x000fea0003800000 */
.L_x_433:
        /* <DEDUP_REMOVED lines=9> */
.L_x_435:
        /* <DEDUP_REMOVED lines=8> */
.L_x_436:
[----:B------:R-:W-:Y:S01]  /*2b60*/  MOV R8, R10 ;  /* 0x0000000a00087202 */ /* 0x000fe20000000f00 */
[----:B------:R-:W-:-:S07]  /*2b70*/  IMAD.MOV.U32 R13, RZ, RZ, R9 ;  /* 0x000000ffff0d7224 */ /* 0x000fce00078e0009 */
[----:B------:R-:W-:Y:S05]  /*2b80*/  WARPSYNC.COLLECTIVE R3, `(.L_x_437) ;  /* 0x0000000003087348 */ /* 0x000fea0003c00000 */
[----:B------:R0:W1:Y:S02]  /*2b90*/  SHFL.DOWN P0, R9, R8, R7, R6 ;  /* 0x0800000708097389 */ /* 0x0000640000000006 */
[----:B01----:R-:W-:Y:S05]  /*2ba0*/  ENDCOLLECTIVE ;  /* 0x000000000000791b */ /* 0x003fea0003800000 */
.L_x_437:
[----:B------:R-:W-:Y:S02]  /*2bb0*/  IMAD.MOV.U32 R7, RZ, RZ, 0x4 ;  /* 0x00000004ff077424 */ /* 0x000fe400078e00ff */
[----:B------:R-:W-:-:S06]  /*2bc0*/  IMAD.MOV.U32 R12, RZ, RZ, R9 ;  /* 0x000000ffff0c7224 */ /* 0x000fcc00078e0009 */
[----:B------:R-:W-:-:S10]  /*2bd0*/  DADD R12, R10, R12 ;  /* 0x000000000a0c7229 */ /* 0x000fd4000000000c */
[----:B------:R-:W-:-:S07]  /*2be0*/  MOV R8, R13 ;  /* 0x0000000d00087202 */ /* 0x000fce0000000f00 */
[----:B------:R-:W-:Y:S05]  /*2bf0*/  WARPSYNC.COLLECTIVE R3, `(.L_x_438) ;  /* 0x0000000003087348 */ /* 0x000fea0003c00000 */
[----:B------:R0:W1:Y:S02]  /*2c00*/  SHFL.DOWN P0, R9, R8, R7, R6 ;  /* 0x0800000708097389 */ /* 0x0000640000000006 */
[----:B01----:R-:W-:Y:S05]  /*2c10*/  ENDCOLLECTIVE ;  /* 0x000000000000791b */ /* 0x003fea0003800000 */
.L_x_438:
[----:B------:R-:W-:Y:S01]  /*2c20*/  IMAD.MOV.U32 R8, RZ, RZ, R12 ;  /* 0x000000ffff087224 */ /* 0x000fe200078e000c */
[----:B------:R-:W-:-:S07]  /*2c30*/  MOV R15, R9 ;  /* 0x00000009000f7202 */ /* 0x000fce0000000f00 */
[----:B------:R-:W-:Y:S05]  /*2c40*/  WARPSYNC.COLLECTIVE R3, `(.L_x_439) ;  /* 0x0000000003087348 */ /* 0x000fea0003c00000 */
[----:B------:R0:W1:Y:S02]  /*2c50*/  SHFL.DOWN P0, R9, R8, R7, R6 ;  /* 0x0800000708097389 */ /* 0x0000640000000006 */
[----:B01----:R-:W-:Y:S05]  /*2c60*/  ENDCOLLECTIVE ;  /* 0x000000000000791b */ /* 0x003fea0003800000 */
.L_x_439:
[----:B------:R-:W-:Y:S02]  /*2c70*/  MOV R7, 0x2 ;  /* 0x0000000200077802 */ /* 0x000fe40000000f00 */
[----:B------:R-:W-:-:S06]  /*2c80*/  MOV R14, R9 ;  /* 0x00000009000e7202 */ /* 0x000fcc0000000f00 */
[----:B------:R-:W-:-:S10]  /*2c90*/  DADD R14, R12, R14 ;  /* 0x000000000c0e7229 */ /* 0x000fd4000000000e */
[----:B------:R-:W-:-:S07]  /*2ca0*/  IMAD.MOV.U32 R8, RZ, RZ, R15 ;  /* 0x000000ffff087224 */ /* 0x000fce00078e000f */
[----:B------:R-:W-:Y:S05]  /*2cb0*/  WARPSYNC.COLLECTIVE R3, `(.L_x_440) ;  /* 0x0000000003087348 */ /* 0x000fea0003c00000 */
[----:B------:R0:W1:Y:S02]  /*2cc0*/  SHFL.DOWN P0, R9, R8, R7, R6 ;  /* 0x0800000708097389 */ /* 0x0000640000000006 */
[----:B01----:R-:W-:Y:S05]  /*2cd0*/  ENDCOLLECTIVE ;  /* 0x000000000000791b */ /* 0x003fea0003800000 */
.L_x_440:
[----:B------:R-:W-:Y:S01]  /*2ce0*/  MOV R8, R14 ;  /* 0x0000000e00087202 */ /* 0x000fe20000000f00 */
[----:B------:R-:W-:-:S07]  /*2cf0*/  IMAD.MOV.U32 R17, RZ, RZ, R9 ;  /* 0x000000ffff117224 */ /* 0x000fce00078e0009 */
[----:B------:R-:W-:Y:S05]  /*2d00*/  WARPSYNC.COLLECTIVE R3, `(.L_x_441) ;  /* 0x0000000003087348 */ /* 0x000fea0003c00000 */
[----:B------:R0:W1:Y:S02]  /*2d10*/  SHFL.DOWN P0, R9, R8, R7, R6 ;  /* 0x0800000708097389 */ /* 0x0000640000000006 */
[----:B01----:R-:W-:Y:S05]  /*2d20*/  ENDCOLLECTIVE ;  /* 0x000000000000791b */ /* 0x003fea0003800000 */
.L_x_441:
[----:B------:R-:W-:Y:S02]  /*2d30*/  IMAD.MOV.U32 R7, RZ, RZ, 0x1 ;  /* 0x00000001ff077424 */ /* 0x000fe400078e00ff */
[----:B------:R-:W-:-:S06]  /*2d40*/  IMAD.MOV.U32 R16, RZ, RZ, R9 ;  /* 0x000000ffff107224 */ /* 0x000fcc00078e0009 */
[----:B------:R-:W-:-:S10]  /*2d50*/  DADD R16, R14, R16 ;  /* 0x000000000e107229 */ /* 0x000fd40000000010 */
[----:B------:R-:W-:-:S07]  /*2d60*/  MOV R8, R17 ;  /* 0x0000001100087202 */ /* 0x000fce0000000f00 */
[----:B------:R-:W-:Y:S05]  /*2d70*/  WARPSYNC.COLLECTIVE R3, `(.L_x_442) ;  /* 0x0000000003087348 */ /* 0x000fea0003c00000 */
[----:B------:R0:W1:Y:S02]  /*2d80*/  SHFL.DOWN P0, R9, R8, R7, R6 ;  /* 0x0800000708097389 */ /* 0x0000640000000006 */
[----:B01----:R-:W-:Y:S05]  /*2d90*/  ENDCOLLECTIVE ;  /* 0x000000000000791b */ /* 0x003fea0003800000 */
.L_x_442:
[----:B------:R-:W-:Y:S01]  /*2da0*/  IMAD.MOV.U32 R8, RZ, RZ, R16 ;  /* 0x000000ffff087224 */ /* 0x000fe200078e0010 */
[----:B------:R-:W-:-:S07]  /*2db0*/  MOV R10, R9 ;  /* 0x00000009000a7202 */ /* 0x000fce0000000f00 */
[----:B------:R-:W-:Y:S05]  /*2dc0*/  WARPSYNC.COLLECTIVE R3, `(.L_x_443) ;  /* 0x0000000003087348 */ /* 0x000fea0003c00000 */
[----:B------:R0:W1:Y:S02]  /*2dd0*/  SHFL.DOWN P0, R9, R8, R7, R6 ;  /* 0x0800000708097389 */ /* 0x0000640000000006 */
[----:B01----:R-:W-:Y:S05]  /*2de0*/  ENDCOLLECTIVE ;  /* 0x000000000000791b */ /* 0x003fea0003800000 */
.L_x_443:
[----:B------:R-:W-:Y:S05]  /*2df0*/  BRA `(.L_x_444) ;  /* 0xffffffdc00e07947 */ /* 0x000fea000383ffff */
.L_x_379:
        /* <DEDUP_REMOVED lines=8> */
.L_x_446:
[----:B------:R-:W-:Y:S05]  /*2e80*/  BSYNC B0 ;  /* 0x0000000000007941 */ /* 0x000fea0003800000 */
.L_x_445:
        /* <DEDUP_REMOVED lines=9> */
.L_x_447:
        /* <DEDUP_REMOVED lines=8> */
.L_x_448:
[----:B------:R-:W-:Y:S01]  /*2fa0*/  IMAD.MOV.U32 R8, RZ, RZ, R10 ;  /* 0x000000ffff087224 */ /* 0x000fe200078e000a */
[----:B------:R-:W-:-:S07]  /*2fb0*/  MOV R13, R9 ;  /* 0x00000009000d7202 */ /* 0x000fce0000000f00 */
[----:B------:R-:W-:Y:S05]  /*2fc0*/  WARPSYNC.COLLECTIVE R3, `(.L_x_449) ;  /* 0x0000000003087348 */ /* 0x000fea0003c00000 */
[----:B------:R0:W1:Y:S02]  /*2fd0*/  SHFL.DOWN P0, R9, R8, R7, R6 ;  /* 0x0800000708097389 */ /* 0x0000640000000006 */
[----:B01----:R-:W-:Y:S05]  /*2fe0*/  ENDCOLLECTIVE ;  /* 0x000000000000791b */ /* 0x003fea0003800000 */
.L_x_449:
[----:B------:R-:W-:Y:S02]  /*2ff0*/  MOV R7, 0x4 ;  /* 0x0000000400077802 */ /* 0x000fe40000000f00 */
[----:B------:R-:W-:-:S06]  /*3000*/  MOV R12, R9 ;  /* 0x00000009000c7202 */ /* 0x000fcc0000000f00 */
[----:B------:R-:W-:-:S10]  /*3010*/  DADD R12, R10, R12 ;  /* 0x000000000a0c7229 */ /* 0x000fd4000000000c */
[----:B------:R-:W-:-:S07]  /*3020*/  IMAD.MOV.U32 R8, RZ, RZ, R13 ;  /* 0x000000ffff087224 */ /* 0x000fce00078e000d */
[----:B------:R-:W-:Y:S05]  /*3030*/  WARPSYNC.COLLECTIVE R3, `(.L_x_450) ;  /* 0x0000000003087348 */ /* 0x000fea0003c00000 */
[----:B------:R0:W1:Y:S02]  /*3040*/  SHFL.DOWN P0, R9, R8, R7, R6 ;  /* 0x0800000708097389 */ /* 0x0000640000000006 */
[----:B01----:R-:W-:Y:S05]  /*3050*/  ENDCOLLECTIVE ;  /* 0x000000000000791b */ /* 0x003fea0003800000 */
.L_x_450:
[----:B------:R-:W-:Y:S01]  /*3060*/  MOV R8, R12 ;  /* 0x0000000c00087202 */ /* 0x000fe20000000f00 */
[----:B------:R-:W-:-:S07]  /*3070*/  IMAD.MOV.U32 R15, RZ, RZ, R9 ;  /* 0x000000ffff0f7224 */ /* 0x000fce00078e0009 */
[----:B------:R-:W-:Y:S05]  /*3080*/  WARPSYNC.COLLECTIVE R3, `(.L_x_451) ;  /* 0x0000000003087348 */ /* 0x000fea0003c00000 */
[----:B------:R0:W1:Y:S02]  /*3090*/  SHFL.DOWN P0, R9, R8, R7, R6 ;  /* 0x0800000708097389 */ /* 0x0000640000000006 */
[----:B01----:R-:W-:Y:S05]  /*30a0*/  ENDCOLLECTIVE ;  /* 0x000000000000791b */ /* 0x003fea0003800000 */
.L_x_451:
[----:B------:R-:W-:Y:S02]  /*30b0*/  IMAD.MOV.U32 R7, RZ, RZ, 0x2 ;  /* 0x00000002ff077424 */ /* 0x000fe400078e00ff */
[----:B------:R-:W-:-:S06]  /*30c0*/  IMAD.MOV.U32 R14, RZ, RZ, R9 ;  /* 0x000000ffff0e7224 */ /* 0x000fcc00078e0009 */
[----:B------:R-:W-:-:S10]  /*30d0*/  DADD R14, R12, R14 ;  /* 0x000000000c0e7229 */ /* 0x000fd4000000000e */
[----:B------:R-:W-:-:S07]  /*30e0*/  MOV R8, R15 ;  /* 0x0000000f00087202 */ /* 0x000fce0000000f00 */
[----:B------:R-:W-:Y:S05]  /*30f0*/  WARPSYNC.COLLECTIVE R3, `(.L_x_452) ;  /* 0x0000000003087348 */ /* 0x000fea0003c00000 */
[----:B------:R0:W1:Y:S02]  /*3100*/  SHFL.DOWN P0, R9, R8, R7, R6 ;  /* 0x0800000708097389 */ /* 0x0000640000000006 */
[----:B01----:R-:W-:Y:S05]  /*3110*/  ENDCOLLECTIVE ;  /* 0x000000000000791b */ /* 0x003fea0003800000 */
.L_x_452:
[----:B------:R-:W-:Y:S01]  /*3120*/  IMAD.MOV.U32 R8, RZ, RZ, R14 ;  /* 0x000000ffff087224 */ /* 0x000fe200078e000e */
[----:B------:R-:W-:-:S07]  /*3130*/  MOV R17, R9 ;  /* 0x0000000900117202 */ /* 0x000fce0000000f00 */
[----:B------:R-:W-:Y:S05]  /*3140*/  WARPSYNC.COLLECTIVE R3, `(.L_x_453) ;  /* 0x0000000003087348 */ /* 0x000fea0003c00000 */
[----:B------:R0:W1:Y:S02]  /*3150*/  SHFL.DOWN P0, R9, R8, R7, R6 ;  /* 0x0800000708097389 */ /* 0x0000640000000006 */
[----:B01----:R-:W-:Y:S05]  /*3160*/  ENDCOLLECTIVE ;  /* 0x000000000000791b */ /* 0x003fea0003800000 */
.L_x_453:
[----:B------:R-:W-:Y:S02]  /*3170*/  MOV R7, 0x1 ;  /* 0x0000000100077802 */ /* 0x000fe40000000f00 */
[----:B------:R-:W-:-:S06]  /*3180*/  MOV R16, R9 ;  /* 0x0000000900107202 */ /* 0x000fcc0000000f00 */
[----:B------:R-:W-:-:S10]  /*3190*/  DADD R16, R14, R16 ;  /* 0x000000000e107229 */ /* 0x000fd40000000010 */
[----:B------:R-:W-:-:S07]  /*31a0*/  IMAD.MOV.U32 R8, RZ, RZ, R17 ;  /* 0x000000ffff087224 */ /* 0x000fce00078e0011 */
[----:B------:R-:W-:Y:S05]  /*31b0*/  WARPSYNC.COLLECTIVE R3, `(.L_x_454) ;  /* 0x0000000003087348 */ /* 0x000fea0003c00000 */
[----:B------:R0:W1:Y:S02]  /*31c0*/  SHFL.DOWN P0, R9, R8, R7, R6 ;  /* 0x0800000708097389 */ /* 0x0000640000000006 */
[----:B01----:R-:W-:Y:S05]  /*31d0*/  ENDCOLLECTIVE ;  /* 0x000000000000791b */ /* 0x003fea0003800000 */
.L_x_454:
[----:B------:R-:W-:Y:S01]  /*31e0*/  MOV R8, R16 ;  /* 0x0000001000087202 */ /* 0x000fe20000000f00 */
[----:B------:R-:W-:-:S07]  /*31f0*/  IMAD.MOV.U32 R10, RZ, RZ, R9 ;  /* 0x000000ffff0a7224 */ /* 0x000fce00078e0009 */
[----:B------:R-:W-:Y:S05]  /*3200*/  WARPSYNC.COLLECTIVE R3, `(.L_x_455) ;  /* 0x0000000003087348 */ /* 0x000fea0003c00000 */
[----:B------:R0:W1:Y:S02]  /*3210*/  SHFL.DOWN P0, R9, R8, R7, R6 ;  /* 0x0800000708097389 */ /* 0x0000640000000006 */
[----:B01----:R-:W-:Y:S05]  /*3220*/  ENDCOLLECTIVE ;  /* 0x000000000000791b */ /* 0x003fea0003800000 */
.L_x_455:
[----:B------:R-:W-:Y:S05]  /*3230*/  BRA `(.L_x_456) ;  /* 0xffffffdc00887947 */ /* 0x000fea000383ffff */
.L_x_383:
        /* <DEDUP_REMOVED lines=8> */
.L_x_458:
[----:B------:R-:W-:Y:S05]  /*32c0*/  BSYNC B0 ;  /* 0x0000000000007941 */ /* 0x000fea0003800000 */
.L_x_457:
        /* <DEDUP_REMOVED lines=9> */
.L_x_459:
        /* <DEDUP_REMOVED lines=8> */
.L_x_460:
[----:B------:R-:W-:Y:S01]  /*33e0*/  MOV R8, R10 ;  /* 0x0000000a00087202 */ /* 0x000fe20000000f00 */
[----:B------:R-:W-:-:S07]  /*33f0*/  IMAD.MOV.U32 R13, RZ, RZ, R9 ;  /* 0x000000ffff0d7224 */ /* 0x000fce00078e0009 */
[----:B------:R-:W-:Y:S05]  /*3400*/  WARPSYNC.COLLECTIVE R3, `(.L_x_461) ;  /* 0x0000000003087348 */ /* 0x000fea0003c00000 */
[----:B------:R0:W1:Y:S02]  /*3410*/  SHFL.DOWN P0, R9, R8, R7, R6 ;  /* 0x0800000708097389 */ /* 0x0000640000000006 */
[----:B01----:R-:W-:Y:S05]  /*3420*/  ENDCOLLECTIVE ;  /* 0x000000000000791b */ /* 0x003fea0003800000 */
.L_x_461:
[----:B------:R-:W-:Y:S02]  /*3430*/  IMAD.MOV.U32 R7, RZ, RZ, 0x4 ;  /* 0x00000004ff077424 */ /* 0x000fe400078e00ff */
[----:B------:R-:W-:-:S06]  /*3440*/  IMAD.MOV.U32 R12, RZ, RZ, R9 ;  /* 0x000000ffff0c7224 */ /* 0x000fcc00078e0009 */
[----:B------:R-:W-:-:S10]  /*3450*/  DADD R12, R10, R12 ;  /* 0x000000000a0c7229 */ /* 0x000fd4000000000c */
[----:B------:R-:W-:-:S07]  /*3460*/  MOV R8, R13 ;  /* 0x0000000d00087202 */ /* 0x000fce0000000f00 */
[----:B------:R-:W-:Y:S05]  /*3470*/  WARPSYNC.COLLECTIVE R3, `(.L_x_462) ;  /* 0x0000000003087348 */ /* 0x000fea0003c00000 */
[----:B------:R0:W1:Y:S02]  /*3480*/  SHFL.DOWN P0, R9, R8, R7, R6 ;  /* 0x0800000708097389 */ /* 0x0000640000000006 */
[----:B01----:R-:W-:Y:S05]  /*3490*/  ENDCOLLECTIVE ;  /* 0x000000000000791b */ /* 0x003fea0003800000 */
.L_x_462:
[----:B------:R-:W-:Y:S01]  /*34a0*/  IMAD.MOV.U32 R8, RZ, RZ, R12 ;  /* 0x000000ffff087224 */ /* 0x000fe200078e000c */
[----:B------:R-:W-:-:S07]  /*34b0*/  MOV R15, R9 ;  /* 0x00000009000f7202 */ /* 0x000fce0000000f00 */
[----:B------:R-:W-:Y:S05]  /*34c0*/  WARPSYNC.COLLECTIVE R3, `(.L_x_463) ;  /* 0x0000000003087348 */ /* 0x000fea0003c00000 */
[----:B------:R0:W1:Y:S02]  /*34d0*/  SHFL.DOWN P0, R9, R8, R7, R6 ;  /* 0x0800000708097389 */ /* 0x0000640000000006 */
[----:B01----:R-:W-:Y:S05]  /*34e0*/  ENDCOLLECTIVE ;  /* 0x000000000000791b */ /* 0x003fea0003800000 */
.L_x_463:
[----:B------:R-:W-:Y:S02]  /*34f0*/  MOV R7, 0x2 ;  /* 0x0000000200077802 */ /* 0x000fe40000000f00 */
[----:B------:R-:W-:-:S06]  /*3500*/  MOV R14, R9 ;  /* 0x00000009000e7202 */ /* 0x000fcc0000000f00 */
[----:B------:R-:W-:-:S10]  /*3510*/  DADD R14, R12, R14 ;  /* 0x000000000c0e7229 */ /* 0x000fd4000000000e */
[----:B------:R-:W-:-:S07]  /*3520*/  IMAD.MOV.U32 R8, RZ, RZ, R15 ;  /* 0x000000ffff087224 */ /* 0x000fce00078e000f */
[----:B------:R-:W-:Y:S05]  /*3530*/  WARPSYNC.COLLECTIVE R3, `(.L_x_464) ;  /* 0x0000000003087348 */ /* 0x000fea0003c00000 */
[----:B------:R0:W1:Y:S02]  /*3540*/  SHFL.DOWN P0, R9, R8, R7, R6 ;  /* 0x0800000708097389 */ /* 0x0000640000000006 */
[----:B01----:R-:W-:Y:S05]  /*3550*/  ENDCOLLECTIVE ;  /* 0x000000000000791b */ /* 0x003fea0003800000 */
.L_x_464:
[----:B------:R-:W-:Y:S01]  /*3560*/  MOV R8, R14 ;  /* 0x0000000e00087202 */ /* 0x000fe20000000f00 */
[----:B------:R-:W-:-:S07]  /*3570*/  IMAD.MOV.U32 R17, RZ, RZ, R9 ;  /* 0x000000ffff117224 */ /* 0x000fce00078e0009 */
[----:B------:R-:W-:Y:S05]  /*3580*/  WARPSYNC.COLLECTIVE R3, `(.L_x_465) ;  /* 0x0000000003087348 */ /* 0x000fea0003c00000 */
[----:B------:R0:W1:Y:S02]  /*3590*/  SHFL.DOWN P0, R9, R8, R7, R6 ;  /* 0x0800000708097389 */ /* 0x0000640000000006 */
[----:B01----:R-:W-:Y:S05]  /*35a0*/  ENDCOLLECTIVE ;  /* 0x000000000000791b */ /* 0x003fea0003800000 */
.L_x_465:
[----:B------:R-:W-:Y:S02]  /*35b0*/  IMAD.MOV.U32 R7, RZ, RZ, 0x1 ;  /* 0x00000001ff077424 */ /* 0x000fe400078e00ff */
[----:B------:R-:W-:-:S06]  /*35c0*/  IMAD.MOV.U32 R16, RZ, RZ, R9 ;  /* 0x000000ffff107224 */ /* 0x000fcc00078e0009 */
[----:B------:R-:W-:-:S10]  /*35d0*/  DADD R16, R14, R16 ;  /* 0x000000000e107229 */ /* 0x000fd40000000010 */
[----:B------:R-:W-:-:S07]  /*35e0*/  MOV R8, R17 ;  /* 0x0000001100087202 */ /* 0x000fce0000000f00 */
[----:B------:R-:W-:Y:S05]  /*35f0*/  WARPSYNC.COLLECTIVE R3, `(.L_x_466) ;  /* 0x0000000003087348 */ /* 0x000fea0003c00000 */
[----:B------:R0:W1:Y:S02]  /*3600*/  SHFL.DOWN P0, R9, R8, R7, R6 ;  /* 0x0800000708097389 */ /* 0x0000640000000006 */
[----:B01----:R-:W-:Y:S05]  /*3610*/  ENDCOLLECTIVE ;  /* 0x000000000000791b */ /* 0x003fea0003800000 */
.L_x_466:
[----:B------:R-:W-:Y:S01]  /*3620*/  IMAD.MOV.U32 R8, RZ, RZ, R16 ;  /* 0x000000ffff087224 */ /* 0x000fe200078e0010 */
[----:B------:R-:W-:-:S07]  /*3630*/  MOV R10, R9 ;  /* 0x00000009000a7202 */ /* 0x000fce0000000f00 */
[----:B------:R-:W-:Y:S05]  /*3640*/  WARPSYNC.COLLECTIVE R3, `(.L_x_467) ;  /* 0x0000000003087348 */ /* 0x000fea0003c00000 */
[----:B------:R0:W1:Y:S02]  /*3650*/  SHFL.DOWN P0, R9, R8, R7, R6 ;  /* 0x0800000708097389 */ /* 0x0000640000000006 */
[----:B01----:R-:W-:Y:S05]  /*3660*/  ENDCOLLECTIVE ;  /* 0x000000000000791b */ /* 0x003fea0003800000 */
.L_x_467:
[----:B------:R-:W-:Y:S05]  /*3670*/  BRA `(.L_x_468) ;  /* 0xffffffdc00307947 */ /* 0x000fea000383ffff */
.L_x_387:
        /* <DEDUP_REMOVED lines=8> */
.L_x_470:
[----:B------:R-:W-:Y:S05]  /*3700*/  BSYNC B0 ;  /* 0x0000000000007941 */ /* 0x000fea0003800000 */
.L_x_469:
        /* <DEDUP_REMOVED lines=9> */
.L_x_471:
        /* <DEDUP_REMOVED lines=8> */
.L_x_472:
[----:B------:R-:W-:Y:S01]  /*3820*/  IMAD.MOV.U32 R8, RZ, RZ, R10 ;  /* 0x000000ffff087224 */ /* 0x000fe200078e000a */
[----:B------:R-:W-:-:S07]  /*3830*/  MOV R13, R9 ;  /* 0x00000009000d7202 */ /* 0x000fce0000000f00 */
[----:B------:R-:W-:Y:S05]  /*3840*/  WARPSYNC.COLLECTIVE R3, `(.L_x_473) ;  /* 0x0000000003087348 */ /* 0x000fea0003c00000 */
[----:B------:R0:W1:Y:S02]  /*3850*/  SHFL.DOWN P0, R9, R8, R7, R6 ;  /* 0x0800000708097389 */ /* 0x0000640000000006 */
[----:B01----:R-:W-:Y:S05]  /*3860*/  ENDCOLLECTIVE ;  /* 0x000000000000791b */ /* 0x003fea0003800000 */
.L_x_473:
[----:B------:R-:W-:Y:S02]  /*3870*/  MOV R7, 0x4 ;  /* 0x0000000400077802 */ /* 0x000fe40000000f00 */
[----:B------:R-:W-:-:S06]  /*3880*/  MOV R12, R9 ;  /* 0x00000009000c7202 */ /* 0x000fcc0000000f00 */
[----:B------:R-:W-:-:S10]  /*3890*/  DADD R12, R10, R12 ;  /* 0x000000000a0c7229 */ /* 0x000fd4000000000c */
[----:B------:R-:W-:-:S07]  /*38a0*/  IMAD.MOV.U32 R8, RZ, RZ, R13 ;  /* 0x000000ffff087224 */ /* 0x000fce00078e000d */
[----:B------:R-:W-:Y:S05]  /*38b0*/  WARPSYNC.COLLECTIVE R3, `(.L_x_474) ;  /* 0x0000000003087348 */ /* 0x000fea0003c00000 */
[----:B------:R0:W1:Y:S02]  /*38c0*/  SHFL.DOWN P0, R9, R8, R7, R6 ;  /* 0x0800000708097389 */ /* 0x0000640000000006 */
[----:B01----:R-:W-:Y:S05]  /*38d0*/  ENDCOLLECTIVE ;  /* 0x000000000000791b */ /* 0x003fea0003800000 */
.L_x_474:
[----:B------:R-:W-:Y:S01]  /*38e0*/  MOV R8, R12 ;  /* 0x0000000c00087202 */ /* 0x000fe20000000f00 */
[----:B------:R-:W-:-:S07]  /*38f0*/  IMAD.MOV.U32 R15, RZ, RZ, R9 ;  /* 0x000000ffff0f7224 */ /* 0x000fce00078e0009 */
[----:B------:R-:W-:Y:S05]  /*3900*/  WARPSYNC.COLLECTIVE R3, `(.L_x_475) ;  /* 0x0000000003087348 */ /* 0x000fea0003c00000 */
[----:B------:R0:W1:Y:S02]  /*3910*/  SHFL.DOWN P0, R9, R8, R7, R6 ;  /* 0x0800000708097389 */ /* 0x0000640000000006 */
[----:B01----:R-:W-:Y:S05]  /*3920*/  ENDCOLLECTIVE ;  /* 0x000000000000791b */ /* 0x003fea0003800000 */
.L_x_475:
[----:B------:R-:W-:Y:S02]  /*3930*/  IMAD.MOV.U32 R7, RZ, RZ, 0x2 ;  /* 0x00000002ff077424 */ /* 0x000fe400078e00ff */
[----:B------:R-:W-:-:S06]  /*3940*/  IMAD.MOV.U32 R14, RZ, RZ, R9 ;  /* 0x000000ffff0e7224 */ /* 0x000fcc00078e0009 */
[----:B------:R-:W-:-:S10]  /*3950*/  DADD R14, R12, R14 ;  /* 0x000000000c0e7229 */ /* 0x000fd4000000000e */
[----:B------:R-:W-:-:S07]  /*3960*/  MOV R8, R15 ;  /* 0x0000000f00087202 */ /* 0x000fce0000000f00 */
[----:B------:R-:W-:Y:S05]  /*3970*/  WARPSYNC.COLLECTIVE R3, `(.L_x_476) ;  /* 0x0000000003087348 */ /* 0x000fea0003c00000 */
[----:B------:R0:W1:Y:S02]  /*3980*/  SHFL.DOWN P0, R9, R8, R7, R6 ;  /* 0x0800000708097389 */ /* 0x0000640000000006 */
[----:B01----:R-:W-:Y:S05]  /*3990*/  ENDCOLLECTIVE ;  /* 0x000000000000791b */ /* 0x003fea0003800000 */
.L_x_476:
[----:B------:R-:W-:Y:S01]  /*39a0*/  IMAD.MOV.U32 R8, RZ, RZ, R14 ;  /* 0x000000ffff087224 */ /* 0x000fe200078e000e */
[----:B------:R-:W-:-:S07]  /*39b0*/  MOV R17, R9 ;  /* 0x0000000900117202 */ /* 0x000fce0000000f00 */
[----:B------:R-:W-:Y:S05]  /*39c0*/  WARPSYNC.COLLECTIVE R3, `(.L_x_477) ;  /* 0x0000000003087348 */ /* 0x000fea0003c00000 */
[----:B------:R0:W1:Y:S02]  /*39d0*/  SHFL.DOWN P0, R9, R8, R7, R6 ;  /* 0x0800000708097389 */ /* 0x0000640000000006 */
[----:B01----:R-:W-:Y:S05]  /*39e0*/  ENDCOLLECTIVE ;  /* 0x000000000000791b */ /* 0x003fea0003800000 */
.L_x_477:
[----:B------:R-:W-:Y:S02]  /*39f0*/  MOV R7, 0x1 ;  /* 0x0000000100077802 */ /* 0x000fe40000000f00 */
[----:B------:R-:W-:-:S06]  /*3a00*/  MOV R16, R9 ;  /* 0x0000000900107202 */ /* 0x000fcc0000000f00 */
[----:B------:R-:W-:-:S10]  /*3a10*/  DADD R16, R14, R16 ;  /* 0x000000000e107229 */ /* 0x000fd40000000010 */
[----:B------:R-:W-:-:S07]  /*3a20*/  IMAD.MOV.U32 R8, RZ, RZ, R17 ;  /* 0x000000ffff087224 */ /* 0x000fce00078e0011 */
[----:B------:R-:W-:Y:S05]  /*3a30*/  WARPSYNC.COLLECTIVE R3, `(.L_x_478) ;  /* 0x0000000003087348 */ /* 0x000fea0003c00000 */
[----:B------:R0:W1:Y:S02]  /*3a40*/  SHFL.DOWN P0, R9, R8, R7, R6 ;  /* 0x0800000708097389 */ /* 0x0000640000000006 */
[----:B01----:R-:W-:Y:S05]  /*3a50*/  ENDCOLLECTIVE ;  /* 0x000000000000791b */ /* 0x003fea0003800000 */
.L_x_478:
[----:B------:R-:W-:Y:S01]  /*3a60*/  MOV R8, R16 ;  /* 0x0000001000087202 */ /* 0x000fe20000000f00 */
[----:B------:R-:W-:-:S07]  /*3a70*/  IMAD.MOV.U32 R10, RZ, RZ, R9 ;  /* 0x000000ffff0a7224 */ /* 0x000fce00078e0009 */
[----:B------:R-:W-:Y:S05]  /*3a80*/  WARPSYNC.COLLECTIVE R3, `(.L_x_479) ;  /* 0x0000000003087348 */ /* 0x000fea0003c00000 */
[----:B------:R0:W1:Y:S02]  /*3a90*/  SHFL.DOWN P0, R9, R8, R7, R6 ;  /* 0x0800000708097389 */ /* 0x0000640000000006 */
[----:B01----:R-:W-:Y:S05]  /*3aa0*/  ENDCOLLECTIVE ;  /* 0x000000000000791b */ /* 0x003fea0003800000 */
.L_x_479:
[----:B------:R-:W-:Y:S05]  /*3ab0*/  BRA `(.L_x_480) ;  /* 0xffffffd800d87947 */ /* 0x000fea000383ffff */
.L_x_391:
        /* <DEDUP_REMOVED lines=8> */
.L_x_482:
[----:B------:R-:W-:Y:S05]  /*3b40*/  BSYNC B0 ;  /* 0x0000000000007941 */ /* 0x000fea0003800000 */
.L_x_481:
        /* <DEDUP_REMOVED lines=9> */
.L_x_483:
        /* <DEDUP_REMOVED lines=8> */
.L_x_484:
[----:B------:R-:W-:Y:S01]  /*3c60*/  MOV R8, R10 ;  /* 0x0000000a00087202 */ /* 0x000fe20000000f00 */
[----:B------:R-:W-:-:S07]  /*3c70*/  IMAD.MOV.U32 R13, RZ, RZ, R9 ;  /* 0x000000ffff0d7224 */ /* 0x000fce00078e0009 */
[----:B------:R-:W-:Y:S05]  /*3c80*/  WARPSYNC.COLLECTIVE R3, `(.L_x_485) ;  /* 0x0000000003087348 */ /* 0x000fea0003c00000 */
[----:B------:R0:W1:Y:S02]  /*3c90*/  SHFL.DOWN P0, R9, R8, R7, R6 ;  /* 0x0800000708097389 */ /* 0x0000640000000006 */
[----:B01----:R-:W-:Y:S05]  /*3ca0*/  ENDCOLLECTIVE ;  /* 0x000000000000791b */ /* 0x003fea0003800000 */
.L_x_485:
[----:B------:R-:W-:Y:S02]  /*3cb0*/  IMAD.MOV.U32 R7, RZ, RZ, 0x4 ;  /* 0x00000004ff077424 */ /* 0x000fe400078e00ff */
[----:B------:R-:W-:-:S06]  /*3cc0*/  IMAD.MOV.U32 R12, RZ, RZ, R9 ;  /* 0x000000ffff0c7224 */ /* 0x000fcc00078e0009 */
[----:B------:R-:W-:-:S10]  /*3cd0*/  DADD R12, R10, R12 ;  /* 0x000000000a0c7229 */ /* 0x000fd4000000000c */
[----:B------:R-:W-:-:S07]  /*3ce0*/  MOV R8, R13 ;  /* 0x0000000d00087202 */ /* 0x000fce0000000f00 */
[----:B------:R-:W-:Y:S05]  /*3cf0*/  WARPSYNC.COLLECTIVE R3, `(.L_x_486) ;  /* 0x0000000003087348 */ /* 0x000fea0003c00000 */
[----:B------:R0:W1:Y:S02]  /*3d00*/  SHFL.DOWN P0, R9, R8, R7, R6 ;  /* 0x0800000708097389 */ /* 0x0000640000000006 */
[----:B01----:R-:W-:Y:S05]  /*3d10*/  ENDCOLLECTIVE ;  /* 0x000000000000791b */ /* 0x003fea0003800000 */
.L_x_486:
[----:B------:R-:W-:Y:S01]  /*3d20*/  IMAD.MOV.U32 R8, RZ, RZ, R12 ;  /* 0x000000ffff087224 */ /* 0x000fe200078e000c */
[----:B------:R-:W-:-:S07]  /*3d30*/  MOV R15, R9 ;  /* 0x00000009000f7202 */ /* 0x000fce0000000f00 */
[----:B------:R-:W-:Y:S05]  /*3d40*/  WARPSYNC.COLLECTIVE R3, `(.L_x_487) ;  /* 0x0000000003087348 */ /* 0x000fea0003c00000 */
[----:B------:R0:W1:Y:S02]  /*3d50*/  SHFL.DOWN P0, R9, R8, R7, R6 ;  /* 0x0800000708097389 */ /* 0x0000640000000006 */
[----:B01----:R-:W-:Y:S05]  /*3d60*/  ENDCOLLECTIVE ;  /* 0x000000000000791b */ /* 0x003fea0003800000 */
.L_x_487:
[----:B------:R-:W-:Y:S02]  /*3d70*/  MOV R7, 0x2 ;  /* 0x0000000200077802 */ /* 0x000fe40000000f00 */
[----:B------:R-:W-:-:S06]  /*3d80*/  MOV R14, R9 ;  /* 0x00000009000e7202 */ /* 0x000fcc0000000f00 */
[----:B------:R-:W-:-:S10]  /*3d90*/  DADD R14, R12, R14 ;  /* 0x000000000c0e7229 */ /* 0x000fd4000000000e */
[----:B------:R-:W-:-:S07]  /*3da0*/  IMAD.MOV.U32 R8, RZ, RZ, R15 ;  /* 0x000000ffff087224 */ /* 0x000fce00078e000f */
[----:B------:R-:W-:Y:S05]  /*3db0*/  WARPSYNC.COLLECTIVE R3, `(.L_x_488) ;  /* 0x0000000003087348 */ /* 0x000fea0003c00000 */
[----:B------:R0:W1:Y:S02]  /*3dc0*/  SHFL.DOWN P0, R9, R8, R7, R6 ;  /* 0x0800000708097389 */ /* 0x0000640000000006 */
[----:B01----:R-:W-:Y:S05]  /*3dd0*/  ENDCOLLECTIVE ;  /* 0x000000000000791b */ /* 0x003fea0003800000 */
.L_x_488:
[----:B------:R-:W-:Y:S01]  /*3de0*/  MOV R8, R14 ;  /* 0x0000000e00087202 */ /* 0x000fe20000000f00 */
[----:B------:R-:W-:-:S07]  /*3df0*/  IMAD.MOV.U32 R17, RZ, RZ, R9 ;  /* 0x000000ffff117224 */ /* 0x000fce00078e0009 */
[----:B------:R-:W-:Y:S05]  /*3e00*/  WARPSYNC.COLLECTIVE R3, `(.L_x_489) ;  /* 0x0000000003087348 */ /* 0x000fea0003c00000 */
[----:B------:R0:W1:Y:S02]  /*3e10*/  SHFL.DOWN P0, R9, R8, R7, R6 ;  /* 0x0800000708097389 */ /* 0x0000640000000006 */
[----:B01----:R-:W-:Y:S05]  /*3e20*/  ENDCOLLECTIVE ;  /* 0x000000000000791b */ /* 0x003fea0003800000 */
.L_x_489:
[----:B------:R-:W-:Y:S02]  /*3e30*/  IMAD.MOV.U32 R7, RZ, RZ, 0x1 ;  /* 0x00000001ff077424 */ /* 0x000fe400078e00ff */
[----:B------:R-:W-:-:S06]  /*3e40*/  IMAD.MOV.U32 R16, RZ, RZ, R9 ;  /* 0x000000ffff107224 */ /* 0x000fcc00078e0009 */
[----:B------:R-:W-:-:S10]  /*3e50*/  DADD R16, R14, R16 ;  /* 0x000000000e107229 */ /* 0x000fd40000000010 */
[----:B------:R-:W-:-:S07]  /*3e60*/  MOV R8, R17 ;  /* 0x0000001100087202 */ /* 0x000fce0000000f00 */
[----:B------:R-:W-:Y:S05]  /*3e70*/  WARPSYNC.COLLECTIVE R3, `(.L_x_490) ;  /* 0x0000000003087348 */ /* 0x000fea0003c00000 */
[----:B------:R0:W1:Y:S02]  /*3e80*/  SHFL.DOWN P0, R9, R8, R7, R6 ;  /* 0x0800000708097389 */ /* 0x0000640000000006 */
[----:B01----:R-:W-:Y:S05]  /*3e90*/  ENDCOLLECTIVE ;  /* 0x000000000000791b */ /* 0x003fea0003800000 */
.L_x_490:
[----:B------:R-:W-:Y:S01]  /*3ea0*/  IMAD.MOV.U32 R8, RZ, RZ, R16 ;  /* 0x000000ffff087224 */ /* 0x000fe200078e0010 */
[----:B------:R-:W-:-:S07]  /*3eb0*/  MOV R10, R9 ;  /* 0x00000009000a7202 */ /* 0x000fce0000000f00 */
[----:B------:R-:W-:Y:S05]  /*3ec0*/  WARPSYNC.COLLECTIVE R3, `(.L_x_491) ;  /* 0x0000000003087348 */ /* 0x000fea0003c00000 */
[----:B------:R0:W1:Y:S02]  /*3ed0*/  SHFL.DOWN P0, R9, R8, R7, R6 ;  /* 0x0800000708097389 */ /* 0x0000640000000006 */
[----:B01----:R-:W-:Y:S05]  /*3ee0*/  ENDCOLLECTIVE ;  /* 0x000000000000791b */ /* 0x003fea0003800000 */
.L_x_491:
[----:B------:R-:W-:Y:S05]  /*3ef0*/  BRA `(.L_x_492) ;  /* 0xffffffd800807947 */ /* 0x000fea000383ffff */
.L_x_395:
        /* <DEDUP_REMOVED lines=8> */
.L_x_494:
[----:B------:R-:W-:Y:S05]  /*3f80*/  BSYNC B0 ;  /* 0x0000000000007941 */ /* 0x000fea0003800000 */
.L_x_493:
        /* <DEDUP_REMOVED lines=9> */
.L_x_495:
        /* <DEDUP_REMOVED lines=8> */
.L_x_496:
[----:B------:R-:W-:Y:S01]  /*40a0*/  IMAD.MOV.U32 R8, RZ, RZ, R10 ;  /* 0x000000ffff087224 */ /* 0x000fe200078e000a */
[----:B------:R-:W-:-:S07]  /*40b0*/  MOV R13, R9 ;  /* 0x00000009000d7202 */ /* 0x000fce0000000f00 */
[----:B------:R-:W-:Y:S05]  /*40c0*/  WARPSYNC.COLLECTIVE R3, `(.L_x_497) ;  /* 0x0000000003087348 */ /* 0x000fea0003c00000 */
[----:B------:R0:W1:Y:S02]  /*40d0*/  SHFL.DOWN P0, R9, R8, R7, R6 ;  /* 0x0800000708097389 */ /* 0x0000640000000006 */
[----:B01----:R-:W-:Y:S05]  /*40e0*/  ENDCOLLECTIVE ;  /* 0x000000000000791b */ /* 0x003fea0003800000 */
.L_x_497:
[----:B------:R-:W-:Y:S02]  /*40f0*/  MOV R7, 0x4 ;  /* 0x0000000400077802 */ /* 0x000fe40000000f00 */
[----:B------:R-:W-:-:S06]  /*4100*/  MOV R12, R9 ;  /* 0x00000009000c7202 */ /* 0x000fcc0000000f00 */
[----:B------:R-:W-:-:S10]  /*4110*/  DADD R12, R10, R12 ;  /* 0x000000000a0c7229 */ /* 0x000fd4000000000c */
[----:B------:R-:W-:-:S07]  /*4120*/  IMAD.MOV.U32 R8, RZ, RZ, R13 ;  /* 0x000000ffff087224 */ /* 0x000fce00078e000d */
[----:B------:R-:W-:Y:S05]  /*4130*/  WARPSYNC.COLLECTIVE R3, `(.L_x_498) ;  /* 0x0000000003087348 */ /* 0x000fea0003c00000 */
[----:B------:R0:W1:Y:S02]  /*4140*/  SHFL.DOWN P0, R9, R8, R7, R6 ;  /* 0x0800000708097389 */ /* 0x0000640000000006 */
[----:B01----:R-:W-:Y:S05]  /*4150*/  ENDCOLLECTIVE ;  /* 0x000000000000791b */ /* 0x003fea0003800000 */
.L_x_498:
[----:B------:R-:W-:Y:S01]  /*4160*/  MOV R8, R12 ;  /* 0x0000000c00087202 */ /* 0x000fe20000000f00 */
[----:B------:R-:W-:-:S07]  /*4170*/  IMAD.MOV.U32 R15, RZ, RZ, R9 ;  /* 0x000000ffff0f7224 */ /* 0x000fce00078e0009 */
[----:B------:R-:W-:Y:S05]  /*4180*/  WARPSYNC.COLLECTIVE R3, `(.L_x_499) ;  /* 0x0000000003087348 */ /* 0x000fea0003c00000 */
[----:B------:R0:W1:Y:S02]  /*4190*/  SHFL.DOWN P0, R9, R8, R7, R6 ;  /* 0x0800000708097389 */ /* 0x0000640000000006 */
[----:B01----:R-:W-:Y:S05]  /*41a0*/  ENDCOLLECTIVE ;  /* 0x000000000000791b */ /* 0x003fea0003800000 */
.L_x_499:
[----:B------:R-:W-:Y:S02]  /*41b0*/  IMAD.MOV.U32 R7, RZ, RZ, 0x2 ;  /* 0x00000002ff077424 */ /* 0x000fe400078e00ff */
[----:B------:R-:W-:-:S06]  /*41c0*/  IMAD.MOV.U32 R14, RZ, RZ, R9 ;  /* 0x000000ffff0e7224 */ /* 0x000fcc00078e0009 */
[----:B------:R-:W-:-:S10]  /*41d0*/  DADD R14, R12, R14 ;  /* 0x000000000c0e7229 */ /* 0x000fd4000000000e */
[----:B------:R-:W-:-:S07]  /*41e0*/  MOV R8, R15 ;  /* 0x0000000f00087202 */ /* 0x000fce0000000f00 */
[----:B------:R-:W-:Y:S05]  /*41f0*/  WARPSYNC.COLLECTIVE R3, `(.L_x_500) ;  /* 0x0000000003087348 */ /* 0x000fea0003c00000 */
[----:B------:R0:W1:Y:S02]  /*4200*/  SHFL.DOWN P0, R9, R8, R7, R6 ;  /* 0x0800000708097389 */ /* 0x0000640000000006 */
[----:B01----:R-:W-:Y:S05]  /*4210*/  ENDCOLLECTIVE ;  /* 0x000000000000791b */ /* 0x003fea0003800000 */
.L_x_500:
[----:B------:R-:W-:Y:S01]  /*4220*/  IMAD.MOV.U32 R8, RZ, RZ, R14 ;  /* 0x000000ffff087224 */ /* 0x000fe200078e000e */
[----:B------:R-:W-:-:S07]  /*4230*/  MOV R17, R9 ;  /* 0x0000000900117202 */ /* 0x000fce0000000f00 */
[----:B------:R-:W-:Y:S05]  /*4240*/  WARPSYNC.COLLECTIVE R3, `(.L_x_501) ;  /* 0x0000000003087348 */ /* 0x000fea0003c00000 */
[----:B------:R0:W1:Y:S02]  /*4250*/  SHFL.DOWN P0, R9, R8, R7, R6 ;  /* 0x0800000708097389 */ /* 0x0000640000000006 */
[----:B01----:R-:W-:Y:S05]  /*4260*/  ENDCOLLECTIVE ;  /* 0x000000000000791b */ /* 0x003fea0003800000 */
.L_x_501:
[----:B------:R-:W-:Y:S02]  /*4270*/  MOV R7, 0x1 ;  /* 0x0000000100077802 */ /* 0x000fe40000000f00 */
[----:B------:R-:W-:-:S06]  /*4280*/  MOV R16, R9 ;  /* 0x0000000900107202 */ /* 0x000fcc0000000f00 */
[----:B------:R-:W-:-:S10]  /*4290*/  DADD R16, R14, R16 ;  /* 0x000000000e107229 */ /* 0x000fd40000000010 */
[----:B------:R-:W-:-:S07]  /*42a0*/  IMAD.MOV.U32 R8, RZ, RZ, R17 ;  /* 0x000000ffff087224 */ /* 0x000fce00078e0011 */
[----:B------:R-:W-:Y:S05]  /*42b0*/  WARPSYNC.COLLECTIVE R3, `(.L_x_502) ;  /* 0x0000000003087348 */ /* 0x000fea0003c00000 */
[----:B------:R0:W1:Y:S02]  /*42c0*/  SHFL.DOWN P0, R9, R8, R7, R6 ;  /* 0x0800000708097389 */ /* 0x0000640000000006 */
[----:B01----:R-:W-:Y:S05]  /*42d0*/  ENDCOLLECTIVE ;  /* 0x000000000000791b */ /* 0x003fea0003800000 */
.L_x_502:
[----:B------:R-:W-:Y:S01]  /*42e0*/  MOV R8, R16 ;  /* 0x0000001000087202 */ /* 0x000fe20000000f00 */
[----:B------:R-:W-:-:S07]  /*42f0*/  IMAD.MOV.U32 R10, RZ, RZ, R9 ;  /* 0x000000ffff0a7224 */ /* 0x000fce00078e0009 */
[----:B------:R-:W-:Y:S05]  /*4300*/  WARPSYNC.COLLECTIVE R3, `(.L_x_503) ;  /* 0x0000000003087348 */ /* 0x000fea0003c00000 */
[----:B------:R0:W1:Y:S02]  /*4310*/  SHFL.DOWN P0, R9, R8, R7, R6 ;  /* 0x0800000708097389 */ /* 0x0000640000000006 */
[----:B01----:R-:W-:Y:S05]  /*4320*/  ENDCOLLECTIVE ;  /* 0x000000000000791b */ /* 0x003fea0003800000 */
.L_x_503:
[----:B------:R-:W-:Y:S05]  /*4330*/  BRA `(.L_x_504) ;  /* 0xffffffd800287947 */ /* 0x000fea000383ffff */
.L_x_505:
        /* <DEDUP_REMOVED lines=12> */
.L_x_546:


//--------------------- .text._Z5test2PdiS_       --------------------------
	.section	.text._Z5test2PdiS_,"ax",@progbits
	.align	128
        .global         _Z5test2PdiS_
        .type           _Z5test2PdiS_,@function
        .size           _Z5test2PdiS_,(.L_x_547 - _Z5test2PdiS_)
        .other          _Z5test2PdiS_,@"STO_CUDA_ENTRY STV_DEFAULT"
_Z5test2PdiS_:
.text._Z5test2PdiS_:
[----:B------:R-:W-:Y:S01]  /*0000*/  LDC R1, c[0x0][0x37c] ;  /* 0x0000df00ff017b82 */ /* 0x000fe20000000800 */
[----:B------:R-:W0:Y:S01]  /*0010*/  S2R R6, SR_TID.Y ;  /* 0x0000000000067919 */ /* 0x000e220000002200 */
[----:B------:R-:W1:Y:S06]  /*0020*/  LDCU UR8, c[0x0][0x360] ;  /* 0x00006c00ff0877ac */ /* 0x000e6c0008000800 */
[----:B------:R-:W0:Y:S01]  /*0030*/  S2UR UR4, SR_CTAID.X ;  /* 0x00000000000479c3 */ /* 0x000e220000002500 */
[----:B------:R-:W1:Y:S01]  /*0040*/  S2R R7, SR_TID.X ;  /* 0x0000000000077919 */ /* 0x000e620000002100 */
[----:B------:R-:W2:Y:S06]  /*0050*/  LDCU.64 UR6, c[0x0][0x358] ;  /* 0x00006b00ff0677ac */ /* 0x000eac0008000a00 */
[----:B------:R-:W0:Y:S08]  /*0060*/  LDC R9, c[0x0][0x364] ;  /* 0x0000d900ff097b82 */ /* 0x000e300000000800 */
[----:B------:R-:W3:Y:S01]  /*0070*/  LDC.64 R2, c[0x0][0x380] ;  /* 0x0000e000ff027b82 */ /* 0x000ee20000000a00 */
[----:B0-----:R-:W-:-:S04]  /*0080*/  IMAD R0, R9, UR4, R6 ;  /* 0x0000000409007c24 */ /* 0x001fc8000f8e0206 */
[----:B-1----:R-:W-:-:S04]  /*0090*/  IMAD R5, R0, UR8, R7 ;  /* 0x0000000800057c24 */ /* 0x002fc8000f8e0207 */
[----:B---3--:R-:W-:-:S06]  /*00a0*/  IMAD.WIDE R2, R5, 0x8, R2 ;  /* 0x0000000805027825 */ /* 0x008fcc00078e0202 */
[----:B--2---:R-:W2:Y:S01]  /*00b0*/  LDG.E.64 R2, desc[UR6][R2.64] ;  /* 0x0000000602027981 */ /* 0x004ea2000c1e1b00 */
[----:B------:R-:W0:Y:S01]  /*00c0*/  S2UR UR5, SR_CgaCtaId ;  /* 0x00000000000579c3 */ /* 0x000e220000008800 */
[----:B------:R-:W-:Y:S01]  /*00d0*/  UMOV UR4, 0x400 ;  /* 0x0000040000047882 */ /* 0x000fe20000000000 */
[----:B------:R-:W-:Y:S02]  /*00e0*/  IMAD R0, R6, UR8, R7 ;  /* 0x0000000806007c24 */ /* 0x000fe4000f8e0207 */
[----:B------:R-:W-:Y:S02]  /*00f0*/  IMAD R14, R9, UR8, RZ ;  /* 0x00000008090e7c24 */ /* 0x000fe4000f8e02ff */
[----:B------:R-:W-:Y:S01]  /*0100*/  IMAD.MOV.U32 R8, RZ, RZ, RZ ;  /* 0x000000ffff087224 */ /* 0x000fe200078e00ff */
[----:B0-----:R-:W-:-:S06]  /*0110*/  ULEA UR4, UR5, UR4, 0x18 ;  /* 0x0000000405047291 */ /* 0x001fcc000f8ec0ff */
[----:B------:R-:W-:Y:S01]  /*0120*/  LEA R15, R0, UR4, 0x3 ;  /* 0x00000004000f7c11 */ /* 0x000fe2000f8e18ff */
[----:B--2---:R-:W-:-:S10]  /*0130*/  DMUL R4, R2, 10 ;  /* 0x4024000002047828 */ /* 0x004fd40000000000 */
[----:B------:R-:W0:Y:S02]  /*0140*/  F2I.F64.FLOOR R4, R4 ;  /* 0x0000000400047311 */ /* 0x000e240000305100 */
[----:B0-----:R-:W-:-:S07]  /*0150*/  VIMNMX.RELU R9, PT, PT, R4, 0x9, PT ;  /* 0x0000000904097848 */ /* 0x001fce0003fe1100 */
.L_x_511:
[----:B------:R-:W-:Y:S05]  /*0160*/  WARPSYNC.ALL ;  /* 0x0000000000007948 */ /* 0x000fea0003800000 */
[----:B------:R-:W-:Y:S01]  /*0170*/  BAR.SYNC.DEFER_BLOCKING 0x0 ;  /* 0x0000000000007b1d */ /* 0x000fe20000010000 */
[----:B------:R-:W-:Y:S01]  /*0180*/  ISETP.GE.U32.AND P1, PT, R14, 0x2, PT ;  /* 0x000000020e00780c */ /* 0x000fe20003f26070 */
[----:B0-----:R-:W-:Y:S01]  /*0190*/  IMAD.MOV.U32 R4, RZ, RZ, RZ ;  /* 0x000000ffff047224 */ /* 0x001fe200078e00ff */
[----:B------:R-:W-:-:S04]  /*01a0*/  ISETP.NE.AND P0, PT, R9, R8, PT ;  /* 0x000000080900720c */ /* 0x000fc80003f05270 */
[----:B------:R-:W-:-:S05]  /*01b0*/  FSEL R5, RZ, 1.875, P0 ;  /* 0x3ff00000ff057808 */ /* 0x000fca0000000000 */
[----:B------:R0:W-:Y:S01]  /*01c0*/  STS.64 [R15], R4 ;  /* 0x000000040f007388 */ /* 0x0001e20000000a00 */
[----:B------:R-:W-:Y:S06]  /*01d0*/  BAR.SYNC.DEFER_BLOCKING 0x0 ;  /* 0x0000000000007b1d */ /* 0x000fec0000010000 */
[----:B------:R-:W-:Y:S05]  /*01e0*/  @!P1 BRA `(.L_x_506) ;  /* 0x0000000000349947 */ /* 0x000fea0003800000 */
[----:B------:R-:W-:-:S07]  /*01f0*/  IMAD.MOV.U32 R10, RZ, RZ, R14 ;  /* 0x000000ffff0a7224 */ /* 0x000fce00078e000e */
.L_x_507:
[----:B------:R-:W-:Y:S01]  /*0200*/  BAR.SYNC.DEFER_BLOCKING 0x0 ;  /* 0x0000000000007b1d */ /* 0x000fe20000010000 */
[----:B0-----:R-:W-:-:S04]  /*0210*/  SHF.R.U32.HI R5, RZ, 0x1, R10 ;  /* 0x00000001ff057819 */ /* 0x001fc8000001160a */
[----:B------:R-:W-:Y:S01]  /*0220*/  ISETP.GE.U32.AND P0, PT, R0, R5, PT ;  /* 0x000000050000720c */ /* 0x000fe20003f06070 */
[----:B------:R-:W-:-:S12]  /*0230*/  IMAD.IADD R10, R10, 0x1, -R5 ;  /* 0x000000010a0a7824 */ /* 0x000fd800078e0a05 */
[C---:B------:R-:W-:Y:S01]  /*0240*/  @!P0 LEA R6, R10.reuse, R15, 0x3 ;  /* 0x0000000f0a068211 */ /* 0x040fe200078e18ff */
[----:B------:R-:W-:Y:S05]  /*0250*/  @!P0 LDS.64 R4, [R15] ;  /* 0x000000000f048984 */ /* 0x000fea0000000a00 */
[----:B------:R-:W0:Y:S02]  /*0260*/  @!P0 LDS.64 R6, [R6] ;  /* 0x0000000006068984 */ /* 0x000e240000000a00 */
[----:B0-----:R-:W-:Y:S01]  /*0270*/  @!P0 DADD R2, R4, R6 ;  /* 0x0000000004028229 */ /* 0x001fe20000000006 */
[----:B------:R-:W-:Y:S06]  /*0280*/  BAR.SYNC.DEFER_BLOCKING 0x0 ;  /* 0x0000000000007b1d */ /* 0x000fec0000010000 */
[----:B------:R1:W-:Y:S01]  /*0290*/  @!P0 STS.64 [R15], R2 ;  /* 0x000000020f008388 */ /* 0x0003e20000000a00 */
[----:B------:R-:W-:-:S13]  /*02a0*/  ISETP.GT.AND P0, PT, R10, 0x1, PT ;  /* 0x000000010a00780c */ /* 0x000fda0003f04270 */
[----:B-1----:R-:W-:Y:S05]  /*02b0*/  @P0 BRA `(.L_x_507) ;  /* 0xfffffffc00d00947 */ /* 0x002fea000383ffff */
.L_x_506:
[----:B------:R-:W-:Y:S01]  /*02c0*/  BAR.SYNC.DEFER_BLOCKING 0x0 ;  /* 0x0000000000007b1d */ /* 0x000fe20000010000 */
[----:B------:R-:W-:-:S05]  /*02d0*/  ISETP.NE.AND P0, PT, R0, RZ, PT ;  /* 0x000000ff0000720c */ /* 0x000fca0003f05270 */
[----:B------:R-:W-:Y:S08]  /*02e0*/  BSSY B0, `(.L_x_508) ;  /* 0x0000013000007945 */ /* 0x000ff00003800000 */
[----:B------:R-:W-:Y:S05]  /*02f0*/  @P0 BRA `(.L_x_509) ;  /* 0x0000000000440947 */ /* 0x000fea0003800000 */
[----:B------:R-:W1:Y:S01]  /*0300*/  S2UR UR5, SR_CgaCtaId ;  /* 0x00000000000579c3 */ /* 0x000e620000008800 */
[----:B------:R-:W-:Y:S02]  /*0310*/  UMOV UR4, 0x400 ;  /* 0x0000040000047882 */ /* 0x000fe40000000000 */
[----:B-1----:R-:W-:-:S09]  /*0320*/  ULEA UR4, UR5, UR4, 0x18 ;  /* 0x0000000405047291 */ /* 0x002fd2000f8ec0ff */
[----:B------:R-:W1:Y:S02]  /*0330*/  LDS.64 R10, [UR4] ;  /* 0x00000004ff0a7984 */ /* 0x000e640008000a00 */
[----:B-1----:R-:W-:-:S14]  /*0340*/  DSETP.NEU.AND P0, PT, R10, RZ, PT ;  /* 0x000000ff0a00722a */ /* 0x002fdc0003f0d000 */
[----:B------:R-:W-:Y:S05]  /*0350*/  @!P0 BRA `(.L_x_509) ;  /* 0x00000000002c8947 */ /* 0x000fea0003800000 */
[----:B0-----:R-:W0:Y:S02]  /*0360*/  LDC.64 R4, c[0x0][0x390] ;  /* 0x0000e400ff047b82 */ /* 0x001e240000000a00 */
[----:B0-----:R-:W-:-:S05]  /*0370*/  IMAD.WIDE.U32 R12, R8, 0x8, R4 ;  /* 0x00000008080c7825 */ /* 0x001fca00078e0004 */
[----:B------:R0:W5:Y:S02]  /*0380*/  LDG.E.64 R4, desc[UR6][R12.64] ;  /* 0x000000060c047981 */ /* 0x000164000c1e1b00 */
.L_x_510:
        /* <DEDUP_REMOVED lines=8> */
.L_x_509:
[----:B------:R-:W-:Y:S05]  /*0410*/  BSYNC B0 ;  /* 0x0000000000007941 */ /* 0x000fea0003800000 */
.L_x_508:
[----:B------:R-:W-:-:S04]  /*0420*/  IADD3 R8, PT, PT, R8, 0x1, RZ ;  /* 0x0000000108087810 */ /* 0x000fc80007ffe0ff */
[----:B------:R-:W-:-:S13]  /*0430*/  ISETP.NE.AND P0, PT, R8, 0xa, PT ;  /* 0x0000000a0800780c */ /* 0x000fda0003f05270 */
[----:B------:R-:W-:Y:S05]  /*0440*/  @P0 BRA `(.L_x_511) ;  /* 0xfffffffc00440947 */ /* 0x000fea000383ffff */
[----:B------:R-:W-:Y:S05]  /*0450*/  EXIT ;  /* 0x000000000000794d */ /* 0x000fea0003800000 */
.L_x_512:
        /* <DEDUP_REMOVED lines=10> */
.L_x_547:


//--------------------- .text._Z5test1PdiS_       --------------------------
	.section	.text._Z5test1PdiS_,"ax",@progbits
	.align	128
        .global         _Z5test1PdiS_
        .type           _Z5test1PdiS_,@function
        .size           _Z5test1PdiS_,(.L_x_548 - _Z5test1PdiS_)
        .other          _Z5test1PdiS_,@"STO_CUDA_ENTRY STV_DEFAULT"
_Z5test1PdiS_:
.text._Z5test1PdiS_:
        /* <DEDUP_REMOVED lines=12> */
[----:B------:R-:W-:Y:S01]  /*00c0*/  BSSY B0, `(.L_x_513) ;  /* 0x000000f000007945 */ /* 0x000fe20003800000 */
[----:B--2---:R-:W-:-:S06]  /*00d0*/  DMUL R4, R2, 10 ;  /* 0x4024000002047828 */ /* 0x004fcc0000000000 */
[----:B------:R-:W0:Y:S02]  /*00e0*/  F2I.F64.FLOOR R0, R4 ;  /* 0x0000000400007311 */ /* 0x000e240000305100 */
[----:B0-----:R-:W-:-:S13]  /*00f0*/  ISETP.GT.AND P0, PT, R0, RZ, PT ;  /* 0x000000ff0000720c */ /* 0x001fda0003f04270 */
[----:B------:R-:W-:Y:S05]  /*0100*/  @P0 BRA `(.L_x_514) ;  /* 0x0000000000280947 */ /* 0x000fea0003800000 */
[----:B------:R-:W0:Y:S02]  /*0110*/  LDC.64 R2, c[0x0][0x390] ;  /* 0x0000e400ff027b82 */ /* 0x000e240000000a00 */
[----:B0-----:R0:W5:Y:S02]  /*0120*/  LDG.E.64 R4, desc[UR8][R2.64] ;  /* 0x0000000802047981 */ /* 0x001164000c1e1b00 */
.L_x_515:
[----:B-----5:R-:W-:Y:S01]  /*0130*/  DADD R6, R4, 1 ;  /* 0x3ff0000004067429 */ /* 0x020fe20000000000 */
[----:B------:R-:W-:Y:S09]  /*0140*/  YIELD ;  /* 0x0000000000007946 */ /* 0x000ff20003800000 */
[----:B------:R-:W2:Y:S02]  /*0150*/  ATOMG.E.CAS.64.STRONG.GPU PT, R6, [R2], R4, R6 ;  /* 0x00000004020673a9 */ /* 0x000ea400001ee506 */
[----:B--2---:R-:W-:Y:S01]  /*0160*/  ISETP.NE.U32.AND P0, PT, R4, R6, PT ;  /* 0x000000060400720c */ /* 0x004fe20003f05070 */
[----:B------:R-:W-:-:S03]  /*0170*/  IMAD.MOV.U32 R4, RZ, RZ, R6 ;  /* 0x000000ffff047224 */ /* 0x000fc600078e0006 */
[----:B------:R-:W-:Y:S01]  /*0180*/  ISETP.NE.AND.EX P0, PT, R5, R7, PT, P0 ;  /* 0x000000070500720c */ /* 0x000fe20003f05300 */
[----:B------:R-:W-:-:S12]  /*0190*/  IMAD.MOV.U32 R5, RZ, RZ, R7 ;  /* 0x000000ffff057224 */ /* 0x000fd800078e0007 */
[----:B------:R-:W-:Y:S05]  /*01a0*/  @P0 BRA `(.L_x_515) ;  /* 0xfffffffc00e00947 */ /* 0x000fea000383ffff */
.L_x_514:
[----:B------:R-:W-:Y:S05]  /*01b0*/  BSYNC B0 ;  /* 0x0000000000007941 */ /* 0x000fea0003800000 */
.L_x_513:
[----:B------:R-:W1:Y:S01]  /*01c0*/  LDCU.64 UR6, c[0x0][0x390] ;  /* 0x00007200ff0677ac */ /* 0x000e620008000a00 */
[C---:B------:R-:W-:Y:S01]  /*01d0*/  ISETP.NE.AND P0, PT, R0.reuse, 0x1, PT ;  /* 0x000000010000780c */ /* 0x040fe20003f05270 */
[----:B------:R-:W-:Y:S01]  /*01e0*/  BSSY B0, `(.L_x_516) ;  /* 0x0000019000007945 */ /* 0x000fe20003800000 */
[C---:B------:R-:W-:Y:S01]  /*01f0*/  ISETP.NE.AND P6, PT, R0.reuse, 0x2, PT ;  /* 0x000000020000780c */ /* 0x040fe20003fc5270 */
[----:B------:R-:W-:Y:S01]  /*0200*/  UMOV UR4, 0x8 ;  /* 0x0000000800047882 */ /* 0x000fe20000000000 */
[----:B------:R-:W-:Y:S01]  /*0210*/  UMOV UR5, 0x0 ;  /* 0x0000000000057882 */ /* 0x000fe20000000000 */
[C---:B------:R-:W-:Y:S02]  /*0220*/  ISETP.NE.AND P5, PT, R0.reuse, 0x3, PT ;  /* 0x000000030000780c */ /* 0x040fe40003fa5270 */
[C---:B------:R-:W-:Y:S02]  /*0230*/  ISETP.NE.AND P4, PT, R0.reuse, 0x4, PT ;  /* 0x000000040000780c */ /* 0x040fe40003f85270 */
[----:B------:R-:W-:-:S02]  /*0240*/  ISETP.NE.AND P3, PT, R0, 0x5, PT ;  /* 0x000000050000780c */ /* 0x000fc40003f65270 */
[C---:B------:R-:W-:Y:S02]  /*0250*/  ISETP.NE.AND P2, PT, R0.reuse, 0x6, PT ;  /* 0x000000060000780c */ /* 0x040fe40003f45270 */
[----:B------:R-:W-:Y:S01]  /*0260*/  ISETP.NE.AND P1, PT, R0, 0x7, PT ;  /* 0x000000070000780c */ /* 0x000fe20003f25270 */
[----:B-1----:R-:W-:-:S04]  /*0270*/  UIMAD.WIDE.U32 UR4, UR6, 0x1, UR4 ;  /* 0x00000001060478a5 */ /* 0x002fc8000f8e0004 */
[----:B------:R-:W-:Y:S02]  /*0280*/  UIADD3 UR6, UPT, UPT, UR5, UR7, URZ ;  /* 0x0000000705067290 */ /* 0x000fe4000fffe0ff */
[----:B0-----:R-:W-:Y:S02]  /*0290*/  IMAD.U32 R3, RZ, RZ, UR5 ;  /* 0x00000005ff037e24 */ /* 0x001fe4000f8e00ff */
[----:B------:R-:W-:Y:S02]  /*02a0*/  IMAD.U32 R2, RZ, RZ, UR4 ;  /* 0x00000004ff027e24 */ /* 0x000fe4000f8e00ff */
[----:B------:R-:W-:Y:S01]  /*02b0*/  IMAD.U32 R3, RZ, RZ, UR6 ;  /* 0x00000006ff037e24 */ /* 0x000fe2000f8e00ff */
[----:B------:R-:W-:Y:S06]  /*02c0*/  @P0 BRA `(.L_x_517) ;  /* 0x0000000000280947 */ /* 0x000fec0003800000 */
[----:B------:R-:W0:Y:S02]  /*02d0*/  LDC.64 R4, c[0x0][0x390] ;  /* 0x0000e400ff047b82 */ /* 0x000e240000000a00 */
[----:B0-----:R-:W5:Y:S02]  /*02e0*/  LDG.E.64 R4, desc[UR8][R4.64+0x8] ;  /* 0x0000080804047981 */ /* 0x001f64000c1e1b00 */
.L_x_518:
        /* <DEDUP_REMOVED lines=8> */
.L_x_517:
[----:B------:R-:W-:Y:S05]  /*0370*/  BSYNC B0 ;  /* 0x0000000000007941 */ /* 0x000fea0003800000 */
.L_x_516:
[----:B------:R-:W-:Y:S01]  /*0380*/  BSSY B0, `(.L_x_519) ;  /* 0x000000d000007945 */ /* 0x000fe20003800000 */
[----:B------:R-:W-:-:S03]  /*0390*/  ISETP.NE.AND P0, PT, R0, 0x8, PT ;  /* 0x000000080000780c */ /* 0x000fc60003f05270 */
[----:B------:R-:W-:Y:S10]  /*03a0*/  @P6 BRA `(.L_x_520) ;  /* 0x0000000000286947 */ /* 0x000ff40003800000 */
[----:B------:R-:W0:Y:S02]  /*03b0*/  LDC.64 R4, c[0x0][0x390] ;  /* 0x0000e400ff047b82 */ /* 0x000e240000000a00 */
[----:B0-----:R-:W5:Y:S02]  /*03c0*/  LDG.E.64 R4, desc[UR8][R4.64+0x10] ;  /* 0x0000100804047981 */ /* 0x001f64000c1e1b00 */
.L_x_521:
[----:B-----5:R-:W-:Y:S01]  /*03d0*/  DADD R6, R4, 1 ;  /* 0x3ff0000004067429 */ /* 0x020fe20000000000 */
[----:B------:R-:W-:Y:S09]  /*03e0*/  YIELD ;  /* 0x0000000000007946 */ /* 0x000ff20003800000 */
[----:B------:R-:W2:Y:S02]  /*03f0*/  ATOMG.E.CAS.64.STRONG.GPU PT, R6, [R2+0x8], R4, R6 ;  /* 0x00000804020673a9 */ /* 0x000ea400001ee506 */
[----:B--2---:R-:W-:Y:S01]  /*0400*/  ISETP.NE.U32.AND P6, PT, R4, R6, PT ;  /* 0x000000060400720c */ /* 0x004fe20003fc5070 */
[----:B------:R-:W-:-:S03]  /*0410*/  IMAD.MOV.U32 R4, RZ, RZ, R6 ;  /* 0x000000ffff047224 */ /* 0x000fc600078e0006 */
[----:B------:R-:W-:Y:S01]  /*0420*/  ISETP.NE.AND.EX P6, PT, R5, R7, PT, P6 ;  /* 0x000000070500720c */ /* 0x000fe20003fc5360 */
[----:B------:R-:W-:-:S12]  /*0430*/  IMAD.MOV.U32 R5, RZ, RZ, R7 ;  /* 0x000000ffff057224 */ /* 0x000fd800078e0007 */
[----:B------:R-:W-:Y:S05]  /*0440*/  @P6 BRA `(.L_x_521) ;  /* 0xfffffffc00e06947 */ /* 0x000fea000383ffff */
.L_x_520:
[----:B------:R-:W-:Y:S05]  /*0450*/  BSYNC B0 ;  /* 0x0000000000007941 */ /* 0x000fea0003800000 */
.L_x_519:
[----:B------:R-:W-:Y:S01]  /*0460*/  BSSY B0, `(.L_x_522) ;  /* 0x000000d000007945 */ /* 0x000fe20003800000 */
[----:B------:R-:W-:-:S03]  /*0470*/  ISETP.GE.AND P6, PT, R0, 0x9, PT ;  /* 0x000000090000780c */ /* 0x000fc60003fc6270 */
[----:B------:R-:W-:Y:S10]  /*0480*/  @P5 BRA `(.L_x_523) ;  /* 0x0000000000285947 */ /* 0x000ff40003800000 */
[----:B------:R-:W0:Y:S02]  /*0490*/  LDC.64 R4, c[0x0][0x390] ;  /* 0x0000e400ff047b82 */ /* 0x000e240000000a00 */
[----:B0-----:R-:W5:Y:S02]  /*04a0*/  LDG.E.64 R4, desc[UR8][R4.64+0x18] ;  /* 0x0000180804047981 */ /* 0x001f64000c1e1b00 */
.L_x_524:
        /* <DEDUP_REMOVED lines=8> */
.L_x_523:
[----:B------:R-:W-:Y:S05]  /*0530*/  BSYNC B0 ;  /* 0x0000000000007941 */ /* 0x000fea0003800000 */
.L_x_522:
[----:B------:R-:W-:Y:S04]  /*0540*/  BSSY B0, `(.L_x_525) ;  /* 0x000000c000007945 */ /* 0x000fe80003800000 */
[----:B------:R-:W-:Y:S05]  /*0550*/  @P4 BRA `(.L_x_526) ;  /* 0x0000000000284947 */ /* 0x000fea0003800000 */
[----:B------:R-:W0:Y:S02]  /*0560*/  LDC.64 R4, c[0x0][0x390] ;  /* 0x0000e400ff047b82 */ /* 0x000e240000000a00 */
[----:B0-----:R-:W5:Y:S02]  /*0570*/  LDG.E.64 R4, desc[UR8][R4.64+0x20] ;  /* 0x0000200804047981 */ /* 0x001f64000c1e1b00 */
.L_x_527:
        /* <DEDUP_REMOVED lines=8> */
.L_x_526:
[----:B------:R-:W-:Y:S05]  /*0600*/  BSYNC B0 ;  /* 0x0000000000007941 */ /* 0x000fea0003800000 */
.L_x_525:
[----:B------:R-:W-:Y:S04]  /*0610*/  BSSY B0, `(.L_x_528) ;  /* 0x000000c000007945 */ /* 0x000fe80003800000 */
[----:B------:R-:W-:Y:S05]  /*0620*/  @P3 BRA `(.L_x_529) ;  /* 0x0000000000283947 */ /* 0x000fea0003800000 */
[----:B------:R-:W0:Y:S02]  /*0630*/  LDC.64 R4, c[0x0][0x390] ;  /* 0x0000e400ff047b82 */ /* 0x000e240000000a00 */
[----:B0-----:R-:W5:Y:S02]  /*0640*/  LDG.E.64 R4, desc[UR8][R4.64+0x28] ;  /* 0x0000280804047981 */ /* 0x001f64000c1e1b00 */
.L_x_530:
        /* <DEDUP_REMOVED lines=8> */
.L_x_529:
[----:B------:R-:W-:Y:S05]  /*06d0*/  BSYNC B0 ;  /* 0x0000000000007941 */ /* 0x000fea0003800000 */
.L_x_528:
[----:B------:R-:W-:Y:S04]  /*06e0*/  BSSY B0, `(.L_x_531) ;  /* 0x000000c000007945 */ /* 0x000fe80003800000 */
[----:B------:R-:W-:Y:S05]  /*06f0*/  @P2 BRA `(.L_x_532) ;  /* 0x0000000000282947 */ /* 0x000fea0003800000 */
[----:B------:R-:W0:Y:S02]  /*0700*/  LDC.64 R4, c[0x0][0x390] ;  /* 0x0000e400ff047b82 */ /* 0x000e240000000a00 */
[----:B0-----:R-:W5:Y:S02]  /*0710*/  LDG.E.64 R4, desc[UR8][R4.64+0x30] ;  /* 0x0000300804047981 */ /* 0x001f64000c1e1b00 */
.L_x_533:
        /* <DEDUP_REMOVED lines=8> */
.L_x_532:
[----:B------:R-:W-:Y:S05]  /*07a0*/  BSYNC B0 ;  /* 0x0000000000007941 */ /* 0x000fea0003800000 */
.L_x_531:
[----:B------:R-:W-:Y:S04]  /*07b0*/  BSSY B0, `(.L_x_534) ;  /* 0x000000c000007945 */ /* 0x000fe80003800000 */
[----:B------:R-:W-:Y:S05]  /*07c0*/  @P1 BRA `(.L_x_535) ;  /* 0x0000000000281947 */ /* 0x000fea0003800000 */
[----:B------:R-:W0:Y:S02]  /*07d0*/  LDC.64 R4, c[0x0][0x390] ;  /* 0x0000e400ff047b82 */ /* 0x000e240000000a00 */
[----:B0-----:R-:W5:Y:S02]  /*07e0*/  LDG.E.64 R4, desc[UR8][R4.64+0x38] ;  /* 0x0000380804047981 */ /* 0x001f64000c1e1b00 */
.L_x_536:
        /* <DEDUP_REMOVED lines=8> */
.L_x_535:
[----:B------:R-:W-:Y:S05]  /*0870*/  BSYNC B0 ;  /* 0x0000000000007941 */ /* 0x000fea0003800000 */
.L_x_534:
[----:B------:R-:W-:Y:S04]  /*0880*/  BSSY B0, `(.L_x_537) ;  /* 0x000000c000007945 */ /* 0x000fe80003800000 */
[----:B------:R-:W-:Y:S05]  /*0890*/  @P0 BRA `(.L_x_538) ;  /* 0x0000000000280947 */ /* 0x000fea0003800000 */
[----:B------:R-:W0:Y:S02]  /*08a0*/  LDC.64 R4, c[0x0][0x390] ;  /* 0x0000e400ff047b82 */ /* 0x000e240000000a00 */
[----:B0-----:R-:W5:Y:S02]  /*08b0*/  LDG.E.64 R4, desc[UR8][R4.64+0x40] ;  /* 0x0000400804047981 */ /* 0x001f64000c1e1b00 */
.L_x_539:
        /* <DEDUP_REMOVED lines=8> */
.L_x_538:
[----:B------:R-:W-:Y:S05]  /*0940*/  BSYNC B0 ;  /* 0x0000000000007941 */ /* 0x000fea0003800000 */
.L_x_537:
[----:B------:R-:W-:Y:S05]  /*0950*/  @!P6 EXIT ;  /* 0x000000000000e94d */ /* 0x000fea0003800000 */
[----:B------:R-:W0:Y:S02]  /*0960*/  LDC.64 R4, c[0x0][0x390] ;  /* 0x0000e400ff047b82 */ /* 0x000e240000000a00 */
[----:B0-----:R-:W5:Y:S02]  /*0970*/  LDG.E.64 R4, desc[UR8][R4.64+0x48] ;  /* 0x0000480804047981 */ /* 0x001f64000c1e1b00 */
.L_x_540:
        /* <DEDUP_REMOVED lines=8> */
[----:B------:R-:W-:Y:S05]  /*0a00*/  EXIT ;  /* 0x000000000000794d */ /* 0x000fea0003800000 */
.L_x_541:
        /* <DEDUP_REMOVED lines=15> */
.L_x_548:


//--------------------- .text._Z5test0PdiS_       --------------------------
	.section	.text._Z5test0PdiS_,"ax",@progbits
	.align	128
        .global         _Z5test0PdiS_
        .type           _Z5test0PdiS_,@function
        .size           _Z5test0PdiS_,(.L_x_549 - _Z5test0PdiS_)
        .other          _Z5test0PdiS_,@"STO_CUDA_ENTRY STV_DEFAULT"
_Z5test0PdiS_:
.text._Z5test0PdiS_:
        /* <DEDUP_REMOVED lines=8> */
[----:B0-----:R-:W-:-:S03]  /*0080*/  IMAD R0, R7, UR7, R0 ;  /* 0x0000000707007c24 */ /* 0x001fc6000f8e0200 */
[----:B------:R-:W0:Y:S01]  /*0090*/  LDC.64 R6, c[0x0][0x390] ;  /* 0x0000e400ff067b82 */ /* 0x000e220000000a00 */
[----:B-1----:R-:W-:-:S04]  /*00a0*/  IMAD R5, R0, UR6, R5 ;  /* 0x0000000600057c24 */ /* 0x002fc8000f8e0205 */
[----:B--2---:R-:W-:-:S06]  /*00b0*/  IMAD.WIDE R2, R5, 0x8, R2 ;  /* 0x0000000805027825 */ /* 0x004fcc00078e0202 */
[----:B---3--:R-:W2:Y:S02]  /*00c0*/  LDG.E.64 R2, desc[UR4][R2.64] ;  /* 0x0000000402027981 */ /* 0x008ea4000c1e1b00 */
[----:B--2---:R-:W-:-:S10]  /*00d0*/  DMUL R4, R2, 10 ;  /* 0x4024000002047828 */ /* 0x004fd40000000000 */
[----:B------:R-:W1:Y:S02]  /*00e0*/  F2I.F64.FLOOR R4, R4 ;  /* 0x0000000400047311 */ /* 0x000e640000305100 */
[----:B-1----:R-:W-:-:S05]  /*00f0*/  VIMNMX.RELU R9, PT, PT, R4, 0x9, PT ;  /* 0x0000000904097848 */ /* 0x002fca0003fe1100 */
[----:B0-----:R-:W-:-:S05]  /*0100*/  IMAD.WIDE.U32 R6, R9, 0x8, R6 ;  /* 0x0000000809067825 */ /* 0x001fca00078e0006 */
[----:B------:R0:W5:Y:S02]  /*0110*/  LDG.E.64 R8, desc[UR4][R6.64] ;  /* 0x0000000406087981 */ /* 0x000164000c1e1b00 */
.L_x_542:
[----:B-----5:R-:W-:Y:S01]  /*0120*/  DADD R10, R8, 1 ;  /* 0x3ff00000080a7429 */ /* 0x020fe20000000000 */
[----:B------:R-:W-:Y:S09]  /*0130*/  YIELD ;  /* 0x0000000000007946 */ /* 0x000ff20003800000 */
[----:B------:R-:W2:Y:S02]  /*0140*/  ATOMG.E.CAS.64.STRONG.GPU PT, R10, [R6], R8, R10 ;  /* 0x00000008060a73a9 */ /* 0x000ea400001ee50a */
[----:B--2---:R-:W-:-:S02]  /*0150*/  ISETP.NE.U32.AND P0, PT, R8, R10, PT ;  /* 0x0000000a0800720c */ /* 0x004fc40003f05070 */
[----:B------:R-:W-:Y:S02]  /*0160*/  MOV R8, R10 ;  /* 0x0000000a00087202 */ /* 0x000fe40000000f00 */
[-C--:B------:R-:W-:Y:S02]  /*0170*/  ISETP.NE.AND.EX P0, PT, R9, R11.reuse, PT, P0 ;  /* 0x0000000b0900720c */ /* 0x080fe40003f05300 */
[----:B------:R-:W-:-:S11]  /*0180*/  MOV R9, R11 ;  /* 0x0000000b00097202 */ /* 0x000fd60000000f00 */
[----:B------:R-:W-:Y:S05]  /*0190*/  @P0 BRA `(.L_x_542) ;  /* 0xfffffffc00e00947 */ /* 0x000fea000383ffff */
[----:B------:R-:W-:Y:S05]  /*01a0*/  EXIT ;  /* 0x000000000000794d */ /* 0x000fea0003800000 */
.L_x_543:
        /* <DEDUP_REMOVED lines=13> */
.L_x_549:


//--------------------- .nv.shared.reserved.0     --------------------------
	.section	.nv.shared.reserved.0,"aw",@nobits
	.weak		__nv_reservedSMEM_offset_0_alias
	.size		__nv_reservedSMEM_offset_0_alias, 0, 64
	.other		__nv_reservedSMEM_offset_0_alias,@"STO_CUDA_RESERVED_SHARED STV_DEFAULT"
__nv_reservedSMEM_offset_0_alias:
	.zero		0
	.zero		64


//--------------------- .nv.shared._Z5test2PdiS_  --------------------------
	.section	.nv.shared._Z5test2PdiS_,"aw",@nobits
	.sectionflags	@""
	.align	8
.nv.shared._Z5test2PdiS_:
	.zero		3072


//--------------------- .nv.constant0._Z5test5PdiS_ --------------------------
	.section	.nv.constant0._Z5test5PdiS_,"a",@progbits
	.sectionflags	@""
	.align	4
.nv.constant0._Z5test5PdiS_:
	.zero		920


//--------------------- .nv.constant0._Z5test4PdiS_ --------------------------
	.section	.nv.constant0._Z5test4PdiS_,"a",@progbits
	.sectionflags	@""
	.align	4
.nv.constant0._Z5test4PdiS_:
	.zero		920


//--------------------- .nv.constant0._Z5test3PdiS_ --------------------------
	.section	.nv.constant0._Z5test3PdiS_,"a",@progbits
	.sectionflags	@""
	.align	4
.nv.constant0._Z5test3PdiS_:
	.zero		920


//--------------------- .nv.constant0._Z5test2PdiS_ --------------------------
	.section	.nv.constant0._Z5test2PdiS_,"a",@progbits
	.sectionflags	@""
	.align	4
.nv.constant0._Z5test2PdiS_:
	.zero		920


//--------------------- .nv.constant0._Z5test1PdiS_ --------------------------
	.section	.nv.constant0._Z5test1PdiS_,"a",@progbits
	.sectionflags	@""
	.align	4
.nv.constant0._Z5test1PdiS_:
	.zero		920


//--------------------- .nv.constant0._Z5test0PdiS_ --------------------------
	.section	.nv.constant0._Z5test0PdiS_,"a",@progbits
	.sectionflags	@""
	.align	4
.nv.constant0._Z5test0PdiS_:
	.zero		920


//--------------------- SYMBOLS --------------------------

	.type		.nv.reservedSmem.offset0,@object
	.size		.nv.reservedSmem.offset0,0x4
	.type		.nv.reservedSmem.cap,@object
	.size		.nv.reservedSmem.cap,0x4
